	.target	sm_80

	.elftype	@"ET_EXEC"


//--------------------- .note.nv.tkinfo           --------------------------
	.section	.note.nv.tkinfo,"",@"SHT_NOTE"
	.sectionflags	@"SHF_NOTE_NV_TKINFO"
	.tkinfo
        /*0018*/ 	.word	0x00000002
        /*0030*/ 	.string	""
        /*0030*/ 	.string	"ptxas"
        /*0030*/ 	.string	"Cuda compilation tools, release 13.0, V13.0.88"
        /*0030*/ 	.string	"Build cuda_13.0.r13.0/compiler.36424714_0"
        /*0030*/ 	.string	"-v  -suppress-debug-info  -lineinfo  -arch sm_80 "



//--------------------- .note.nv.cuinfo           --------------------------
	.section	.note.nv.cuinfo,"",@"SHT_NOTE"
	.sectionflags	@"SHF_NOTE_NV_CUINFO"
        /*0018*/ 	.short	0x0002
        /*001a*/ 	.short	0x0050
        /*001c*/ 	.short	0x0082
	.zero		2


//--------------------- .nv.info                  --------------------------
	.section	.nv.info,"",@"SHT_CUDA_INFO"
	.align	4


	//----- nvinfo : EIATTR_REGCOUNT
	.align		4
        /*0000*/ 	.byte	0x04, 0x2f
        /*0002*/ 	.short	(.L_1 - .L_0)
	.align		4
.L_0:
        /*0004*/ 	.word	index@(matmul_kernel)
        /*0008*/ 	.word	0x000000ff


	//----- nvinfo : EIATTR_FRAME_SIZE
	.align		4
.L_1:
        /*000c*/ 	.byte	0x04, 0x11
        /*000e*/ 	.short	(.L_3 - .L_2)
	.align		4
.L_2:
        /*0010*/ 	.word	index@(matmul_kernel)
        /*0014*/ 	.word	0x00000fb8


	//----- nvinfo : EIATTR_MIN_STACK_SIZE
	.align		4
.L_3:
        /*0018*/ 	.byte	0x04, 0x12
        /*001a*/ 	.short	(.L_5 - .L_4)
	.align		4
.L_4:
        /*001c*/ 	.word	index@(matmul_kernel)
        /*0020*/ 	.word	0x00000fb8
.L_5:


//--------------------- .nv.info.matmul_kernel    --------------------------
	.section	.nv.info.matmul_kernel,"",@"SHT_CUDA_INFO"
	.sectionflags	@""
	.align	4


	//----- nvinfo : EIATTR_CUDA_API_VERSION
	.align		4
        /*0000*/ 	.byte	0x04, 0x37
        /*0002*/ 	.short	(.L_7 - .L_6)
.L_6:
        /*0004*/ 	.word	0x00000082


	//----- nvinfo : EIATTR_SW2861232_WAR
	.align		4
.L_7:
        /*0008*/ 	.byte	0x01, 0x35
	.zero		2


	//----- nvinfo : EIATTR_PARAM_CBANK
	.align		4
        /*000c*/ 	.byte	0x04, 0x0a
        /*000e*/ 	.short	(.L_9 - .L_8)
	.align		4
.L_8:
        /*0010*/ 	.word	index@(.nv.constant0.matmul_kernel)
        /*0014*/ 	.short	0x0160
        /*0016*/ 	.short	0x0050


	//----- nvinfo : EIATTR_CBANK_PARAM_SIZE
	.align		4
.L_9:
        /*0018*/ 	.byte	0x03, 0x19
        /*001a*/ 	.short	0x0050


	//----- nvinfo : EIATTR_KPARAM_INFO
	.align		4
        /*001c*/ 	.byte	0x04, 0x17
        /*001e*/ 	.short	(.L_11 - .L_10)
.L_10:
        /*0020*/ 	.word	0x00000000
        /*0024*/ 	.short	0x000d
        /*0026*/ 	.short	0x0048
        /*0028*/ 	.byte	0x00, 0xf4, 0x21, 0x00


	//----- nvinfo : EIATTR_KPARAM_INFO
	.align		4
.L_11:
        /*002c*/ 	.byte	0x04, 0x17
        /*002e*/ 	.short	(.L_13 - .L_12)
.L_12:
        /*0030*/ 	.word	0x00000000
        /*0034*/ 	.short	0x000c
        /*0036*/ 	.short	0x0040
        /*0038*/ 	.byte	0x00, 0xf4, 0x21, 0x00


	//----- nvinfo : EIATTR_KPARAM_INFO
	.align		4
.L_13:
        /*003c*/ 	.byte	0x04, 0x17
        /*003e*/ 	.short	(.L_15 - .L_14)
.L_14:
        /*0040*/ 	.word	0x00000000
        /*0044*/ 	.short	0x000b
        /*0046*/ 	.short	0x0038
        /*0048*/ 	.byte	0x00, 0xf0, 0x11, 0x00


	//----- nvinfo : EIATTR_KPARAM_INFO
	.align		4
.L_15:
        /*004c*/ 	.byte	0x04, 0x17
        /*004e*/ 	.short	(.L_17 - .L_16)
.L_16:
        /*0050*/ 	.word	0x00000000
        /*0054*/ 	.short	0x000a
        /*0056*/ 	.short	0x0034
        /*0058*/ 	.byte	0x00, 0xf0, 0x11, 0x00


	//----- nvinfo : EIATTR_KPARAM_INFO
	.align		4
.L_17:
        /*005c*/ 	.byte	0x04, 0x17
        /*005e*/ 	.short	(.L_19 - .L_18)
.L_18:
        /*0060*/ 	.word	0x00000000
        /*0064*/ 	.short	0x0009
        /*0066*/ 	.short	0x0030
        /*0068*/ 	.byte	0x00, 0xf0, 0x11, 0x00


	//----- nvinfo : EIATTR_KPARAM_INFO
	.align		4
.L_19:
        /*006c*/ 	.byte	0x04, 0x17
        /*006e*/ 	.short	(.L_21 - .L_20)
.L_20:
        /*0070*/ 	.word	0x00000000
        /*0074*/ 	.short	0x0008
        /*0076*/ 	.short	0x002c
        /*0078*/ 	.byte	0x00, 0xf0, 0x11, 0x00


	//----- nvinfo : EIATTR_KPARAM_INFO
	.align		4
.L_21:
        /*007c*/ 	.byte	0x04, 0x17
        /*007e*/ 	.short	(.L_23 - .L_22)
.L_22:
        /*0080*/ 	.word	0x00000000
        /*0084*/ 	.short	0x0007
        /*0086*/ 	.short	0x0028
        /*0088*/ 	.byte	0x00, 0xf0, 0x11, 0x00


	//----- nvinfo : EIATTR_KPARAM_INFO
	.align		4
.L_23:
        /*008c*/ 	.byte	0x04, 0x17
        /*008e*/ 	.short	(.L_25 - .L_24)
.L_24:
        /*0090*/ 	.word	0x00000000
        /*0094*/ 	.short	0x0006
        /*0096*/ 	.short	0x0024
        /*0098*/ 	.byte	0x00, 0xf0, 0x11, 0x00


	//----- nvinfo : EIATTR_KPARAM_INFO
	.align		4
.L_25:
        /*009c*/ 	.byte	0x04, 0x17
        /*009e*/ 	.short	(.L_27 - .L_26)
.L_26:
        /*00a0*/ 	.word	0x00000000
        /*00a4*/ 	.short	0x0005
        /*00a6*/ 	.short	0x0020
        /*00a8*/ 	.byte	0x00, 0xf0, 0x11, 0x00


	//----- nvinfo : EIATTR_KPARAM_INFO
	.align		4
.L_27:
        /*00ac*/ 	.byte	0x04, 0x17
        /*00ae*/ 	.short	(.L_29 - .L_28)
.L_28:
        /*00b0*/ 	.word	0x00000000
        /*00b4*/ 	.short	0x0004
        /*00b6*/ 	.short	0x001c
        /*00b8*/ 	.byte	0x00, 0xf0, 0x11, 0x00


	//----- nvinfo : EIATTR_KPARAM_INFO
	.align		4
.L_29:
        /*00bc*/ 	.byte	0x04, 0x17
        /*00be*/ 	.short	(.L_31 - .L_30)
.L_30:
        /*00c0*/ 	.word	0x00000000
        /*00c4*/ 	.short	0x0003
        /*00c6*/ 	.short	0x0018
        /*00c8*/ 	.byte	0x00, 0xf0, 0x11, 0x00


	//----- nvinfo : EIATTR_KPARAM_INFO
	.align		4
.L_31:
        /*00cc*/ 	.byte	0x04, 0x17
        /*00ce*/ 	.short	(.L_33 - .L_32)
.L_32:
        /*00d0*/ 	.word	0x00000000
        /*00d4*/ 	.short	0x0002
        /*00d6*/ 	.short	0x0010
        /*00d8*/ 	.byte	0x00, 0xf4, 0x21, 0x00


	//----- nvinfo : EIATTR_KPARAM_INFO
	.align		4
.L_33:
        /*00dc*/ 	.byte	0x04, 0x17
        /*00de*/ 	.short	(.L_35 - .L_34)
.L_34:
        /*00e0*/ 	.word	0x00000000
        /*00e4*/ 	.short	0x0001
        /*00e6*/ 	.short	0x0008
        /*00e8*/ 	.byte	0x00, 0xf4, 0x21, 0x00


	//----- nvinfo : EIATTR_KPARAM_INFO
	.align		4
.L_35:
        /*00ec*/ 	.byte	0x04, 0x17
        /*00ee*/ 	.short	(.L_37 - .L_36)
.L_36:
        /*00f0*/ 	.word	0x00000000
        /*00f4*/ 	.short	0x0000
        /*00f6*/ 	.short	0x0000
        /*00f8*/ 	.byte	0x00, 0xf4, 0x21, 0x00


	//----- nvinfo : EIATTR_MAXREG_COUNT
	.align		4
.L_37:
        /*00fc*/ 	.byte	0x03, 0x1b
        /*00fe*/ 	.short	0x00ff


	//----- nvinfo : EIATTR_NUM_BARRIERS
	.align		4
        /*0100*/ 	.byte	0x02, 0x4c
        /*0102*/ 	.byte	0x01
	.zero		1


	//----- nvinfo : EIATTR_ANNOTATIONS
	.align		4
        /*0104*/ 	.byte	0x04, 0x55
        /*0106*/ 	.short	(.L_39 - .L_38)


	//   ....[0]....
.L_38:
        /*0108*/ 	.word	0x00000001
        /*010c*/ 	.byte	0x20, 0x08, 0x00, 0x00, 0x01, 0x00, 0x00, 0x00, 0xa0, 0x08, 0x00, 0x00, 0x01, 0x00, 0x00, 0x00
        /* <DEDUP_REMOVED lines=1479> */
        /*5d8c*/ 	.byte	0x50, 0x77, 0x02, 0x00, 0x01, 0x00, 0x00, 0x00, 0x70, 0x77, 0x02, 0x00


	//----- nvinfo : EIATTR_MERCURY_ISA_VERSION
	.align		4
.L_39:
        /*5d98*/ 	.byte	0x03, 0x5f
        /*5d9a*/ 	.short	0x0000


	//----- nvinfo : EIATTR_EXIT_INSTR_OFFSETS
	.align		4
        /*5d9c*/ 	.byte	0x04, 0x1c
        /*5d9e*/ 	.short	(.L_41 - .L_40)


	//   ....[0]....
.L_40:
        /*5da0*/ 	.word	0x00027c40


	//   ....[1]....
        /*5da4*/ 	.word	0x00027c60


	//----- nvinfo : EIATTR_REQNTID
	.align		4
.L_41:
        /*5da8*/ 	.byte	0x04, 0x10
        /*5daa*/ 	.short	(.L_43 - .L_42)
.L_42:
        /*5dac*/ 	.word	0x00000080
        /*5db0*/ 	.word	0x00000001
        /*5db4*/ 	.word	0x00000001
.L_43:


//--------------------- .nv.callgraph             --------------------------
	.section	.nv.callgraph,"",@"SHT_CUDA_CALLGRAPH"
	.align	4
	.sectionentsize	8
	.align		4
        /*0000*/ 	.word	0x00000000
	.align		4
        /*0004*/ 	.word	0xffffffff
	.align		4
        /*0008*/ 	.word	0x00000000
	.align		4
        /*000c*/ 	.word	0xfffffffe
	.align		4
        /*0010*/ 	.word	0x00000000
	.align		4
        /*0014*/ 	.word	0xfffffffd
	.align		4
        /*0018*/ 	.word	0x00000000
	.align		4
        /*001c*/ 	.word	0xfffffffc


//--------------------- .nv.rel.action            --------------------------
	.section	.nv.rel.action,"",@"SHT_CUDA_RELOCINFO"
	.align	8
	.sectionentsize	8
        /*0000*/ 	.byte	0x73, 0x00, 0x00, 0x00, 0x00, 0x00, 0x00, 0x00, 0x00, 0x00, 0x00, 0x11, 0x25, 0x00, 0x05, 0x36


//--------------------- .nv.constant0.matmul_kernel --------------------------
	.section	.nv.constant0.matmul_kernel,"a",@progbits
	.sectionflags	@""
	.align	4
.nv.constant0.matmul_kernel:
	.zero		432


//--------------------- .text.matmul_kernel       --------------------------
	.section	.text.matmul_kernel,"ax",@progbits
	.sectioninfo	@"SHI_REGISTERS=255"
	.align	128
        .global         matmul_kernel
        .type           matmul_kernel,@function
        .size           matmul_kernel,(.L_x_3 - matmul_kernel)
        .other          matmul_kernel,@"STO_CUDA_ENTRY STV_DEFAULT"
matmul_kernel:
.text.matmul_kernel:
[----:B------:R-:W-:-:S03]  /*0000*/  IMAD.MOV.U32 R1, RZ, RZ, c[0x0][0x28] ;  /* 0x00000a00ff017624 */ /* 0x000fc600078e00ff */
[----:B------:R-:W-:Y:S01]  /*0010*/  IMAD.MOV.U32 R0, RZ, RZ, c[0x0][0x17c] ;  /* 0x00005f00ff007624 */ /* 0x000fe200078e00ff */
[----:B------:R-:W1:Y:S01]  /*0020*/  S2R R7, SR_CTAID.X ;  /* 0x0000000000077919 */ /* 0x000e620000002500 */
[----:B------:R-:W-:Y:S01]  /*0030*/  IADD3 R1, R1, -0xfb8, RZ ;  /* 0xfffff04801017810 */ /* 0x000fe20007ffe0ff */
[----:B------:R-:W-:Y:S01]  /*0040*/  ULDC.64 UR8, c[0x0][0x118] ;  /* 0x0000460000087ab9 */ /* 0x000fe20000000a00 */
[----:B------:R-:W-:Y:S02]  /*0050*/  MOV R202, c[0x0][0x188] ;  /* 0x0000620000ca7a02 */ /* 0x000fe40000000f00 */
[----:B------:R-:W-:-:S03]  /*0060*/  IADD3 R0, R0, 0x3f, RZ ;  /* 0x0000003f00007810 */ /* 0x000fc60007ffe0ff */
[C---:B------:R-:W-:Y:S01]  /*0070*/  IMAD.SHL.U32 R141, R202.reuse, 0x20, RZ ;  /* 0x00000020ca8d7824 */ /* 0x040fe200078e00ff */
[----:B------:R-:W-:Y:S01]  /*0080*/  SHF.R.S32.HI R3, RZ, 0x1f, R0 ;  /* 0x0000001fff037819 */ /* 0x000fe20000011400 */
[C---:B------:R-:W-:Y:S02]  /*0090*/  IMAD R145, R202.reuse, 0x24, RZ ;  /* 0x00000024ca917824 */ /* 0x040fe400078e02ff */
[C---:B------:R-:W-:Y:S01]  /*00a0*/  IMAD R153, R202.reuse, 0x28, RZ ;  /* 0x00000028ca997824 */ /* 0x040fe200078e02ff */
[----:B------:R-:W-:Y:S01]  /*00b0*/  LEA.HI R3, R3, R0, RZ, 0x6 ;  /* 0x0000000003037211 */ /* 0x000fe200078f30ff */
[C---:B------:R-:W-:Y:S02]  /*00c0*/  IMAD R157, R202.reuse, 0x2c, RZ ;  /* 0x0000002cca9d7824 */ /* 0x040fe400078e02ff */
[C---:B------:R-:W-:Y:S01]  /*00d0*/  IMAD R161, R202.reuse, 0x30, RZ ;  /* 0x00000030caa17824 */ /* 0x040fe200078e02ff */
[----:B------:R-:W-:Y:S01]  /*00e0*/  SHF.R.S32.HI R3, RZ, 0x6, R3 ;  /* 0x00000006ff037819 */ /* 0x000fe20000011403 */
[----:B------:R-:W-:-:S02]  /*00f0*/  IMAD R164, R202, 0x34, RZ ;  /* 0x00000034caa47824 */ /* 0x000fc400078e02ff */
[C---:B------:R-:W-:Y:S02]  /*0100*/  IMAD R168, R202.reuse, 0x38, RZ ;  /* 0x00000038caa87824 */ /* 0x040fe400078e02ff */
[----:B------:R-:W-:Y:S01]  /*0110*/  IMAD.SHL.U32 R4, R3, 0x4, RZ ;  /* 0x0000000403047824 */ /* 0x000fe200078e00ff */
[----:B-1----:R-:W-:Y:S01]  /*0120*/  IABS R8, R7 ;  /* 0x0000000700087213 */ /* 0x002fe20000000000 */
[----:B------:R-:W-:-:S03]  /*0130*/  IMAD R172, R202, 0x3c, RZ ;  /* 0x0000003ccaac7824 */ /* 0x000fc600078e02ff */
[-C--:B------:R-:W-:Y:S01]  /*0140*/  IABS R5, R4.reuse ;  /* 0x0000000400057213 */ /* 0x080fe20000000000 */
[C---:B------:R-:W-:Y:S01]  /*0150*/  IMAD.SHL.U32 R176, R202.reuse, 0x40, RZ ;  /* 0x00000040cab07824 */ /* 0x040fe200078e00ff */
[----:B------:R-:W-:Y:S01]  /*0160*/  IABS R10, R4 ;  /* 0x00000004000a7213 */ /* 0x000fe20000000000 */
[C---:B------:R-:W-:Y:S01]  /*0170*/  IMAD R180, R202.reuse, 0x44, RZ ;  /* 0x00000044cab47824 */ /* 0x040fe200078e02ff */
[----:B------:R-:W1:Y:S01]  /*0180*/  I2F.RP R0, R5 ;  /* 0x0000000500007306 */ /* 0x000e620000209400 */
[C---:B------:R-:W-:Y:S02]  /*0190*/  IMAD R184, R202.reuse, 0x48, RZ ;  /* 0x00000048cab87824 */ /* 0x040fe400078e02ff */
[C---:B------:R-:W-:Y:S02]  /*01a0*/  IMAD R188, R202.reuse, 0x4c, RZ ;  /* 0x0000004ccabc7824 */ /* 0x040fe400078e02ff */
[C---:B------:R-:W-:Y:S02]  /*01b0*/  IMAD R192, R202.reuse, 0x50, RZ ;  /* 0x00000050cac07824 */ /* 0x040fe400078e02ff */
[----:B------:R-:W-:-:S02]  /*01c0*/  IMAD R196, R202, 0x54, RZ ;  /* 0x00000054cac47824 */ /* 0x000fc400078e02ff */
[C---:B------:R-:W-:Y:S02]  /*01d0*/  IMAD R200, R202.reuse, 0x58, RZ ;  /* 0x00000058cac87824 */ /* 0x040fe400078e02ff */
[C---:B------:R-:W-:Y:S02]  /*01e0*/  IMAD R210, R202.reuse, 0x5c, RZ ;  /* 0x0000005ccad27824 */ /* 0x040fe400078e02ff */
[C---:B------:R-:W-:Y:S02]  /*01f0*/  IMAD R214, R202.reuse, 0x60, RZ ;  /* 0x00000060cad67824 */ /* 0x040fe400078e02ff */
[C---:B------:R-:W-:Y:S01]  /*0200*/  IMAD R218, R202.reuse, 0x64, RZ ;  /* 0x00000064cada7824 */ /* 0x040fe200078e02ff */
[----:B-1----:R-:W1:Y:S01]  /*0210*/  MUFU.RCP R0, R0 ;  /* 0x0000000000007308 */ /* 0x002e620000001000 */
[C---:B------:R-:W-:Y:S02]  /*0220*/  IMAD R222, R202.reuse, 0x68, RZ ;  /* 0x00000068cade7824 */ /* 0x040fe400078e02ff */
[----:B------:R-:W-:-:S02]  /*0230*/  IMAD R228, R202, 0x6c, RZ ;  /* 0x0000006ccae47824 */ /* 0x000fc400078e02ff */
[C---:B------:R-:W-:Y:S02]  /*0240*/  IMAD R232, R202.reuse, 0x70, RZ ;  /* 0x00000070cae87824 */ /* 0x040fe400078e02ff */
[C---:B------:R-:W-:Y:S02]  /*0250*/  IMAD R236, R202.reuse, 0x74, RZ ;  /* 0x00000074caec7824 */ /* 0x040fe400078e02ff */
[C---:B------:R-:W-:Y:S02]  /*0260*/  IMAD R240, R202.reuse, 0x78, RZ ;  /* 0x00000078caf07824 */ /* 0x040fe400078e02ff */
[----:B------:R-:W-:Y:S01]  /*0270*/  IMAD R244, R202, 0x7c, RZ ;  /* 0x0000007ccaf47824 */ /* 0x000fe200078e02ff */
[----:B-1----:R-:W-:Y:S01]  /*0280*/  IADD3 R2, R0, 0xffffffe, RZ ;  /* 0x0ffffffe00027810 */ /* 0x002fe20007ffe0ff */
[----:B------:R-:W-:-:S03]  /*0290*/  IMAD.MOV R0, RZ, RZ, -R10 ;  /* 0x000000ffff007224 */ /* 0x000fc600078e0a0a */
[----:B------:R1:W2:Y:S02]  /*02a0*/  F2I.FTZ.U32.TRUNC.NTZ R3, R2 ;  /* 0x0000000200037305 */ /* 0x0002a4000021f000 */
[----:B-1----:R-:W-:Y:S02]  /*02b0*/  IMAD.MOV.U32 R2, RZ, RZ, RZ ;  /* 0x000000ffff027224 */ /* 0x002fe400078e00ff */
[----:B--2---:R-:W-:-:S04]  /*02c0*/  IMAD.MOV R6, RZ, RZ, -R3 ;  /* 0x000000ffff067224 */ /* 0x004fc800078e0a03 */
[----:B------:R-:W-:Y:S02]  /*02d0*/  IMAD R9, R6, R5, RZ ;  /* 0x0000000506097224 */ /* 0x000fe400078e02ff */
[----:B------:R-:W-:Y:S01]  /*02e0*/  IMAD.MOV.U32 R6, RZ, RZ, R8 ;  /* 0x000000ffff067224 */ /* 0x000fe200078e0008 */
[----:B------:R-:W-:Y:S01]  /*02f0*/  IABS R8, c[0x0][0x17c] ;  /* 0x00005f0000087a13 */ /* 0x000fe20000000000 */
[----:B------:R-:W-:-:S06]  /*0300*/  IMAD.HI.U32 R3, R3, R9, R2 ;  /* 0x0000000903037227 */ /* 0x000fcc00078e0002 */
[----:B------:R-:W-:-:S04]  /*0310*/  IMAD.HI.U32 R3, R3, R6, RZ ;  /* 0x0000000603037227 */ /* 0x000fc800078e00ff */
[----:B------:R-:W-:-:S05]  /*0320*/  IMAD R0, R3, R0, R6 ;  /* 0x0000000003007224 */ /* 0x000fca00078e0206 */
[----:B------:R-:W-:-:S13]  /*0330*/  ISETP.GT.U32.AND P1, PT, R5, R0, PT ;  /* 0x000000000500720c */ /* 0x000fda0003f24070 */
[----:B------:R-:W-:Y:S01]  /*0340*/  @!P1 IMAD.IADD R0, R0, 0x1, -R5 ;  /* 0x0000000100009824 */ /* 0x000fe200078e0a05 */
[----:B------:R-:W-:Y:S02]  /*0350*/  @!P1 IADD3 R3, R3, 0x1, RZ ;  /* 0x0000000103039810 */ /* 0x000fe40007ffe0ff */
[----:B------:R-:W-:Y:S02]  /*0360*/  ISETP.NE.AND P1, PT, R4, RZ, PT ;  /* 0x000000ff0400720c */ /* 0x000fe40003f25270 */
[----:B------:R-:W-:Y:S02]  /*0370*/  ISETP.GE.U32.AND P0, PT, R0, R5, PT ;  /* 0x000000050000720c */ /* 0x000fe40003f06070 */
[----:B------:R-:W-:-:S04]  /*0380*/  LOP3.LUT R0, R7, R4, RZ, 0x3c, !PT ;  /* 0x0000000407007212 */ /* 0x000fc800078e3cff */
[----:B------:R-:W-:Y:S01]  /*0390*/  ISETP.GE.AND P2, PT, R0, RZ, PT ;  /* 0x000000ff0000720c */ /* 0x000fe20003f46270 */
[----:B------:R-:W-:-:S05]  /*03a0*/  IMAD.MOV.U32 R0, RZ, RZ, c[0x0][0x178] ;  /* 0x00005e00ff007624 */ /* 0x000fca00078e00ff */
[----:B------:R-:W-:Y:S02]  /*03b0*/  IADD3 R0, R0, 0xff, RZ ;  /* 0x000000ff00007810 */ /* 0x000fe40007ffe0ff */
[----:B------:R-:W-:-:S04]  /*03c0*/  @P0 IADD3 R3, R3, 0x1, RZ ;  /* 0x0000000103030810 */ /* 0x000fc80007ffe0ff */
[----:B------:R-:W-:Y:S02]  /*03d0*/  MOV R2, R3 ;  /* 0x0000000300027202 */ /* 0x000fe40000000f00 */
[----:B------:R-:W-:-:S03]  /*03e0*/  SHF.R.S32.HI R3, RZ, 0x1f, R0 ;  /* 0x0000001fff037819 */ /* 0x000fc60000011400 */
[----:B------:R-:W-:Y:S01]  /*03f0*/  @!P2 IMAD.MOV R2, RZ, RZ, -R2 ;  /* 0x000000ffff02a224 */ /* 0x000fe200078e0a02 */
[----:B------:R-:W-:Y:S02]  /*0400*/  @!P1 LOP3.LUT R2, RZ, R4, RZ, 0x33, !PT ;  /* 0x00000004ff029212 */ /* 0x000fe400078e33ff */
[----:B------:R-:W-:-:S03]  /*0410*/  LEA.HI R3, R3, R0, RZ, 0x8 ;  /* 0x0000000003037211 */ /* 0x000fc600078f40ff */
[----:B------:R-:W-:Y:S02]  /*0420*/  IMAD.SHL.U32 R12, R2, 0x4, RZ ;  /* 0x00000004020c7824 */ /* 0x000fe400078e00ff */
[----:B------:R-:W-:-:S03]  /*0430*/  IMAD.MOV R2, RZ, RZ, -R2 ;  /* 0x000000ffff027224 */ /* 0x000fc600078e0a02 */
[----:B------:R-:W-:Y:S01]  /*0440*/  LEA.HI.SX32 R3, R3, -R12, 0x18 ;  /* 0x8000000c03037211 */ /* 0x000fe200078fc2ff */
[----:B------:R-:W-:Y:S02]  /*0450*/  IMAD R11, R4, R2, R7 ;  /* 0x00000002040b7224 */ /* 0x000fe400078e0207 */
[----:B------:R-:W-:Y:S01]  /*0460*/  IMAD.MOV.U32 R4, RZ, RZ, RZ ;  /* 0x000000ffff047224 */ /* 0x000fe200078e00ff */
[----:B------:R-:W-:Y:S01]  /*0470*/  IMNMX R10, R3, 0x4, PT ;  /* 0x00000004030a7817 */ /* 0x000fe20003800200 */
[----:B------:R-:W-:-:S03]  /*0480*/  IMAD.MOV.U32 R2, RZ, RZ, R8 ;  /* 0x000000ffff027224 */ /* 0x000fc600078e0008 */
[----:B------:R-:W-:Y:S01]  /*0490*/  IABS R9, R10 ;  /* 0x0000000a00097213 */ /* 0x000fe20000000000 */
[----:B------:R-:W1:Y:S08]  /*04a0*/  I2F.RP R7, R2 ;  /* 0x0000000200077306 */ /* 0x000e700000209400 */
[----:B------:R-:W2:Y:S08]  /*04b0*/  I2F.RP R0, R9 ;  /* 0x0000000900007306 */ /* 0x000eb00000209400 */
[----:B-1----:R-:W-:Y:S08]  /*04c0*/  MUFU.RCP R7, R7 ;  /* 0x0000000700077308 */ /* 0x002ff00000001000 */
[----:B--2---:R-:W1:Y:S02]  /*04d0*/  MUFU.RCP R0, R0 ;  /* 0x0000000000007308 */ /* 0x004e640000001000 */
[----:B-1----:R-:W-:-:S02]  /*04e0*/  IADD3 R5, R0, 0xffffffe, RZ ;  /* 0x0ffffffe00057810 */ /* 0x002fc40007ffe0ff */
[----:B------:R-:W-:-:S04]  /*04f0*/  IABS R0, R10 ;  /* 0x0000000a00007213 */ /* 0x000fc80000000000 */
[----:B------:R-:W1:Y:S01]  /*0500*/  F2I.FTZ.U32.TRUNC.NTZ R5, R5 ;  /* 0x0000000500057305 */ /* 0x000e62000021f000 */
[----:B------:R-:W-:Y:S02]  /*0510*/  IMAD.MOV R0, RZ, RZ, -R0 ;  /* 0x000000ffff007224 */ /* 0x000fe400078e0a00 */
[----:B-1----:R-:W-:-:S04]  /*0520*/  IMAD.MOV R6, RZ, RZ, -R5 ;  /* 0x000000ffff067224 */ /* 0x002fc800078e0a05 */
[----:B------:R-:W-:Y:S01]  /*0530*/  IMAD R3, R6, R9, RZ ;  /* 0x0000000906037224 */ /* 0x000fe200078e02ff */
[----:B------:R-:W-:-:S03]  /*0540*/  IABS R6, R11 ;  /* 0x0000000b00067213 */ /* 0x000fc60000000000 */
[----:B------:R-:W-:Y:S01]  /*0550*/  IMAD.HI.U32 R4, R5, R3, R4 ;  /* 0x0000000305047227 */ /* 0x000fe200078e0004 */
[----:B------:R-:W-:-:S03]  /*0560*/  IABS R3, c[0x0][0x178] ;  /* 0x00005e0000037a13 */ /* 0x000fc60000000000 */
[----:B------:R-:W-:Y:S02]  /*0570*/  IMAD.MOV.U32 R5, RZ, RZ, R6 ;  /* 0x000000ffff057224 */ /* 0x000fe400078e0006 */
[----:B------:R-:W1:Y:S02]  /*0580*/  I2F.RP R6, R3 ;  /* 0x0000000300067306 */ /* 0x000e640000209400 */
[----:B------:R-:W-:-:S04]  /*0590*/  IMAD.HI.U32 R4, R4, R5, RZ ;  /* 0x0000000504047227 */ /* 0x000fc800078e00ff */
[----:B------:R-:W-:Y:S01]  /*05a0*/  IMAD R0, R4, R0, R5 ;  /* 0x0000000004007224 */ /* 0x000fe200078e0205 */
[----:B------:R-:W-:-:S04]  /*05b0*/  IADD3 R5, R7, 0xffffffe, RZ ;  /* 0x0ffffffe07057810 */ /* 0x000fc80007ffe0ff */
[----:B------:R-:W-:Y:S02]  /*05c0*/  ISETP.GT.U32.AND P1, PT, R9, R0, PT ;  /* 0x000000000900720c */ /* 0x000fe40003f24070 */
[----:B------:R-:W2:Y:S08]  /*05d0*/  F2I.FTZ.U32.TRUNC.NTZ R5, R5 ;  /* 0x0000000500057305 */ /* 0x000eb0000021f000 */
[----:B-1----:R-:W1:Y:S03]  /*05e0*/  MUFU.RCP R6, R6 ;  /* 0x0000000600067308 */ /* 0x002e660000001000 */
[----:B------:R-:W-:Y:S01]  /*05f0*/  @!P1 IMAD.IADD R0, R0, 0x1, -R9 ;  /* 0x0000000100009824 */ /* 0x000fe200078e0a09 */
[----:B------:R-:W-:-:S02]  /*0600*/  @!P1 IADD3 R4, R4, 0x1, RZ ;  /* 0x0000000104049810 */ /* 0x000fc40007ffe0ff */
[----:B------:R-:W-:Y:S02]  /*0610*/  ISETP.NE.AND P1, PT, R10, RZ, PT ;  /* 0x000000ff0a00720c */ /* 0x000fe40003f25270 */
[----:B------:R-:W-:Y:S01]  /*0620*/  ISETP.GE.U32.AND P0, PT, R0, R9, PT ;  /* 0x000000090000720c */ /* 0x000fe20003f06070 */
[----:B--2---:R-:W-:Y:S01]  /*0630*/  IMAD.MOV R9, RZ, RZ, -R5 ;  /* 0x000000ffff097224 */ /* 0x004fe200078e0a05 */
[----:B------:R-:W-:-:S03]  /*0640*/  LOP3.LUT R0, R11, R10, RZ, 0x3c, !PT ;  /* 0x0000000a0b007212 */ /* 0x000fc600078e3cff */
[----:B------:R-:W-:Y:S01]  /*0650*/  IMAD R9, R9, R2, RZ ;  /* 0x0000000209097224 */ /* 0x000fe200078e02ff */
[----:B------:R-:W-:Y:S01]  /*0660*/  ISETP.GE.AND P2, PT, R0, RZ, PT ;  /* 0x000000ff0000720c */ /* 0x000fe20003f46270 */
[----:B------:R-:W-:Y:S01]  /*0670*/  IMAD.MOV.U32 R0, RZ, RZ, c[0x0][0x180] ;  /* 0x00006000ff007624 */ /* 0x000fe200078e00ff */
[----:B-1----:R-:W-:-:S04]  /*0680*/  IADD3 R7, R6, 0xffffffe, RZ ;  /* 0x0ffffffe06077810 */ /* 0x002fc80007ffe0ff */
[----:B------:R-:W-:Y:S02]  /*0690*/  IADD3 R146, R0, -0x3d, RZ ;  /* 0xffffffc300927810 */ /* 0x000fe40007ffe0ff */
[----:B------:R-:W-:Y:S01]  /*06a0*/  @P0 IADD3 R4, R4, 0x1, RZ ;  /* 0x0000000104040810 */ /* 0x000fe20007ffe0ff */
[----:B------:R-:W1:Y:S01]  /*06b0*/  F2I.FTZ.U32.TRUNC.NTZ R7, R7 ;  /* 0x0000000700077305 */ /* 0x000e62000021f000 */
[C---:B------:R-:W-:Y:S02]  /*06c0*/  IADD3 R158, R0.reuse, -0x45, RZ ;  /* 0xffffffbb009e7810 */ /* 0x040fe40007ffe0ff */
[----:B------:R-:W-:Y:S01]  /*06d0*/  MOV R205, R4 ;  /* 0x0000000400cd7202 */ /* 0x000fe20000000f00 */
[----:B------:R-:W-:Y:S01]  /*06e0*/  IMAD.MOV.U32 R4, RZ, RZ, RZ ;  /* 0x000000ffff047224 */ /* 0x000fe200078e00ff */
[C---:B------:R-:W-:Y:S02]  /*06f0*/  IADD3 R166, R0.reuse, -0x4d, RZ ;  /* 0xffffffb300a67810 */ /* 0x040fe40007ffe0ff */
[C---:B------:R-:W-:Y:S01]  /*0700*/  IADD3 R174, R0.reuse, -0x55, RZ ;  /* 0xffffffab00ae7810 */ /* 0x040fe20007ffe0ff */
[----:B------:R-:W-:Y:S01]  /*0710*/  @!P2 IMAD.MOV R205, RZ, RZ, -R205 ;  /* 0x000000ffffcda224 */ /* 0x000fe200078e0acd */
[----:B------:R-:W-:Y:S01]  /*0720*/  @!P1 LOP3.LUT R205, RZ, R10, RZ, 0x33, !PT ;  /* 0x0000000affcd9212 */ /* 0x000fe200078e33ff */
[----:B------:R-:W-:Y:S01]  /*0730*/  IMAD.HI.U32 R5, R5, R9, R4 ;  /* 0x0000000905057227 */ /* 0x000fe200078e0004 */
[----:B------:R-:W-:-:S02]  /*0740*/  IADD3 R9, R0, -0x1, RZ ;  /* 0xffffffff00097810 */ /* 0x000fc40007ffe0ff */
[C---:B------:R-:W-:Y:S01]  /*0750*/  IADD3 R182, R0.reuse, -0x5d, RZ ;  /* 0xffffffa300b67810 */ /* 0x040fe20007ffe0ff */
[----:B------:R-:W-:Y:S01]  /*0760*/  IMAD.SHL.U32 R206, R205, 0x40, RZ ;  /* 0x00000040cdce7824 */ /* 0x000fe200078e00ff */
[----:B------:R-:W-:Y:S01]  /*0770*/  ISETP.GE.U32.AND P4, PT, R9, 0x7fffff80, PT ;  /* 0x7fffff800900780c */ /* 0x000fe20003f86070 */
[----:B-1----:R-:W-:Y:S01]  /*0780*/  IMAD.MOV R6, RZ, RZ, -R7 ;  /* 0x000000ffff067224 */ /* 0x002fe200078e0a07 */
[----:B------:R-:W-:Y:S01]  /*0790*/  IADD3 R190, R0, -0x65, RZ ;  /* 0xffffff9b00be7810 */ /* 0x000fe20007ffe0ff */
[----:B------:R-:W-:Y:S01]  /*07a0*/  IMAD.MOV R205, RZ, RZ, -R205 ;  /* 0x000000ffffcd7224 */ /* 0x000fe200078e0acd */
[----:B------:R-:W-:Y:S01]  /*07b0*/  IABS R8, R206 ;  /* 0x000000ce00087213 */ /* 0x000fe20000000000 */
[----:B------:R-:W-:Y:S01]  /*07c0*/  IMAD R9, R6, R3, RZ ;  /* 0x0000000306097224 */ /* 0x000fe200078e02ff */
[----:B------:R-:W-:Y:S01]  /*07d0*/  IADD3 R32, R206, 0x1, RZ ;  /* 0x00000001ce207810 */ /* 0x000fe20007ffe0ff */
[----:B------:R-:W-:Y:S01]  /*07e0*/  IMAD R205, R10, R205, R11 ;  /* 0x000000cd0acd7224 */ /* 0x000fe200078e020b */
[----:B------:R-:W-:Y:S01]  /*07f0*/  IADD3 R120, R206, 0x2, RZ ;  /* 0x00000002ce787810 */ /* 0x000fe20007ffe0ff */
[----:B------:R-:W-:Y:S01]  /*0800*/  IMAD.HI.U32 R4, R5, R8, RZ ;  /* 0x0000000805047227 */ /* 0x000fe200078e00ff */
[----:B------:R-:W-:Y:S01]  /*0810*/  IABS R10, R32 ;  /* 0x00000020000a7213 */ /* 0x000fe20000000000 */
[----:B------:R1:W-:Y:S01]  /*0820*/  STL [R1+0xd38], R32 ;  /* 0x000d382001007387 */ /* 0x0003e20000100800 */
[----:B------:R-:W-:Y:S01]  /*0830*/  IADD3 R205, R12, R205, RZ ;  /* 0x000000cd0ccd7210 */ /* 0x000fe20007ffe0ff */
[----:B------:R-:W-:Y:S01]  /*0840*/  IMAD.MOV.U32 R6, RZ, RZ, RZ ;  /* 0x000000ffff067224 */ /* 0x000fe200078e00ff */
[C---:B------:R-:W-:Y:S01]  /*0850*/  IADD3 R117, R206.reuse, 0x5, RZ ;  /* 0x00000005ce757810 */ /* 0x040fe20007ffe0ff */
[----:B------:R-:W-:Y:S01]  /*0860*/  IMAD.MOV R11, RZ, RZ, -R4 ;  /* 0x000000ffff0b7224 */ /* 0x000fe200078e0a04 */
[----:B------:R-:W-:Y:S01]  /*0870*/  IABS R12, R120 ;  /* 0x00000078000c7213 */ /* 0x000fe20000000000 */
[----:B------:R-:W-:Y:S01]  /*0880*/  IMAD.HI.U32 R4, R7, R9, R6 ;  /* 0x0000000907047227 */ /* 0x000fe200078e0006 */
[----:B------:R-:W-:Y:S01]  /*0890*/  IABS R18, R117 ;  /* 0x0000007500127213 */ /* 0x000fe20000000000 */
[----:B------:R-:W-:Y:S01]  /*08a0*/  STL [R1+0xd34], R120 ;  /* 0x000d347801007387 */ /* 0x000fe20000100800 */
[C---:B------:R-:W-:Y:S01]  /*08b0*/  IADD3 R110, R206.reuse, 0xa, RZ ;  /* 0x0000000ace6e7810 */ /* 0x040fe20007ffe0ff */
[----:B------:R-:W-:Y:S01]  /*08c0*/  IMAD.HI.U32 R6, R5, R10, RZ ;  /* 0x0000000a05067227 */ /* 0x000fe200078e00ff */
[----:B------:R-:W-:-:S02]  /*08d0*/  IADD3 R102, R206, 0xf, RZ ;  /* 0x0000000fce667810 */ /* 0x000fc40007ffe0ff */
[----:B------:R-:W-:Y:S01]  /*08e0*/  IABS R27, R110 ;  /* 0x0000006e001b7213 */ /* 0x000fe20000000000 */
[----:B------:R-:W-:Y:S01]  /*08f0*/  IMAD.MOV R9, RZ, RZ, -R6 ;  /* 0x000000ffff097224 */ /* 0x000fe200078e0a06 */
[----:B------:R-:W-:Y:S01]  /*0900*/  IABS R37, R102 ;  /* 0x0000006600257213 */ /* 0x000fe20000000000 */
[C---:B------:R-:W-:Y:S01]  /*0910*/  IMAD.HI.U32 R6, R5.reuse, R12, RZ ;  /* 0x0000000c05067227 */ /* 0x040fe200078e00ff */
[C---:B------:R-:W-:Y:S02]  /*0920*/  IADD3 R26, R206.reuse, 0x14, RZ ;  /* 0x00000014ce1a7810 */ /* 0x040fe40007ffe0ff */
[----:B------:R-:W-:Y:S01]  /*0930*/  IADD3 R86, R206, 0x19, RZ ;  /* 0x00000019ce567810 */ /* 0x000fe20007ffe0ff */
[----:B------:R-:W-:Y:S01]  /*0940*/  IMAD R7, R2, R11, R8 ;  /* 0x0000000b02077224 */ /* 0x000fe200078e0208 */
[----:B------:R-:W-:Y:S01]  /*0950*/  IABS R47, R26 ;  /* 0x0000001a002f7213 */ /* 0x000fe20000000000 */
[----:B------:R-:W-:Y:S01]  /*0960*/  IMAD.HI.U32 R11, R5, R18, RZ ;  /* 0x00000012050b7227 */ /* 0x000fe200078e00ff */
[----:B------:R-:W-:-:S02]  /*0970*/  IABS R57, R86 ;  /* 0x0000005600397213 */ /* 0x000fc40000000000 */
[C---:B------:R-:W-:Y:S01]  /*0980*/  IADD3 R76, R206.reuse, 0x1e, RZ ;  /* 0x0000001ece4c7810 */ /* 0x040fe20007ffe0ff */
[----:B------:R-:W-:Y:S01]  /*0990*/  IMAD.MOV R13, RZ, RZ, -R6 ;  /* 0x000000ffff0d7224 */ /* 0x000fe200078e0a06 */
[----:B------:R-:W-:Y:S01]  /*09a0*/  IADD3 R68, R206, 0x23, RZ ;  /* 0x00000023ce447810 */ /* 0x000fe20007ffe0ff */
[----:B------:R-:W-:Y:S01]  /*09b0*/  IMAD.MOV R19, RZ, RZ, -R11 ;  /* 0x000000ffff137224 */ /* 0x000fe200078e0a0b */
[----:B------:R-:W-:Y:S01]  /*09c0*/  IABS R67, R76 ;  /* 0x0000004c00437213 */ /* 0x000fe20000000000 */
[----:B------:R-:W-:Y:S01]  /*09d0*/  IMAD R11, R2, R13, R12 ;  /* 0x0000000d020b7224 */ /* 0x000fe200078e020c */
[----:B------:R-:W-:Y:S01]  /*09e0*/  IABS R77, R68 ;  /* 0x00000044004d7213 */ /* 0x000fe20000000000 */
[C---:B------:R-:W-:Y:S01]  /*09f0*/  IMAD.HI.U32 R12, R5.reuse, R27, RZ ;  /* 0x0000001b050c7227 */ /* 0x040fe200078e00ff */
[C---:B------:R-:W-:Y:S02]  /*0a00*/  IADD3 R58, R206.reuse, 0x28, RZ ;  /* 0x00000028ce3a7810 */ /* 0x040fe40007ffe0ff */
[----:B------:R-:W-:Y:S01]  /*0a10*/  IADD3 R48, R206, 0x2d, RZ ;  /* 0x0000002dce307810 */ /* 0x000fe20007ffe0ff */
[----:B------:R-:W-:Y:S01]  /*0a20*/  IMAD.MOV R12, RZ, RZ, -R12 ;  /* 0x000000ffff0c7224 */ /* 0x000fe200078e0a0c */
[----:B------:R-:W-:Y:S01]  /*0a30*/  IABS R89, R58 ;  /* 0x0000003a00597213 */ /* 0x000fe20000000000 */
[C---:B------:R-:W-:Y:S01]  /*0a40*/  IMAD R9, R2.reuse, R9, R10 ;  /* 0x0000000902097224 */ /* 0x040fe200078e020a */
[----:B------:R-:W-:Y:S01]  /*0a50*/  IABS R99, R48 ;  /* 0x0000003000637213 */ /* 0x000fe20000000000 */
[----:B------:R-:W-:Y:S01]  /*0a60*/  IMAD R27, R2, R12, R27 ;  /* 0x0000000c021b7224 */ /* 0x000fe200078e021b */
[C---:B------:R-:W-:Y:S01]  /*0a70*/  IADD3 R20, R206.reuse, 0x3f, RZ ;  /* 0x0000003fce147810 */ /* 0x040fe20007ffe0ff */
[----:B------:R-:W-:Y:S01]  /*0a80*/  IMAD.HI.U32 R12, R5, R37, RZ ;  /* 0x00000025050c7227 */ /* 0x000fe200078e00ff */
[----:B------:R-:W-:-:S02]  /*0a90*/  IADD3 R119, R206, 0x3, RZ ;  /* 0x00000003ce777810 */ /* 0x000fc40007ffe0ff */
[----:B------:R-:W-:Y:S01]  /*0aa0*/  IABS R81, R20 ;  /* 0x0000001400517213 */ /* 0x000fe20000000000 */
[----:B------:R-:W-:Y:S01]  /*0ab0*/  IMAD.MOV R12, RZ, RZ, -R12 ;  /* 0x000000ffff0c7224 */ /* 0x000fe200078e0a0c */
[----:B------:R-:W-:Y:S01]  /*0ac0*/  IABS R14, R119 ;  /* 0x00000077000e7213 */ /* 0x000fe20000000000 */
[----:B------:R-:W-:Y:S01]  /*0ad0*/  STL [R1+0xd30], R119 ;  /* 0x000d307701007387 */ /* 0x000fe20000100800 */
[C---:B------:R-:W-:Y:S01]  /*0ae0*/  ISETP.GT.U32.AND P0, PT, R2.reuse, R7, PT ;  /* 0x000000070200720c */ /* 0x040fe20003f04070 */
[----:B------:R-:W-:Y:S01]  /*0af0*/  IMAD R37, R2, R12, R37 ;  /* 0x0000000c02257224 */ /* 0x000fe200078e0225 */
[----:B------:R-:W-:Y:S01]  /*0b00*/  IADD3 R118, R206, 0x4, RZ ;  /* 0x00000004ce767810 */ /* 0x000fe20007ffe0ff */
[C---:B------:R-:W-:Y:S01]  /*0b10*/  IMAD.HI.U32 R12, R5.reuse, R47, RZ ;  /* 0x0000002f050c7227 */ /* 0x040fe200078e00ff */
[----:B------:R-:W-:Y:S02]  /*0b20*/  ISETP.GT.U32.AND P5, PT, R2, R9, PT ;  /* 0x000000090200720c */ /* 0x000fe40003fa4070 */
[----:B------:R-:W-:Y:S01]  /*0b30*/  IABS R16, R118 ;  /* 0x0000007600107213 */ /* 0x000fe20000000000 */
[----:B------:R-:W-:Y:S01]  /*0b40*/  IMAD.MOV R12, RZ, RZ, -R12 ;  /* 0x000000ffff0c7224 */ /* 0x000fe200078e0a0c */
[----:B------:R-:W-:Y:S01]  /*0b50*/  IADD3 R30, R206, 0x6, RZ ;  /* 0x00000006ce1e7810 */ /* 0x000fe20007ffe0ff */
[C---:B------:R-:W-:Y:S01]  /*0b60*/  IMAD.HI.U32 R8, R5.reuse, R14, RZ ;  /* 0x0000000e05087227 */ /* 0x040fe200078e00ff */
[C---:B------:R-:W-:Y:S01]  /*0b70*/  ISETP.GT.U32.AND P3, PT, R2.reuse, R11, PT ;  /* 0x0000000b0200720c */ /* 0x040fe20003f64070 */
[----:B------:R-:W-:Y:S01]  /*0b80*/  STL [R1+0xdd0], R118 ;  /* 0x000dd07601007387 */ /* 0x000fe20000100800 */
[----:B------:R-:W-:Y:S01]  /*0b90*/  IABS R6, R30 ;  /* 0x0000001e00067213 */ /* 0x000fe20000000000 */
[----:B------:R-:W-:Y:S01]  /*0ba0*/  IMAD R47, R2, R12, R47 ;  /* 0x0000000c022f7224 */ /* 0x000fe200078e022f */
[C---:B------:R-:W-:Y:S01]  /*0bb0*/  IADD3 R116, R206.reuse, 0x7, RZ ;  /* 0x00000007ce747810 */ /* 0x040fe20007ffe0ff */
[C---:B------:R-:W-:Y:S01]  /*0bc0*/  IMAD.HI.U32 R12, R5.reuse, R57, RZ ;  /* 0x00000039050c7227 */ /* 0x040fe200078e00ff */
[C---:B------:R-:W-:Y:S01]  /*0bd0*/  IADD3 R114, R206.reuse, 0x8, RZ ;  /* 0x00000008ce727810 */ /* 0x040fe20007ffe0ff */
[----:B------:R-:W-:Y:S01]  /*0be0*/  STL [R1+0xdd4], R117 ;  /* 0x000dd47501007387 */ /* 0x000fe20000100800 */
[----:B------:R-:W-:Y:S01]  /*0bf0*/  IABS R21, R116 ;  /* 0x0000007400157213 */ /* 0x000fe20000000000 */
[----:B------:R-:W-:Y:S01]  /*0c00*/  IMAD.MOV R12, RZ, RZ, -R12 ;  /* 0x000000ffff0c7224 */ /* 0x000fe200078e0a0c */
[----:B------:R-:W-:Y:S01]  /*0c10*/  IABS R23, R114 ;  /* 0x0000007200177213 */ /* 0x000fe20000000000 */
[----:B------:R-:W-:Y:S01]  /*0c20*/  IMAD.MOV R15, RZ, RZ, -R8 ;  /* 0x000000ffff0f7224 */ /* 0x000fe200078e0a08 */
[----:B------:R-:W-:Y:S01]  /*0c30*/  IADD3 R112, R206, 0x9, RZ ;  /* 0x00000009ce707810 */ /* 0x000fe20007ffe0ff */
[----:B------:R-:W-:Y:S01]  /*0c40*/  IMAD R57, R2, R12, R57 ;  /* 0x0000000c02397224 */ /* 0x000fe200078e0239 */
[C---:B------:R-:W-:Y:S01]  /*0c50*/  IADD3 R28, R206.reuse, 0xb, RZ ;  /* 0x0000000bce1c7810 */ /* 0x040fe20007ffe0ff */
[C---:B------:R-:W-:Y:S01]  /*0c60*/  IMAD.HI.U32 R12, R5.reuse, R67, RZ ;  /* 0x00000043050c7227 */ /* 0x040fe200078e00ff */
[----:B------:R-:W-:Y:S01]  /*0c70*/  IABS R25, R112 ;  /* 0x0000007000197213 */ /* 0x000fe20000000000 */
[----:B------:R2:W-:Y:S01]  /*0c80*/  STL [R1+0xdcc], R30 ;  /* 0x000dcc1e01007387 */ /* 0x0005e20000100800 */
[----:B------:R-:W-:Y:S01]  /*0c90*/  IABS R29, R28 ;  /* 0x0000001c001d7213 */ /* 0x000fe20000000000 */
[----:B------:R-:W-:Y:S01]  /*0ca0*/  IMAD.MOV R12, RZ, RZ, -R12 ;  /* 0x000000ffff0c7224 */ /* 0x000fe200078e0a0c */
[----:B------:R-:W-:Y:S01]  /*0cb0*/  IADD3 R108, R206, 0xc, RZ ;  /* 0x0000000cce6c7810 */ /* 0x000fe20007ffe0ff */
[----:B------:R-:W-:Y:S01]  /*0cc0*/  IMAD R13, R2, R15, R14 ;  /* 0x0000000f020d7224 */ /* 0x000fe200078e020e */
[----:B------:R-:W-:Y:S01]  /*0cd0*/  IADD3 R106, R206, 0xd, RZ ;  /* 0x0000000dce6a7810 */ /* 0x000fe20007ffe0ff */
[C---:B------:R-:W-:Y:S01]  /*0ce0*/  IMAD R67, R2.reuse, R12, R67 ;  /* 0x0000000c02437224 */ /* 0x040fe200078e0243 */
[----:B------:R-:W-:Y:S01]  /*0cf0*/  IABS R31, R108 ;  /* 0x0000006c001f7213 */ /* 0x000fe20000000000 */
[----:B------:R-:W-:Y:S01]  /*0d00*/  IMAD.HI.U32 R12, R5, R77, RZ ;  /* 0x0000004d050c7227 */ /* 0x000fe200078e00ff */
[----:B------:R-:W-:Y:S01]  /*0d10*/  ISETP.GT.U32.AND P2, PT, R2, R13, PT ;  /* 0x0000000d0200720c */ /* 0x000fe20003f44070 */
[----:B------:R-:W-:Y:S01]  /*0d20*/  STL [R1+0xdc8], R116 ;  /* 0x000dc87401007387 */ /* 0x000fe20000100800 */
[----:B------:R-:W-:Y:S01]  /*0d30*/  IABS R33, R106 ;  /* 0x0000006a00217213 */ /* 0x000fe20000000000 */
[----:B------:R-:W-:Y:S01]  /*0d40*/  IMAD.MOV R12, RZ, RZ, -R12 ;  /* 0x000000ffff0c7224 */ /* 0x000fe200078e0a0c */
[C---:B------:R-:W-:Y:S01]  /*0d50*/  IADD3 R104, R206.reuse, 0xe, RZ ;  /* 0x0000000ece687810 */ /* 0x040fe20007ffe0ff */
[----:B------:R-:W-:Y:S01]  /*0d60*/  @!P0 IMAD.IADD R7, R7, 0x1, -R2 ;  /* 0x0000000107078824 */ /* 0x000fe200078e0a02 */
[----:B------:R-:W-:Y:S01]  /*0d70*/  IADD3 R100, R206, 0x10, RZ ;  /* 0x00000010ce647810 */ /* 0x000fe20007ffe0ff */
[C---:B------:R-:W-:Y:S01]  /*0d80*/  IMAD R77, R2.reuse, R12, R77 ;  /* 0x0000000c024d7224 */ /* 0x040fe200078e024d */
[----:B------:R-:W-:Y:S01]  /*0d90*/  IABS R35, R104 ;  /* 0x0000006800237213 */ /* 0x000fe20000000000 */
[C---:B------:R-:W-:Y:S01]  /*0da0*/  IMAD.HI.U32 R12, R5.reuse, R89, RZ ;  /* 0x00000059050c7227 */ /* 0x040fe200078e00ff */
[----:B------:R-:W-:Y:S01]  /*0db0*/  ISETP.GT.U32.AND P6, PT, R2, R7, PT ;  /* 0x000000070200720c */ /* 0x000fe20003fc4070 */
[----:B------:R-:W-:Y:S01]  /*0dc0*/  STL [R1+0xdc4], R114 ;  /* 0x000dc47201007387 */ /* 0x000fe20000100800 */
[----:B------:R-:W-:Y:S01]  /*0dd0*/  IABS R39, R100 ;  /* 0x0000006400277213 */ /* 0x000fe20000000000 */
[----:B------:R-:W-:Y:S01]  /*0de0*/  IMAD.MOV R12, RZ, RZ, -R12 ;  /* 0x000000ffff0c7224 */ /* 0x000fe200078e0a0c */
[C---:B------:R-:W-:Y:S01]  /*0df0*/  IADD3 R98, R206.reuse, 0x11, RZ ;  /* 0x00000011ce627810 */ /* 0x040fe20007ffe0ff */
[C---:B------:R-:W-:Y:S01]  /*0e00*/  IMAD.HI.U32 R10, R5.reuse, R16, RZ ;  /* 0x00000010050a7227 */ /* 0x040fe200078e00ff */
[----:B------:R-:W-:Y:S01]  /*0e10*/  IADD3 R94, R206, 0x13, RZ ;  /* 0x00000013ce5e7810 */ /* 0x000fe20007ffe0ff */
[----:B------:R-:W-:Y:S01]  /*0e20*/  STL [R1+0xdc0], R112 ;  /* 0x000dc07001007387 */ /* 0x000fe20000100800 */
[----:B------:R-:W-:Y:S01]  /*0e30*/  IABS R41, R98 ;  /* 0x0000006200297213 */ /* 0x000fe20000000000 */
[----:B------:R-:W-:Y:S01]  /*0e40*/  IMAD R89, R2, R12, R89 ;  /* 0x0000000c02597224 */ /* 0x000fe200078e0259 */
[----:B------:R-:W-:Y:S01]  /*0e50*/  IABS R45, R94 ;  /* 0x0000005e002d7213 */ /* 0x000fe20000000000 */
[C---:B------:R-:W-:Y:S01]  /*0e60*/  IMAD.HI.U32 R12, R5.reuse, R99, RZ ;  /* 0x00000063050c7227 */ /* 0x040fe200078e00ff */
[C---:B------:R-:W-:Y:S01]  /*0e70*/  IADD3 R96, R206.reuse, 0x12, RZ ;  /* 0x00000012ce607810 */ /* 0x040fe20007ffe0ff */
[----:B------:R-:W-:Y:S01]  /*0e80*/  STL [R1+0xdbc], R110 ;  /* 0x000dbc6e01007387 */ /* 0x000fe20000100800 */
[----:B------:R-:W-:Y:S01]  /*0e90*/  IADD3 R24, R206, 0x15, RZ ;  /* 0x00000015ce187810 */ /* 0x000fe20007ffe0ff */
[----:B------:R-:W-:Y:S01]  /*0ea0*/  IMAD.MOV R12, RZ, RZ, -R12 ;  /* 0x000000ffff0c7224 */ /* 0x000fe200078e0a0c */
[----:B------:R-:W-:Y:S01]  /*0eb0*/  IABS R43, R96 ;  /* 0x00000060002b7213 */ /* 0x000fe20000000000 */
[----:B------:R-:W-:Y:S01]  /*0ec0*/  IMAD.MOV R17, RZ, RZ, -R10 ;  /* 0x000000ffff117224 */ /* 0x000fe200078e0a0a */
[----:B------:R-:W-:Y:S01]  /*0ed0*/  IABS R49, R24 ;  /* 0x0000001800317213 */ /* 0x000fe20000000000 */
[----:B------:R-:W-:Y:S01]  /*0ee0*/  IMAD R99, R2, R12, R99 ;  /* 0x0000000c02637224 */ /* 0x000fe200078e0263 */
[C---:B------:R-:W-:Y:S01]  /*0ef0*/  IADD3 R92, R206.reuse, 0x16, RZ ;  /* 0x00000016ce5c7810 */ /* 0x040fe20007ffe0ff */
[----:B------:R-:W-:Y:S01]  /*0f00*/  IMAD.HI.U32 R12, R5, R81, RZ ;  /* 0x00000051050c7227 */ /* 0x000fe200078e00ff */
[C---:B------:R-:W-:Y:S01]  /*0f10*/  IADD3 R90, R206.reuse, 0x17, RZ ;  /* 0x00000017ce5a7810 */ /* 0x040fe20007ffe0ff */
[----:B------:R3:W-:Y:S01]  /*0f20*/  STL [R1+0xdb8], R28 ;  /* 0x000db81c01007387 */ /* 0x0007e20000100800 */
[----:B------:R-:W-:Y:S01]  /*0f30*/  IABS R51, R92 ;  /* 0x0000005c00337213 */ /* 0x000fe20000000000 */
[----:B------:R-:W-:Y:S01]  /*0f40*/  IMAD.MOV R12, RZ, RZ, -R12 ;  /* 0x000000ffff0c7224 */ /* 0x000fe200078e0a0c */
[----:B------:R-:W-:Y:S01]  /*0f50*/  IADD3 R88, R206, 0x18, RZ ;  /* 0x00000018ce587810 */ /* 0x000fe20007ffe0ff */
[C---:B------:R-:W-:Y:S01]  /*0f60*/  IMAD R15, R2.reuse, R17, R16 ;  /* 0x00000011020f7224 */ /* 0x040fe200078e0210 */
[----:B------:R-:W-:Y:S01]  /*0f70*/  IABS R53, R90 ;  /* 0x0000005a00357213 */ /* 0x000fe20000000000 */
[C---:B------:R-:W-:Y:S01]  /*0f80*/  IMAD R81, R2.reuse, R12, R81 ;  /* 0x0000000c02517224 */ /* 0x040fe200078e0251 */
[----:B------:R-:W-:Y:S01]  /*0f90*/  IABS R55, R88 ;  /* 0x0000005800377213 */ /* 0x000fe20000000000 */
[C---:B------:R-:W-:Y:S01]  /*0fa0*/  IMAD R17, R2.reuse, R19, R18 ;  /* 0x0000001302117224 */ /* 0x040fe200078e0212 */
[C---:B------:R-:W-:Y:S01]  /*0fb0*/  ISETP.GT.U32.AND P1, PT, R2.reuse, R15, PT ;  /* 0x0000000f0200720c */ /* 0x040fe20003f24070 */
[----:B------:R-:W-:Y:S01]  /*0fc0*/  IMAD.MOV.U32 R8, RZ, RZ, R6 ;  /* 0x000000ffff087224 */ /* 0x000fe200078e0006 */
[----:B------:R-:W-:Y:S01]  /*0fd0*/  ISETP.GT.U32.AND P0, PT, R2, R81, PT ;  /* 0x000000510200720c */ /* 0x000fe20003f04070 */
[--C-:B------:R-:W-:Y:S01]  /*0fe0*/  @!P5 IMAD.IADD R9, R9, 0x1, -R2.reuse ;  /* 0x000000010909d824 */ /* 0x100fe200078e0a02 */
[C---:B------:R-:W-:Y:S01]  /*0ff0*/  IADD3 R84, R206.reuse, 0x1a, RZ ;  /* 0x0000001ace547810 */ /* 0x040fe20007ffe0ff */
[----:B------:R-:W-:Y:S01]  /*1000*/  IMAD.HI.U32 R6, R5, R8, RZ ;  /* 0x0000000805067227 */ /* 0x000fe200078e00ff */
[----:B------:R-:W-:Y:S01]  /*1010*/  IADD3 R82, R206, 0x1b, RZ ;  /* 0x0000001bce527810 */ /* 0x000fe20007ffe0ff */
[----:B------:R-:W-:Y:S01]  /*1020*/  STL [R1+0xdb4], R108 ;  /* 0x000db46c01007387 */ /* 0x000fe20000100800 */
[----:B------:R-:W-:Y:S01]  /*1030*/  IABS R59, R84 ;  /* 0x00000054003b7213 */ /* 0x000fe20000000000 */
[--C-:B------:R-:W-:Y:S01]  /*1040*/  @!P3 IMAD.IADD R11, R11, 0x1, -R2.reuse ;  /* 0x000000010b0bb824 */ /* 0x100fe200078e0a02 */
[----:B------:R-:W-:Y:S01]  /*1050*/  ISETP.GT.U32.AND P3, PT, R2, R9, PT ;  /* 0x000000090200720c */ /* 0x000fe20003f64070 */
[----:B------:R-:W-:Y:S01]  /*1060*/  @!P2 IMAD.IADD R13, R13, 0x1, -R2 ;  /* 0x000000010d0da824 */ /* 0x000fe200078e0a02 */
[----:B------:R-:W-:Y:S01]  /*1070*/  ISETP.GE.AND P2, PT, R206, RZ, PT ;  /* 0x000000ffce00720c */ /* 0x000fe20003f46270 */
[----:B------:R-:W-:Y:S01]  /*1080*/  IMAD.MOV R19, RZ, RZ, -R6 ;  /* 0x000000ffff137224 */ /* 0x000fe200078e0a06 */
[----:B------:R-:W-:Y:S01]  /*1090*/  @!P1 IADD3 R15, R15, -R2, RZ ;  /* 0x800000020f0f9210 */ /* 0x000fe20007ffe0ff */
[----:B------:R-:W-:Y:S01]  /*10a0*/  @!P0 IMAD.IADD R81, R81, 0x1, -R2 ;  /* 0x0000000151518824 */ /* 0x000fe200078e0a02 */
[C---:B------:R-:W-:Y:S01]  /*10b0*/  ISETP.GT.U32.AND P0, PT, R2.reuse, R17, PT ;  /* 0x000000110200720c */ /* 0x040fe20003f04070 */
[----:B------:R-:W-:Y:S01]  /*10c0*/  IMAD R19, R2, R19, R8 ;  /* 0x0000001302137224 */ /* 0x000fe200078e0208 */
[----:B------:R-:W-:Y:S01]  /*10d0*/  ISETP.GE.AND P1, PT, R32, RZ, PT ;  /* 0x000000ff2000720c */ /* 0x000fe20003f26270 */
[--C-:B------:R-:W-:Y:S01]  /*10e0*/  @!P6 IMAD.IADD R7, R7, 0x1, -R2.reuse ;  /* 0x000000010707e824 */ /* 0x100fe200078e0a02 */
[C---:B------:R-:W-:Y:S01]  /*10f0*/  ISETP.GT.U32.AND P5, PT, R2.reuse, R81, PT ;  /* 0x000000510200720c */ /* 0x040fe20003fa4070 */
[C---:B------:R-:W-:Y:S01]  /*1100*/  IMAD.HI.U32 R6, R5.reuse, R21, RZ ;  /* 0x0000001505067227 */ /* 0x040fe200078e00ff */
[----:B------:R-:W-:Y:S01]  /*1110*/  ISETP.GT.U32.AND P6, PT, R2, R19, PT ;  /* 0x000000130200720c */ /* 0x000fe20003fc4070 */
[----:B------:R-:W-:Y:S01]  /*1120*/  STL [R1+0xdb0], R106 ;  /* 0x000db06a01007387 */ /* 0x000fe20000100800 */
[----:B------:R-:W-:Y:S01]  /*1130*/  IADD3 R78, R206, 0x1d, RZ ;  /* 0x0000001dce4e7810 */ /* 0x000fe20007ffe0ff */
[----:B------:R-:W-:Y:S01]  /*1140*/  IMAD.HI.U32 R8, R5, R23, RZ ;  /* 0x0000001705087227 */ /* 0x000fe200078e00ff */
[----:B------:R-:W-:Y:S01]  /*1150*/  IABS R61, R82 ;  /* 0x00000052003d7213 */ /* 0x000fe20000000000 */
[----:B------:R-:W-:Y:S01]  /*1160*/  STL [R1+0xdac], R104 ;  /* 0x000dac6801007387 */ /* 0x000fe20000100800 */
[----:B------:R-:W-:Y:S01]  /*1170*/  IABS R65, R78 ;  /* 0x0000004e00417213 */ /* 0x000fe20000000000 */
[--C-:B------:R-:W-:Y:S01]  /*1180*/  @!P0 IMAD.IADD R17, R17, 0x1, -R2.reuse ;  /* 0x0000000111118824 */ /* 0x100fe200078e0a02 */
[C---:B------:R-:W-:Y:S01]  /*1190*/  ISETP.GT.U32.AND P0, PT, R2.reuse, R11, PT ;  /* 0x0000000b0200720c */ /* 0x040fe20003f04070 */
[----:B------:R-:W-:Y:S01]  /*11a0*/  @!P3 IMAD.IADD R9, R9, 0x1, -R2 ;  /* 0x000000010909b824 */ /* 0x000fe200078e0a02 */
[C---:B------:R-:W-:Y:S01]  /*11b0*/  ISETP.GT.U32.AND P3, PT, R2.reuse, R15, PT ;  /* 0x0000000f0200720c */ /* 0x040fe20003f64070 */
[----:B------:R-:W-:Y:S01]  /*11c0*/  @!P2 IMAD.MOV R7, RZ, RZ, -R7 ;  /* 0x000000ffff07a224 */ /* 0x000fe200078e0a07 */
[----:B------:R-:W-:Y:S01]  /*11d0*/  ISETP.GT.U32.AND P2, PT, R2, R17, PT ;  /* 0x000000110200720c */ /* 0x000fe20003f44070 */
[----:B------:R-:W-:Y:S01]  /*11e0*/  IMAD.MOV R6, RZ, RZ, -R6 ;  /* 0x000000ffff067224 */ /* 0x000fe200078e0a06 */
[C---:B------:R-:W-:Y:S01]  /*11f0*/  IADD3 R80, R206.reuse, 0x1c, RZ ;  /* 0x0000001cce507810 */ /* 0x040fe20007ffe0ff */
[----:B------:R-:W-:Y:S01]  /*1200*/  IMAD.MOV R8, RZ, RZ, -R8 ;  /* 0x000000ffff087224 */ /* 0x000fe200078e0a08 */
[----:B------:R-:W-:Y:S01]  /*1210*/  IADD3 R22, R206, 0x1f, RZ ;  /* 0x0000001fce167810 */ /* 0x000fe20007ffe0ff */
[----:B------:R-:W-:Y:S01]  /*1220*/  IMAD.HI.U32 R10, R5, R25, RZ ;  /* 0x00000019050a7227 */ /* 0x000fe200078e00ff */
[----:B------:R-:W-:Y:S01]  /*1230*/  IABS R63, R80 ;  /* 0x00000050003f7213 */ /* 0x000fe20000000000 */
[----:B------:R-:W-:Y:S01]  /*1240*/  STL [R1+0xda8], R102 ;  /* 0x000da86601007387 */ /* 0x000fe20000100800 */
[----:B------:R-:W-:Y:S01]  /*1250*/  IABS R69, R22 ;  /* 0x0000001600457213 */ /* 0x000fe20000000000 */
[--C-:B------:R-:W-:Y:S01]  /*1260*/  @!P5 IMAD.IADD R81, R81, 0x1, -R2.reuse ;  /* 0x000000015151d824 */ /* 0x100fe200078e0a02 */
[C---:B------:R-:W-:Y:S01]  /*1270*/  ISETP.GT.U32.AND P5, PT, R2.reuse, R13, PT ;  /* 0x0000000d0200720c */ /* 0x040fe20003fa4070 */
[----:B------:R-:W-:Y:S01]  /*1280*/  IMAD R21, R2, R6, R21 ;  /* 0x0000000602157224 */ /* 0x000fe200078e0215 */
[----:B------:R-:W-:Y:S01]  /*1290*/  IADD3 R10, -R10, RZ, RZ ;  /* 0x000000ff0a0a7210 */ /* 0x000fe20007ffe1ff */
[C---:B------:R-:W-:Y:S01]  /*12a0*/  IMAD R23, R2.reuse, R8, R23 ;  /* 0x0000000802177224 */ /* 0x040fe200078e0217 */
[----:B------:R-:W-:Y:S01]  /*12b0*/  @!P3 IADD3 R15, R15, -R2, RZ ;  /* 0x800000020f0fb210 */ /* 0x000fe20007ffe0ff */
[----:B------:R-:W-:Y:S01]  /*12c0*/  @!P1 IMAD.MOV R9, RZ, RZ, -R9 ;  /* 0x000000ffff099224 */ /* 0x000fe200078e0a09 */
[C---:B------:R-:W-:Y:S01]  /*12d0*/  ISETP.GT.U32.AND P1, PT, R2.reuse, R21, PT ;  /* 0x000000150200720c */ /* 0x040fe20003f24070 */
[--C-:B------:R-:W-:Y:S01]  /*12e0*/  @!P0 IMAD.IADD R11, R11, 0x1, -R2.reuse ;  /* 0x000000010b0b8824 */ /* 0x100fe200078e0a02 */
[C---:B------:R-:W-:Y:S01]  /*12f0*/  ISETP.GT.U32.AND P0, PT, R2.reuse, R23, PT ;  /* 0x000000170200720c */ /* 0x040fe20003f04070 */
[--C-:B------:R-:W-:Y:S01]  /*1300*/  @!P6 IMAD.IADD R19, R19, 0x1, -R2.reuse ;  /* 0x000000011313e824 */ /* 0x100fe200078e0a02 */
[C---:B------:R-:W-:Y:S01]  /*1310*/  ISETP.GT.U32.AND P3, PT, R2.reuse, R27, PT ;  /* 0x0000001b0200720c */ /* 0x040fe20003f64070 */
[----:B------:R-:W-:Y:S01]  /*1320*/  IMAD R25, R2, R10, R25 ;  /* 0x0000000a02197224 */ /* 0x000fe200078e0219 */
[----:B------:R-:W-:Y:S01]  /*1330*/  IADD3 R74, R206, 0x20, RZ ;  /* 0x00000020ce4a7810 */ /* 0x000fe20007ffe0ff */
[--C-:B------:R-:W-:Y:S01]  /*1340*/  @!P2 IMAD.IADD R17, R17, 0x1, -R2.reuse ;  /* 0x000000011111a824 */ /* 0x100fe200078e0a02 */
[----:B------:R-:W-:Y:S01]  /*1350*/  ISETP.GE.AND P2, PT, R120, RZ, PT ;  /* 0x000000ff7800720c */ /* 0x000fe20003f46270 */
[----:B------:R-:W-:Y:S01]  /*1360*/  IMAD.HI.U32 R6, R5, R29, RZ ;  /* 0x0000001d05067227 */ /* 0x000fe200078e00ff */
[C---:B------:R-:W-:Y:S01]  /*1370*/  ISETP.GT.U32.AND P6, PT, R2.reuse, R19, PT ;  /* 0x000000130200720c */ /* 0x040fe20003fc4070 */
[----:B------:R-:W-:Y:S01]  /*1380*/  STL [R1+0xda4], R100 ;  /* 0x000da46401007387 */ /* 0x000fe20000100800 */
[----:B------:R-:W-:Y:S01]  /*1390*/  IABS R71, R74 ;  /* 0x0000004a00477213 */ /* 0x000fe20000000000 */
[----:B------:R-:W-:Y:S01]  /*13a0*/  @!P5 IMAD.IADD R13, R13, 0x1, -R2 ;  /* 0x000000010d0dd824 */ /* 0x000fe200078e0a02 */
[----:B------:R-:W-:Y:S01]  /*13b0*/  ISETP.GT.U32.AND P5, PT, R2, R25, PT ;  /* 0x000000190200720c */ /* 0x000fe20003fa4070 */
[----:B------:R-:W-:Y:S01]  /*13c0*/  IMAD.MOV R6, RZ, RZ, -R6 ;  /* 0x000000ffff067224 */ /* 0x000fe200078e0a06 */
[----:B------:R-:W-:Y:S01]  /*13d0*/  IADD3 R72, R206, 0x21, RZ ;  /* 0x00000021ce487810 */ /* 0x000fe20007ffe0ff */
[--C-:B------:R-:W-:Y:S01]  /*13e0*/  @!P1 IMAD.IADD R21, R21, 0x1, -R2.reuse ;  /* 0x0000000115159824 */ /* 0x100fe200078e0a02 */
[----:B------:R-:W-:Y:S01]  /*13f0*/  ISETP.GE.AND P1, PT, R119, RZ, PT ;  /* 0x000000ff7700720c */ /* 0x000fe20003f26270 */
[--C-:B------:R-:W-:Y:S01]  /*1400*/  @!P0 IMAD.IADD R23, R23, 0x1, -R2.reuse ;  /* 0x0000000117178824 */ /* 0x100fe200078e0a02 */
[----:B------:R-:W-:Y:S01]  /*1410*/  ISETP.GE.AND P0, PT, R118, RZ, PT ;  /* 0x000000ff7600720c */ /* 0x000fe20003f06270 */
[----:B------:R-:W-:Y:S01]  /*1420*/  IMAD R29, R2, R6, R29 ;  /* 0x00000006021d7224 */ /* 0x000fe200078e021d */
[----:B------:R-:W-:Y:S01]  /*1430*/  IADD3 R70, R206, 0x22, RZ ;  /* 0x00000022ce467810 */ /* 0x000fe20007ffe0ff */
[--C-:B------:R-:W-:Y:S01]  /*1440*/  @!P3 IMAD.IADD R27, R27, 0x1, -R2.reuse ;  /* 0x000000011b1bb824 */ /* 0x100fe200078e0a02 */
[----:B------:R-:W-:Y:S01]  /*1450*/  ISETP.GE.AND P3, PT, R30, RZ, PT ;  /* 0x000000ff1e00720c */ /* 0x000fe20003f66270 */
[----:B------:R-:W-:Y:S01]  /*1460*/  @!P2 IMAD.MOV R11, RZ, RZ, -R11 ;  /* 0x000000ffff0ba224 */ /* 0x000fe200078e0a0b */
[C---:B------:R-:W-:Y:S01]  /*1470*/  ISETP.GT.U32.AND P2, PT, R2.reuse, R21, PT ;  /* 0x000000150200720c */ /* 0x040fe20003f44070 */
[C---:B------:R-:W-:Y:S01]  /*1480*/  IMAD.HI.U32 R6, R5.reuse, R31, RZ ;  /* 0x0000001f05067227 */ /* 0x040fe200078e00ff */
[----:B------:R-:W-:Y:S01]  /*1490*/  IABS R73, R72 ;  /* 0x0000004800497213 */ /* 0x000fe20000000000 */
[----:B------:R-:W-:Y:S01]  /*14a0*/  STL [R1+0xda0], R98 ;  /* 0x000da06201007387 */ /* 0x000fe20000100800 */
[----:B------:R-:W-:Y:S01]  /*14b0*/  IABS R75, R70 ;  /* 0x00000046004b7213 */ /* 0x000fe20000000000 */
[----:B------:R-:W-:Y:S01]  /*14c0*/  IMAD.HI.U32 R8, R5, R33, RZ ;  /* 0x0000002105087227 */ /* 0x000fe200078e00ff */
[----:B------:R-:W-:Y:S01]  /*14d0*/  @!P1 IADD3 R13, -R13, RZ, RZ ;  /* 0x000000ff0d0d9210 */ /* 0x000fe20007ffe1ff */
[----:B------:R-:W-:Y:S01]  /*14e0*/  STL [R1+0xd9c], R96 ;  /* 0x000d9c6001007387 */ /* 0x000fe20000100800 */
[C---:B------:R-:W-:Y:S01]  /*14f0*/  ISETP.GT.U32.AND P1, PT, R2.reuse, R23, PT ;  /* 0x000000170200720c */ /* 0x040fe20003f24070 */
[--C-:B------:R-:W-:Y:S01]  /*1500*/  @!P6 IMAD.IADD R19, R19, 0x1, -R2.reuse ;  /* 0x000000011313e824 */ /* 0x100fe200078e0a02 */
[----:B------:R-:W-:Y:S01]  /*1510*/  ISETP.GT.U32.AND P6, PT, R2, R29, PT ;  /* 0x0000001d0200720c */ /* 0x000fe20003fc4070 */
[----:B------:R-:W-:Y:S01]  /*1520*/  @!P5 IMAD.IADD R25, R25, 0x1, -R2 ;  /* 0x000000011919d824 */ /* 0x000fe200078e0a02 */
[----:B------:R-:W-:Y:S01]  /*1530*/  ISETP.GE.AND P5, PT, R117, RZ, PT ;  /* 0x000000ff7500720c */ /* 0x000fe20003fa6270 */
[----:B------:R-:W-:Y:S01]  /*1540*/  IMAD.MOV R6, RZ, RZ, -R6 ;  /* 0x000000ffff067224 */ /* 0x000fe200078e0a06 */
[C---:B------:R-:W-:Y:S01]  /*1550*/  IADD3 R66, R206.reuse, 0x24, RZ ;  /* 0x00000024ce427810 */ /* 0x040fe20007ffe0ff */
[----:B------:R-:W-:Y:S01]  /*1560*/  IMAD.MOV R8, RZ, RZ, -R8 ;  /* 0x000000ffff087224 */ /* 0x000fe200078e0a08 */
[----:B------:R-:W-:Y:S01]  /*1570*/  IADD3 R64, R206, 0x25, RZ ;  /* 0x00000025ce407810 */ /* 0x000fe20007ffe0ff */
[C---:B------:R-:W-:Y:S01]  /*1580*/  IMAD R31, R2.reuse, R6, R31 ;  /* 0x00000006021f7224 */ /* 0x040fe200078e021f */
[----:B------:R-:W-:Y:S01]  /*1590*/  IABS R79, R66 ;  /* 0x00000042004f7213 */ /* 0x000fe20000000000 */
[----:B------:R-:W-:Y:S01]  /*15a0*/  IMAD R33, R2, R8, R33 ;  /* 0x0000000802217224 */ /* 0x000fe200078e0221 */
[----:B------:R-:W-:Y:S01]  /*15b0*/  IADD3 R60, R206, 0x27, RZ ;  /* 0x00000027ce3c7810 */ /* 0x000fe20007ffe0ff */
[----:B------:R-:W-:Y:S01]  /*15c0*/  @!P0 IMAD.MOV R15, RZ, RZ, -R15 ;  /* 0x000000ffff0f8224 */ /* 0x000fe200078e0a0f */
[C---:B------:R-:W-:Y:S01]  /*15d0*/  ISETP.GT.U32.AND P0, PT, R2.reuse, R25, PT ;  /* 0x000000190200720c */ /* 0x040fe20003f04070 */
[----:B------:R-:W-:Y:S01]  /*15e0*/  IMAD.HI.U32 R10, R5, R35, RZ ;  /* 0x00000023050a7227 */ /* 0x000fe200078e00ff */
[----:B------:R-:W-:Y:S01]  /*15f0*/  IABS R83, R64 ;  /* 0x0000004000537213 */ /* 0x000fe20000000000 */
[----:B------:R-:W-:Y:S01]  /*1600*/  STL [R1+0xd98], R94 ;  /* 0x000d985e01007387 */ /* 0x000fe20000100800 */
[----:B------:R-:W-:Y:S01]  /*1610*/  IABS R87, R60 ;  /* 0x0000003c00577213 */ /* 0x000fe20000000000 */
[----:B------:R-:W-:Y:S01]  /*1620*/  @!P3 IMAD.MOV R19, RZ, RZ, -R19 ;  /* 0x000000ffff13b224 */ /* 0x000fe200078e0a13 */
[C---:B------:R-:W-:Y:S01]  /*1630*/  ISETP.GT.U32.AND P3, PT, R2.reuse, R31, PT ;  /* 0x0000001f0200720c */ /* 0x040fe20003f64070 */
[----:B------:R-:W-:Y:S01]  /*1640*/  @!P2 IMAD.IADD R21, R21, 0x1, -R2 ;  /* 0x000000011515a824 */ /* 0x000fe200078e0a02 */
[----:B------:R-:W-:Y:S01]  /*1650*/  ISETP.GT.U32.AND P2, PT, R2, R33, PT ;  /* 0x000000210200720c */ /* 0x000fe20003f44070 */
[----:B------:R-:W-:Y:S01]  /*1660*/  IMAD.MOV R10, RZ, RZ, -R10 ;  /* 0x000000ffff0a7224 */ /* 0x000fe200078e0a0a */
[C---:B------:R-:W-:Y:S01]  /*1670*/  IADD3 R62, R206.reuse, 0x26, RZ ;  /* 0x00000026ce3e7810 */ /* 0x040fe20007ffe0ff */
[--C-:B------:R-:W-:Y:S01]  /*1680*/  @!P6 IMAD.IADD R29, R29, 0x1, -R2.reuse ;  /* 0x000000011d1de824 */ /* 0x100fe200078e0a02 */
[----:B------:R-:W-:Y:S01]  /*1690*/  IADD3 R56, R206, 0x29, RZ ;  /* 0x00000029ce387810 */ /* 0x000fe20007ffe0ff */
[----:B------:R-:W-:Y:S01]  /*16a0*/  @!P5 IMAD.MOV R17, RZ, RZ, -R17 ;  /* 0x000000ffff11d224 */ /* 0x000fe200078e0a11 */
[C---:B------:R-:W-:Y:S01]  /*16b0*/  ISETP.GT.U32.AND P5, PT, R2.reuse, R27, PT ;  /* 0x0000001b0200720c */ /* 0x040fe20003fa4070 */
[C---:B------:R-:W-:Y:S01]  /*16c0*/  IMAD R35, R2.reuse, R10, R35 ;  /* 0x0000000a02237224 */ /* 0x040fe200078e0223 */
[C---:B------:R-:W-:Y:S01]  /*16d0*/  ISETP.GT.U32.AND P6, PT, R2.reuse, R29, PT ;  /* 0x0000001d0200720c */ /* 0x040fe20003fc4070 */
[----:B------:R-:W-:Y:S01]  /*16e0*/  IMAD.HI.U32 R6, R5, R39, RZ ;  /* 0x0000002705067227 */ /* 0x000fe200078e00ff */
[----:B------:R-:W-:Y:S01]  /*16f0*/  IABS R85, R62 ;  /* 0x0000003e00557213 */ /* 0x000fe20000000000 */
[----:B------:R4:W-:Y:S01]  /*1700*/  STL [R1+0xd94], R26 ;  /* 0x000d941a01007387 */ /* 0x0009e20000100800 */
[----:B------:R-:W-:Y:S01]  /*1710*/  IABS R91, R56 ;  /* 0x00000038005b7213 */ /* 0x000fe20000000000 */
[--C-:B------:R-:W-:Y:S01]  /*1720*/  @!P1 IMAD.IADD R23, R23, 0x1, -R2.reuse ;  /* 0x0000000117179824 */ /* 0x100fe200078e0a02 */
[C---:B------:R-:W-:Y:S01]  /*1730*/  ISETP.GT.U32.AND P1, PT, R2.reuse, R35, PT ;  /* 0x000000230200720c */ /* 0x040fe20003f24070 */
[----:B------:R-:W-:Y:S01]  /*1740*/  @!P0 IMAD.IADD R25, R25, 0x1, -R2 ;  /* 0x0000000119198824 */ /* 0x000fe200078e0a02 */
[----:B------:R-:W-:Y:S01]  /*1750*/  ISETP.GT.U32.AND P0, PT, R2, R37, PT ;  /* 0x000000250200720c */ /* 0x000fe20003f04070 */
[----:B------:R-:W-:Y:S01]  /*1760*/  IMAD.MOV R6, RZ, RZ, -R6 ;  /* 0x000000ffff067224 */ /* 0x000fe200078e0a06 */
[----:B------:R-:W-:Y:S01]  /*1770*/  @!P2 IADD3 R33, R33, -R2, RZ ;  /* 0x800000022121a210 */ /* 0x000fe20007ffe0ff */
[--C-:B------:R-:W-:Y:S01]  /*1780*/  @!P3 IMAD.IADD R31, R31, 0x1, -R2.reuse ;  /* 0x000000011f1fb824 */ /* 0x100fe200078e0a02 */
[----:B------:R-:W-:Y:S01]  /*1790*/  ISETP.GE.AND P3, PT, R114, RZ, PT ;  /* 0x000000ff7200720c */ /* 0x000fe20003f66270 */
[----:B------:R-:W-:Y:S01]  /*17a0*/  IMAD R39, R2, R6, R39 ;  /* 0x0000000602277224 */ /* 0x000fe200078e0227 */
[----:B------:R-:W-:Y:S01]  /*17b0*/  ISETP.GE.AND P2, PT, R112, RZ, PT ;  /* 0x000000ff7000720c */ /* 0x000fe20003f46270 */
[--C-:B------:R-:W-:Y:S01]  /*17c0*/  @!P5 IMAD.IADD R27, R27, 0x1, -R2.reuse ;  /* 0x000000011b1bd824 */ /* 0x100fe200078e0a02 */
[----:B------:R-:W-:Y:S01]  /*17d0*/  ISETP.GE.AND P5, PT, R116, RZ, PT ;  /* 0x000000ff7400720c */ /* 0x000fe20003fa6270 */
[--C-:B------:R-:W-:Y:S01]  /*17e0*/  @!P6 IMAD.IADD R29, R29, 0x1, -R2.reuse ;  /* 0x000000011d1de824 */ /* 0x100fe200078e0a02 */
[----:B------:R-:W-:Y:S01]  /*17f0*/  ISETP.GT.U32.AND P6, PT, R2, R39, PT ;  /* 0x000000270200720c */ /* 0x000fe20003fc4070 */
[--C-:B------:R-:W-:Y:S01]  /*1800*/  @!P1 IMAD.IADD R35, R35, 0x1, -R2.reuse ;  /* 0x0000000123239824 */ /* 0x100fe200078e0a02 */
[----:B------:R-:W-:Y:S01]  /*1810*/  ISETP.GE.AND P1, PT, R110, RZ, PT ;  /* 0x000000ff6e00720c */ /* 0x000fe20003f26270 */
[----:B------:R-:W-:Y:S01]  /*1820*/  @!P0 IMAD.IADD R37, R37, 0x1, -R2 ;  /* 0x0000000125258824 */ /* 0x000fe200078e0a02 */
[----:B------:R-:W-:Y:S01]  /*1830*/  ISETP.GE.AND P0, PT, R28, RZ, PT ;  /* 0x000000ff1c00720c */ /* 0x000fe20003f06270 */
[C---:B------:R-:W-:Y:S01]  /*1840*/  IMAD.HI.U32 R6, R5.reuse, R41, RZ ;  /* 0x0000002905067227 */ /* 0x040fe200078e00ff */
[C---:B------:R-:W-:Y:S01]  /*1850*/  IADD3 R52, R206.reuse, 0x2b, RZ ;  /* 0x0000002bce347810 */ /* 0x040fe20007ffe0ff */
[----:B------:R1:W-:Y:S01]  /*1860*/  STL [R1+0xd90], R24 ;  /* 0x000d901801007387 */ /* 0x0003e20000100800 */
[----:B------:R-:W-:Y:S01]  /*1870*/  IADD3 R54, R206, 0x2a, RZ ;  /* 0x0000002ace367810 */ /* 0x000fe20007ffe0ff */
[C---:B------:R-:W-:Y:S01]  /*1880*/  IMAD.HI.U32 R10, R5.reuse, R45, RZ ;  /* 0x0000002d050a7227 */ /* 0x040fe200078e00ff */
[----:B------:R-:W-:Y:S01]  /*1890*/  IABS R95, R52 ;  /* 0x00000034005f7213 */ /* 0x000fe20000000000 */
[----:B------:R-:W-:Y:S01]  /*18a0*/  STL [R1+0xd8c], R92 ;  /* 0x000d8c5c01007387 */ /* 0x000fe20000100800 */
[----:B------:R-:W-:Y:S01]  /*18b0*/  IABS R93, R54 ;  /* 0x00000036005d7213 */ /* 0x000fe20000000000 */
[----:B------:R-:W-:Y:S01]  /*18c0*/  @!P3 IMAD.MOV R23, RZ, RZ, -R23 ;  /* 0x000000ffff17b224 */ /* 0x000fe200078e0a17 */
[C---:B------:R-:W-:Y:S01]  /*18d0*/  ISETP.GT.U32.AND P3, PT, R2.reuse, R33, PT ;  /* 0x000000210200720c */ /* 0x040fe20003f64070 */
[----:B------:R-:W-:Y:S01]  /*18e0*/  @!P2 IMAD.MOV R25, RZ, RZ, -R25 ;  /* 0x000000ffff19a224 */ /* 0x000fe200078e0a19 */
[----:B------:R-:W-:Y:S01]  /*18f0*/  ISETP.GT.U32.AND P2, PT, R2, R35, PT ;  /* 0x000000230200720c */ /* 0x000fe20003f44070 */
[----:B------:R-:W-:Y:S01]  /*1900*/  IMAD.MOV R6, RZ, RZ, -R6 ;  /* 0x000000ffff067224 */ /* 0x000fe200078e0a06 */
[----:B------:R-:W-:Y:S01]  /*1910*/  IADD3 R10, -R10, RZ, RZ ;  /* 0x000000ff0a0a7210 */ /* 0x000fe20007ffe1ff */
[----:B------:R-:W-:Y:S01]  /*1920*/  @!P5 IMAD.MOV R21, RZ, RZ, -R21 ;  /* 0x000000ffff15d224 */ /* 0x000fe200078e0a15 */
[----:B------:R-:W-:Y:S01]  /*1930*/  ISETP.GT.U32.AND P5, PT, R2, R31, PT ;  /* 0x0000001f0200720c */ /* 0x000fe20003fa4070 */
[----:B------:R-:W-:Y:S01]  /*1940*/  IMAD.HI.U32 R8, R5, R43, RZ ;  /* 0x0000002b05087227 */ /* 0x000fe200078e00ff */
[C---:B------:R-:W-:Y:S01]  /*1950*/  IADD3 R50, R206.reuse, 0x2c, RZ ;  /* 0x0000002cce327810 */ /* 0x040fe20007ffe0ff */
[----:B------:R-:W-:Y:S01]  /*1960*/  STL [R1+0xd88], R90 ;  /* 0x000d885a01007387 */ /* 0x000fe20000100800 */
[----:B------:R-:W-:Y:S01]  /*1970*/  IADD3 R46, R206, 0x2e, RZ ;  /* 0x0000002ece2e7810 */ /* 0x000fe20007ffe0ff */
[----:B------:R-:W-:Y:S01]  /*1980*/  IMAD R41, R2, R6, R41 ;  /* 0x0000000602297224 */ /* 0x000fe200078e0229 */
[----:B------:R-:W-:Y:S01]  /*1990*/  IABS R97, R50 ;  /* 0x0000003200617213 */ /* 0x000fe20000000000 */
[----:B------:R-:W-:Y:S01]  /*19a0*/  @!P6 IMAD.IADD R39, R39, 0x1, -R2 ;  /* 0x000000012727e824 */ /* 0x000fe200078e0a02 */
[----:B------:R-:W-:Y:S01]  /*19b0*/  IABS R101, R46 ;  /* 0x0000002e00657213 */ /* 0x000fe20000000000 */
[----:B------:R-:W-:Y:S01]  /*19c0*/  IMAD.MOV R8, RZ, RZ, -R8 ;  /* 0x000000ffff087224 */ /* 0x000fe200078e0a08 */
[----:B------:R-:W-:Y:S01]  /*19d0*/  IADD3 R44, R206, 0x2f, RZ ;  /* 0x0000002fce2c7810 */ /* 0x000fe20007ffe0ff */
[C---:B------:R-:W-:Y:S01]  /*19e0*/  IMAD R45, R2.reuse, R10, R45 ;  /* 0x0000000a022d7224 */ /* 0x040fe200078e022d */
[C---:B------:R-:W-:Y:S01]  /*19f0*/  ISETP.GT.U32.AND P6, PT, R2.reuse, R39, PT ;  /* 0x000000270200720c */ /* 0x040fe20003fc4070 */
[----:B------:R-:W-:Y:S01]  /*1a00*/  @!P1 IMAD.MOV R27, RZ, RZ, -R27 ;  /* 0x000000ffff1b9224 */ /* 0x000fe200078e0a1b */
[C---:B------:R-:W-:Y:S01]  /*1a10*/  ISETP.GT.U32.AND P1, PT, R2.reuse, R37, PT ;  /* 0x000000250200720c */ /* 0x040fe20003f24070 */
[----:B------:R-:W-:Y:S01]  /*1a20*/  @!P0 IMAD.MOV R29, RZ, RZ, -R29 ;  /* 0x000000ffff1d8224 */ /* 0x000fe200078e0a1d */
[C---:B------:R-:W-:Y:S01]  /*1a30*/  ISETP.GT.U32.AND P0, PT, R2.reuse, R41, PT ;  /* 0x000000290200720c */ /* 0x040fe20003f04070 */
[----:B------:R-:W-:Y:S01]  /*1a40*/  IMAD.HI.U32 R6, R5, R49, RZ ;  /* 0x0000003105067227 */ /* 0x000fe200078e00ff */
[----:B------:R-:W-:Y:S01]  /*1a50*/  @!P5 IADD3 R31, R31, -R2, RZ ;  /* 0x800000021f1fd210 */ /* 0x000fe20007ffe0ff */
[----:B------:R-:W-:Y:S01]  /*1a60*/  STL [R1+0xd84], R88 ;  /* 0x000d845801007387 */ /* 0x000fe20000100800 */
[----:B------:R-:W-:Y:S01]  /*1a70*/  IABS R103, R44 ;  /* 0x0000002c00677213 */ /* 0x000fe20000000000 */
[----:B------:R-:W-:Y:S01]  /*1a80*/  IMAD R43, R2, R8, R43 ;  /* 0x00000008022b7224 */ /* 0x000fe200078e022b */
[----:B------:R-:W-:Y:S01]  /*1a90*/  IADD3 R38, R206, 0x32, RZ ;  /* 0x00000032ce267810 */ /* 0x000fe20007ffe0ff */
[--C-:B------:R-:W-:Y:S01]  /*1aa0*/  @!P3 IMAD.IADD R33, R33, 0x1, -R2.reuse ;  /* 0x000000012121b824 */ /* 0x100fe200078e0a02 */
[C---:B------:R-:W-:Y:S01]  /*1ab0*/  ISETP.GT.U32.AND P3, PT, R2.reuse, R45, PT ;  /* 0x0000002d0200720c */ /* 0x040fe20003f64070 */
[----:B------:R-:W-:Y:S01]  /*1ac0*/  @!P2 IMAD.IADD R35, R35, 0x1, -R2 ;  /* 0x000000012323a824 */ /* 0x000fe200078e0a02 */
[C---:B------:R-:W-:Y:S01]  /*1ad0*/  ISETP.GT.U32.AND P2, PT, R2.reuse, R47, PT ;  /* 0x0000002f0200720c */ /* 0x040fe20003f44070 */
[----:B------:R-:W-:Y:S01]  /*1ae0*/  IMAD.MOV R6, RZ, RZ, -R6 ;  /* 0x000000ffff067224 */ /* 0x000fe200078e0a06 */
[----:B------:R-:W-:Y:S01]  /*1af0*/  ISETP.GT.U32.AND P5, PT, R2, R43, PT ;  /* 0x0000002b0200720c */ /* 0x000fe20003fa4070 */
[--C-:B------:R-:W-:Y:S01]  /*1b00*/  @!P1 IMAD.IADD R37, R37, 0x1, -R2.reuse ;  /* 0x0000000125259824 */ /* 0x100fe200078e0a02 */
[----:B------:R-:W-:Y:S01]  /*1b10*/  ISETP.GE.AND P1, PT, R108, RZ, PT ;  /* 0x000000ff6c00720c */ /* 0x000fe20003f26270 */
[----:B------:R-:W-:Y:S01]  /*1b20*/  IMAD R49, R2, R6, R49 ;  /* 0x0000000602317224 */ /* 0x000fe200078e0231 */
[C---:B------:R-:W-:Y:S01]  /*1b30*/  IADD3 R40, R206.reuse, 0x31, RZ ;  /* 0x00000031ce287810 */ /* 0x040fe20007ffe0ff */
[--C-:B------:R-:W-:Y:S01]  /*1b40*/  @!P6 IMAD.IADD R39, R39, 0x1, -R2.reuse ;  /* 0x000000012727e824 */ /* 0x100fe200078e0a02 */
[----:B------:R-:W-:Y:S01]  /*1b50*/  IADD3 R42, R206, 0x30, RZ ;  /* 0x00000030ce2a7810 */ /* 0x000fe20007ffe0ff */
[--C-:B------:R-:W-:Y:S01]  /*1b60*/  @!P0 IMAD.IADD R41, R41, 0x1, -R2.reuse ;  /* 0x0000000129298824 */ /* 0x100fe200078e0a02 */
[----:B------:R-:W-:Y:S01]  /*1b70*/  ISETP.GT.U32.AND P6, PT, R2, R49, PT ;  /* 0x000000310200720c */ /* 0x000fe20003fc4070 */
[--C-:B------:R-:W-:Y:S01]  /*1b80*/  @!P3 IMAD.IADD R45, R45, 0x1, -R2.reuse ;  /* 0x000000012d2db824 */ /* 0x100fe200078e0a02 */
[----:B------:R-:W-:Y:S01]  /*1b90*/  ISETP.GE.AND P0, PT, R106, RZ, PT ;  /* 0x000000ff6a00720c */ /* 0x000fe20003f06270 */
[--C-:B------:R-:W-:Y:S01]  /*1ba0*/  @!P2 IMAD.IADD R47, R47, 0x1, -R2.reuse ;  /* 0x000000012f2fa824 */ /* 0x100fe200078e0a02 */
[----:B------:R-:W-:Y:S01]  /*1bb0*/  ISETP.GE.AND P3, PT, R102, RZ, PT ;  /* 0x000000ff6600720c */ /* 0x000fe20003f66270 */
[----:B------:R-:W-:Y:S01]  /*1bc0*/  IMAD.HI.U32 R6, R5, R51, RZ ;  /* 0x0000003305067227 */ /* 0x000fe200078e00ff */
[----:B------:R-:W-:Y:S01]  /*1bd0*/  ISETP.GE.AND P2, PT, R100, RZ, PT ;  /* 0x000000ff6400720c */ /* 0x000fe20003f46270 */
[----:B------:R-:W-:Y:S01]  /*1be0*/  STL [R1+0xd80], R86 ;  /* 0x000d805601007387 */ /* 0x000fe20000100800 */
[----:B------:R-:W-:Y:S01]  /*1bf0*/  IABS R109, R38 ;  /* 0x00000026006d7213 */ /* 0x000fe20000000000 */
[----:B------:R-:W-:Y:S01]  /*1c00*/  @!P5 IMAD.IADD R43, R43, 0x1, -R2 ;  /* 0x000000012b2bd824 */ /* 0x000fe200078e0a02 */
[----:B------:R-:W-:Y:S01]  /*1c10*/  ISETP.GE.AND P5, PT, R104, RZ, PT ;  /* 0x000000ff6800720c */ /* 0x000fe20003fa6270 */
[----:B------:R-:W-:Y:S01]  /*1c20*/  IMAD.MOV R6, RZ, RZ, -R6 ;  /* 0x000000ffff067224 */ /* 0x000fe200078e0a06 */
[----:B------:R-:W-:Y:S01]  /*1c30*/  IABS R107, R40 ;  /* 0x00000028006b7213 */ /* 0x000fe20000000000 */
[----:B------:R-:W-:Y:S01]  /*1c40*/  @!P1 IMAD.MOV R31, RZ, RZ, -R31 ;  /* 0x000000ffff1f9224 */ /* 0x000fe200078e0a1f */
[----:B------:R-:W-:Y:S01]  /*1c50*/  @!P6 IADD3 R49, R49, -R2, RZ ;  /* 0x800000023131e210 */ /* 0x000fe20007ffe0ff */
[C---:B------:R-:W-:Y:S01]  /*1c60*/  IMAD R51, R2.reuse, R6, R51 ;  /* 0x0000000602337224 */ /* 0x040fe200078e0233 */
[C---:B------:R-:W-:Y:S01]  /*1c70*/  ISETP.GT.U32.AND P1, PT, R2.reuse, R41, PT ;  /* 0x000000290200720c */ /* 0x040fe20003f24070 */
[----:B------:R-:W-:Y:S01]  /*1c80*/  @!P0 IMAD.MOV R33, RZ, RZ, -R33 ;  /* 0x000000ffff218224 */ /* 0x000fe200078e0a21 */
[C---:B------:R-:W-:Y:S01]  /*1c90*/  ISETP.GT.U32.AND P0, PT, R2.reuse, R43, PT ;  /* 0x0000002b0200720c */ /* 0x040fe20003f04070 */
[C---:B------:R-:W-:Y:S01]  /*1ca0*/  IMAD.HI.U32 R8, R5.reuse, R53, RZ ;  /* 0x0000003505087227 */ /* 0x040fe200078e00ff */
[----:B------:R-:W-:Y:S01]  /*1cb0*/  ISETP.GT.U32.AND P6, PT, R2, R45, PT ;  /* 0x0000002d0200720c */ /* 0x000fe20003fc4070 */
[----:B------:R-:W-:Y:S01]  /*1cc0*/  STL [R1+0xd7c], R84 ;  /* 0x000d7c5401007387 */ /* 0x000fe20000100800 */
[----:B------:R-:W-:Y:S01]  /*1cd0*/  IABS R105, R42 ;  /* 0x0000002a00697213 */ /* 0x000fe20000000000 */
[C---:B------:R-:W-:Y:S01]  /*1ce0*/  IMAD.HI.U32 R10, R5.reuse, R55, RZ ;  /* 0x00000037050a7227 */ /* 0x040fe200078e00ff */
[C---:B------:R-:W-:Y:S01]  /*1cf0*/  IADD3 R36, R206.reuse, 0x33, RZ ;  /* 0x00000033ce247810 */ /* 0x040fe20007ffe0ff */
[----:B------:R-:W-:Y:S01]  /*1d00*/  STL [R1+0xd78], R82 ;  /* 0x000d785201007387 */ /* 0x000fe20000100800 */
[----:B-1----:R-:W-:Y:S01]  /*1d10*/  IADD3 R32, R206, 0x35, RZ ;  /* 0x00000035ce207810 */ /* 0x002fe20007ffe0ff */
[----:B------:R-:W-:Y:S01]  /*1d20*/  @!P3 IMAD.MOV R37, RZ, RZ, -R37 ;  /* 0x000000ffff25b224 */ /* 0x000fe200078e0a25 */
[C---:B------:R-:W-:Y:S01]  /*1d30*/  ISETP.GT.U32.AND P3, PT, R2.reuse, R47, PT ;  /* 0x0000002f0200720c */ /* 0x040fe20003f64070 */
[----:B------:R-:W-:Y:S01]  /*1d40*/  @!P2 IMAD.MOV R39, RZ, RZ, -R39 ;  /* 0x000000ffff27a224 */ /* 0x000fe200078e0a27 */
[C---:B------:R-:W-:Y:S01]  /*1d50*/  ISETP.GT.U32.AND P2, PT, R2.reuse, R51, PT ;  /* 0x000000330200720c */ /* 0x040fe20003f44070 */
[----:B------:R-:W-:Y:S01]  /*1d60*/  IMAD.MOV R8, RZ, RZ, -R8 ;  /* 0x000000ffff087224 */ /* 0x000fe200078e0a08 */
[----:B------:R-:W-:Y:S01]  /*1d70*/  IABS R111, R36 ;  /* 0x00000024006f7213 */ /* 0x000fe20000000000 */
[----:B------:R-:W-:Y:S01]  /*1d80*/  IMAD.MOV R10, RZ, RZ, -R10 ;  /* 0x000000ffff0a7224 */ /* 0x000fe200078e0a0a */
[----:B------:R-:W-:Y:S01]  /*1d90*/  IABS R115, R32 ;  /* 0x0000002000737213 */ /* 0x000fe20000000000 */
[----:B------:R-:W-:Y:S01]  /*1da0*/  @!P5 IMAD.MOV R35, RZ, RZ, -R35 ;  /* 0x000000ffff23d224 */ /* 0x000fe200078e0a23 */
[C---:B------:R-:W-:Y:S01]  /*1db0*/  ISETP.GT.U32.AND P5, PT, R2.reuse, R49, PT ;  /* 0x000000310200720c */ /* 0x040fe20003fa4070 */
[----:B------:R-:W-:Y:S01]  /*1dc0*/  IMAD R53, R2, R8, R53 ;  /* 0x0000000802357224 */ /* 0x000fe200078e0235 */
[----:B--2---:R-:W-:Y:S01]  /*1dd0*/  IADD3 R30, R206, 0x36, RZ ;  /* 0x00000036ce1e7810 */ /* 0x004fe20007ffe0ff */
[----:B------:R-:W-:Y:S01]  /*1de0*/  IMAD R55, R2, R10, R55 ;  /* 0x0000000a02377224 */ /* 0x000fe200078e0237 */
[C---:B---3--:R-:W-:Y:S01]  /*1df0*/  IADD3 R28, R206.reuse, 0x37, RZ ;  /* 0x00000037ce1c7810 */ /* 0x048fe20007ffe0ff */
[----:B------:R-:W-:Y:S01]  /*1e00*/  IMAD.HI.U32 R6, R5, R59, RZ ;  /* 0x0000003b05067227 */ /* 0x000fe200078e00ff */
[----:B------:R-:W-:Y:S01]  /*1e10*/  IABS R117, R30 ;  /* 0x0000001e00757213 */ /* 0x000fe20000000000 */
[----:B------:R-:W-:Y:S01]  /*1e20*/  STL [R1+0xd74], R80 ;  /* 0x000d745001007387 */ /* 0x000fe20000100800 */
[----:B------:R-:W-:Y:S01]  /*1e30*/  IABS R119, R28 ;  /* 0x0000001c00777213 */ /* 0x000fe20000000000 */
[----:B------:R-:W-:Y:S01]  /*1e40*/  IMAD.MOV R6, RZ, RZ, -R6 ;  /* 0x000000ffff067224 */ /* 0x000fe200078e0a06 */
[----:B------:R-:W-:Y:S01]  /*1e50*/  IADD3 R34, R206, 0x34, RZ ;  /* 0x00000034ce227810 */ /* 0x000fe20007ffe0ff */
[--C-:B------:R-:W-:Y:S01]  /*1e60*/  @!P1 IMAD.IADD R41, R41, 0x1, -R2.reuse ;  /* 0x0000000129299824 */ /* 0x100fe200078e0a02 */
[C---:B------:R-:W-:Y:S01]  /*1e70*/  ISETP.GT.U32.AND P1, PT, R2.reuse, R53, PT ;  /* 0x000000350200720c */ /* 0x040fe20003f24070 */
[--C-:B------:R-:W-:Y:S01]  /*1e80*/  @!P0 IMAD.IADD R43, R43, 0x1, -R2.reuse ;  /* 0x000000012b2b8824 */ /* 0x100fe200078e0a02 */
[C---:B------:R-:W-:Y:S01]  /*1e90*/  ISETP.GT.U32.AND P0, PT, R2.reuse, R55, PT ;  /* 0x000000370200720c */ /* 0x040fe20003f04070 */
[--C-:B------:R-:W-:Y:S01]  /*1ea0*/  @!P6 IMAD.IADD R45, R45, 0x1, -R2.reuse ;  /* 0x000000012d2de824 */ /* 0x100fe200078e0a02 */
[C---:B------:R-:W-:Y:S01]  /*1eb0*/  ISETP.GT.U32.AND P6, PT, R2.reuse, R57, PT ;  /* 0x000000390200720c */ /* 0x040fe20003fc4070 */
[----:B------:R-:W-:Y:S01]  /*1ec0*/  IMAD R59, R2, R6, R59 ;  /* 0x00000006023b7224 */ /* 0x000fe200078e023b */
[----:B------:R-:W-:Y:S01]  /*1ed0*/  @!P5 IADD3 R49, R49, -R2, RZ ;  /* 0x800000023131d210 */ /* 0x000fe20007ffe0ff */
[--C-:B------:R-:W-:Y:S01]  /*1ee0*/  @!P3 IMAD.IADD R47, R47, 0x1, -R2.reuse ;  /* 0x000000012f2fb824 */ /* 0x100fe200078e0a02 */
[----:B------:R-:W-:Y:S01]  /*1ef0*/  ISETP.GE.AND P3, PT, R98, RZ, PT ;  /* 0x000000ff6200720c */ /* 0x000fe20003f66270 */
[--C-:B------:R-:W-:Y:S01]  /*1f00*/  @!P2 IMAD.IADD R51, R51, 0x1, -R2.reuse ;  /* 0x000000013333a824 */ /* 0x100fe200078e0a02 */
[----:B------:R-:W-:Y:S01]  /*1f10*/  ISETP.GE.AND P2, PT, R96, RZ, PT ;  /* 0x000000ff6000720c */ /* 0x000fe20003f46270 */
[----:B------:R-:W-:Y:S01]  /*1f20*/  IMAD.HI.U32 R6, R5, R61, RZ ;  /* 0x0000003d05067227 */ /* 0x000fe200078e00ff */
[----:B------:R-:W-:Y:S01]  /*1f30*/  ISETP.GT.U32.AND P5, PT, R2, R59, PT ;  /* 0x0000003b0200720c */ /* 0x000fe20003fa4070 */
[----:B------:R-:W-:Y:S01]  /*1f40*/  STL [R1+0xd70], R78 ;  /* 0x000d704e01007387 */ /* 0x000fe20000100800 */
[----:B------:R-:W-:Y:S01]  /*1f50*/  IABS R113, R34 ;  /* 0x0000002200717213 */ /* 0x000fe20000000000 */
[--C-:B------:R-:W-:Y:S01]  /*1f60*/  @!P1 IMAD.IADD R53, R53, 0x1, -R2.reuse ;  /* 0x0000000135359824 */ /* 0x100fe200078e0a02 */
[----:B------:R-:W-:Y:S01]  /*1f70*/  ISETP.GE.AND P1, PT, R94, RZ, PT ;  /* 0x000000ff5e00720c */ /* 0x000fe20003f26270 */
[--C-:B------:R-:W-:Y:S01]  /*1f80*/  @!P0 IMAD.IADD R55, R55, 0x1, -R2.reuse ;  /* 0x0000000137378824 */ /* 0x100fe200078e0a02 */
[----:B------:R-:W-:Y:S01]  /*1f90*/  ISETP.GE.AND P0, PT, R26, RZ, PT ;  /* 0x000000ff1a00720c */ /* 0x000fe20003f06270 */
[----:B------:R-:W-:Y:S01]  /*1fa0*/  @!P6 IMAD.IADD R57, R57, 0x1, -R2 ;  /* 0x000000013939e824 */ /* 0x000fe200078e0a02 */
[----:B------:R-:W-:Y:S01]  /*1fb0*/  ISETP.GE.AND P6, PT, R24, RZ, PT ;  /* 0x000000ff1800720c */ /* 0x000fe20003fc6270 */
[----:B------:R-:W-:Y:S01]  /*1fc0*/  IMAD.HI.U32 R10, R5, R65, RZ ;  /* 0x00000041050a7227 */ /* 0x000fe200078e00ff */
[C---:B----4-:R-:W-:Y:S01]  /*1fd0*/  IADD3 R26, R206.reuse, 0x39, RZ ;  /* 0x00000039ce1a7810 */ /* 0x050fe20007ffe0ff */
[----:B------:R-:W-:Y:S01]  /*1fe0*/  STL [R1+0xd6c], R76 ;  /* 0x000d6c4c01007387 */ /* 0x000fe20000100800 */
[----:B------:R-:W-:Y:S01]  /*1ff0*/  IADD3 R24, R206, 0x3a, RZ ;  /* 0x0000003ace187810 */ /* 0x000fe20007ffe0ff */
[----:B------:R-:W-:Y:S01]  /*2000*/  @!P3 IMAD.MOV R41, RZ, RZ, -R41 ;  /* 0x000000ffff29b224 */ /* 0x000fe200078e0a29 */
[C---:B------:R-:W-:Y:S01]  /*2010*/  ISETP.GT.U32.AND P3, PT, R2.reuse, R53, PT ;  /* 0x000000350200720c */ /* 0x040fe20003f64070 */
[----:B------:R-:W-:Y:S01]  /*2020*/  @!P2 IMAD.MOV R43, RZ, RZ, -R43 ;  /* 0x000000ffff2ba224 */ /* 0x000fe200078e0a2b */
[----:B------:R-:W-:Y:S01]  /*2030*/  ISETP.GT.U32.AND P2, PT, R2, R57, PT ;  /* 0x000000390200720c */ /* 0x000fe20003f44070 */
[----:B------:R-:W-:Y:S01]  /*2040*/  IMAD.MOV R6, RZ, RZ, -R6 ;  /* 0x000000ffff067224 */ /* 0x000fe200078e0a06 */
[----:B------:R-:W-:Y:S01]  /*2050*/  IADD3 R10, -R10, RZ, RZ ;  /* 0x000000ff0a0a7210 */ /* 0x000fe20007ffe1ff */
[----:B------:R-:W-:Y:S01]  /*2060*/  @!P5 IMAD.IADD R59, R59, 0x1, -R2 ;  /* 0x000000013b3bd824 */ /* 0x000fe200078e0a02 */
[C---:B------:R-:W-:Y:S01]  /*2070*/  ISETP.GT.U32.AND P5, PT, R2.reuse, R51, PT ;  /* 0x000000330200720c */ /* 0x040fe20003fa4070 */
[----:B------:R-:W-:Y:S01]  /*2080*/  IMAD.HI.U32 R8, R5, R63, RZ ;  /* 0x0000003f05087227 */ /* 0x000fe200078e00ff */
[----:B------:R-:W-:Y:S01]  /*2090*/  @!P0 IADD3 R47, -R47, RZ, RZ ;  /* 0x000000ff2f2f8210 */ /* 0x000fe20007ffe1ff */
[----:B------:R1:W-:Y:S01]  /*20a0*/  STL [R1+0xd68], R22 ;  /* 0x000d681601007387 */ /* 0x0003e20000100800 */
[C---:B------:R-:W-:Y:S01]  /*20b0*/  ISETP.GT.U32.AND P0, PT, R2.reuse, R59, PT ;  /* 0x0000003b0200720c */ /* 0x040fe20003f04070 */
[C---:B------:R-:W-:Y:S01]  /*20c0*/  IMAD R61, R2.reuse, R6, R61 ;  /* 0x00000006023d7224 */ /* 0x040fe200078e023d */
[----:B------:R-:W-:Y:S01]  /*20d0*/  IABS R123, R26 ;  /* 0x0000001a007b7213 */ /* 0x000fe20000000000 */
[----:B------:R-:W-:Y:S01]  /*20e0*/  IMAD.MOV R8, RZ, RZ, -R8 ;  /* 0x000000ffff087224 */ /* 0x000fe200078e0a08 */
[----:B------:R-:W-:Y:S01]  /*20f0*/  IABS R125, R24 ;  /* 0x00000018007d7213 */ /* 0x000fe20000000000 */
[----:B------:R-:W-:Y:S01]  /*2100*/  IMAD R65, R2, R10, R65 ;  /* 0x0000000a02417224 */ /* 0x000fe200078e0241 */
[----:B------:R-:W-:Y:S01]  /*2110*/  IADD3 R18, R206, 0x3c, RZ ;  /* 0x0000003cce127810 */ /* 0x000fe20007ffe0ff */
[----:B------:R-:W-:Y:S01]  /*2120*/  @!P1 IMAD.MOV R45, RZ, RZ, -R45 ;  /* 0x000000ffff2d9224 */ /* 0x000fe200078e0a2d */
[C---:B------:R-:W-:Y:S01]  /*2130*/  ISETP.GT.U32.AND P1, PT, R2.reuse, R55, PT ;  /* 0x000000370200720c */ /* 0x040fe20003f24070 */
[----:B------:R-:W-:Y:S01]  /*2140*/  @!P6 IMAD.MOV R49, RZ, RZ, -R49 ;  /* 0x000000ffff31e224 */ /* 0x000fe200078e0a31 */
[----:B------:R-:W-:Y:S01]  /*2150*/  ISETP.GT.U32.AND P6, PT, R2, R61, PT ;  /* 0x0000003d0200720c */ /* 0x000fe20003fc4070 */
[----:B------:R-:W-:Y:S01]  /*2160*/  IMAD.HI.U32 R6, R5, R69, RZ ;  /* 0x0000004505067227 */ /* 0x000fe200078e00ff */
[----:B------:R-:W-:Y:S01]  /*2170*/  IABS R129, R18 ;  /* 0x0000001200817213 */ /* 0x000fe20000000000 */
[----:B------:R-:W2:Y:S01]  /*2180*/  S2R R12, SR_TID.X ;  /* 0x00000000000c7919 */ /* 0x000ea20000002100 */
[----:B------:R-:W-:Y:S01]  /*2190*/  IADD3 R16, R206, 0x3d, RZ ;  /* 0x0000003dce107810 */ /* 0x000fe20007ffe0ff */
[----:B------:R-:W-:Y:S01]  /*21a0*/  IMAD R63, R2, R8, R63 ;  /* 0x00000008023f7224 */ /* 0x000fe200078e023f */
[----:B------:R-:W-:Y:S01]  /*21b0*/  IADD3 R14, R206, 0x3e, RZ ;  /* 0x0000003ece0e7810 */ /* 0x000fe20007ffe0ff */
[--C-:B------:R-:W-:Y:S01]  /*21c0*/  @!P3 IMAD.IADD R53, R53, 0x1, -R2.reuse ;  /* 0x000000013535b824 */ /* 0x100fe200078e0a02 */
[C---:B------:R-:W-:Y:S01]  /*21d0*/  ISETP.GT.U32.AND P3, PT, R2.reuse, R65, PT ;  /* 0x000000410200720c */ /* 0x040fe20003f64070 */
[----:B------:R-:W-:Y:S01]  /*21e0*/  @!P2 IMAD.IADD R57, R57, 0x1, -R2 ;  /* 0x000000013939a824 */ /* 0x000fe200078e0a02 */
[C---:B------:R-:W-:Y:S01]  /*21f0*/  ISETP.GT.U32.AND P2, PT, R2.reuse, R67, PT ;  /* 0x000000430200720c */ /* 0x040fe20003f44070 */
[----:B------:R-:W-:Y:S01]  /*2200*/  IMAD.MOV R6, RZ, RZ, -R6 ;  /* 0x000000ffff067224 */ /* 0x000fe200078e0a06 */
[----:B------:R-:W-:Y:S01]  /*2210*/  IABS R131, R16 ;  /* 0x0000001000837213 */ /* 0x000fe20000000000 */
[--C-:B------:R-:W-:Y:S01]  /*2220*/  @!P5 IMAD.IADD R51, R51, 0x1, -R2.reuse ;  /* 0x000000013333d824 */ /* 0x100fe200078e0a02 */
[C---:B------:R-:W-:Y:S01]  /*2230*/  ISETP.GT.U32.AND P5, PT, R2.reuse, R63, PT ;  /* 0x0000003f0200720c */ /* 0x040fe20003fa4070 */
[----:B------:R-:W-:Y:S01]  /*2240*/  IMAD R69, R2, R6, R69 ;  /* 0x0000000602457224 */ /* 0x000fe200078e0245 */
[----:B------:R-:W-:Y:S01]  /*2250*/  IABS R133, R14 ;  /* 0x0000000e00857213 */ /* 0x000fe20000000000 */
[--C-:B------:R-:W-:Y:S01]  /*2260*/  @!P1 IMAD.IADD R55, R55, 0x1, -R2.reuse ;  /* 0x0000000137379824 */ /* 0x100fe200078e0a02 */
[----:B------:R-:W-:Y:S01]  /*2270*/  ISETP.GE.AND P1, PT, R92, RZ, PT ;  /* 0x000000ff5c00720c */ /* 0x000fe20003f26270 */
[--C-:B------:R-:W-:Y:S01]  /*2280*/  @!P0 IMAD.IADD R59, R59, 0x1, -R2.reuse ;  /* 0x000000013b3b8824 */ /* 0x100fe200078e0a02 */
[----:B------:R-:W-:Y:S01]  /*2290*/  ISETP.GE.AND P0, PT, R90, RZ, PT ;  /* 0x000000ff5a00720c */ /* 0x000fe20003f06270 */
[--C-:B------:R-:W-:Y:S01]  /*22a0*/  @!P6 IMAD.IADD R61, R61, 0x1, -R2.reuse ;  /* 0x000000013d3de824 */ /* 0x100fe200078e0a02 */
[----:B------:R-:W-:Y:S01]  /*22b0*/  ISETP.GT.U32.AND P6, PT, R2, R69, PT ;  /* 0x000000450200720c */ /* 0x000fe20003fc4070 */
[--C-:B------:R-:W-:Y:S01]  /*22c0*/  @!P3 IMAD.IADD R65, R65, 0x1, -R2.reuse ;  /* 0x000000014141b824 */ /* 0x100fe200078e0a02 */
[----:B------:R-:W-:Y:S01]  /*22d0*/  @!P2 IADD3 R67, R67, -R2, RZ ;  /* 0x800000024343a210 */ /* 0x000fe20007ffe0ff */
[----:B------:R-:W-:Y:S01]  /*22e0*/  IMAD.HI.U32 R6, R5, R71, RZ ;  /* 0x0000004705067227 */ /* 0x000fe200078e00ff */
[----:B------:R-:W-:Y:S01]  /*22f0*/  ISETP.GE.AND P3, PT, R86, RZ, PT ;  /* 0x000000ff5600720c */ /* 0x000fe20003f66270 */
[----:B------:R-:W-:Y:S01]  /*2300*/  STL [R1+0xd64], R74 ;  /* 0x000d644a01007387 */ /* 0x000fe20000100800 */
[----:B------:R-:W-:Y:S01]  /*2310*/  ISETP.GE.AND P2, PT, R84, RZ, PT ;  /* 0x000000ff5400720c */ /* 0x000fe20003f46270 */
[----:B------:R-:W-:Y:S01]  /*2320*/  @!P5 IMAD.IADD R63, R63, 0x1, -R2 ;  /* 0x000000013f3fd824 */ /* 0x000fe200078e0a02 */
[----:B------:R-:W-:Y:S01]  /*2330*/  ISETP.GE.AND P5, PT, R88, RZ, PT ;  /* 0x000000ff5800720c */ /* 0x000fe20003fa6270 */
[----:B------:R-:W-:Y:S01]  /*2340*/  IMAD.MOV R6, RZ, RZ, -R6 ;  /* 0x000000ffff067224 */ /* 0x000fe200078e0a06 */
[----:B------:R-:W-:Y:S01]  /*2350*/  STL [R1+0xd60], R72 ;  /* 0x000d604801007387 */ /* 0x000fe20000100800 */
[----:B------:R-:W-:Y:S01]  /*2360*/  @!P1 IMAD.MOV R51, RZ, RZ, -R51 ;  /* 0x000000ffff339224 */ /* 0x000fe200078e0a33 */
[C---:B------:R-:W-:Y:S01]  /*2370*/  ISETP.GT.U32.AND P1, PT, R2.reuse, R61, PT ;  /* 0x0000003d0200720c */ /* 0x040fe20003f24070 */
[C---:B------:R-:W-:Y:S01]  /*2380*/  IMAD R71, R2.reuse, R6, R71 ;  /* 0x0000000602477224 */ /* 0x040fe200078e0247 */
[----:B------:R-:W-:Y:S01]  /*2390*/  STL [R1+0xd5c], R70 ;  /* 0x000d5c4601007387 */ /* 0x000fe20000100800 */
[----:B------:R-:W-:Y:S01]  /*23a0*/  @!P6 IMAD.IADD R69, R69, 0x1, -R2 ;  /* 0x000000014545e824 */ /* 0x000fe200078e0a02 */
[C---:B------:R-:W-:Y:S01]  /*23b0*/  ISETP.GT.U32.AND P6, PT, R2.reuse, R65, PT ;  /* 0x000000410200720c */ /* 0x040fe20003fc4070 */
[----:B------:R-:W-:Y:S01]  /*23c0*/  @!P0 IMAD.MOV R53, RZ, RZ, -R53 ;  /* 0x000000ffff358224 */ /* 0x000fe200078e0a35 */
[----:B------:R-:W-:Y:S01]  /*23d0*/  ISETP.GT.U32.AND P0, PT, R2, R63, PT ;  /* 0x0000003f0200720c */ /* 0x000fe20003f04070 */
[----:B------:R-:W-:Y:S01]  /*23e0*/  IMAD.HI.U32 R8, R5, R73, RZ ;  /* 0x0000004905087227 */ /* 0x000fe200078e00ff */
[----:B------:R-:W-:Y:S01]  /*23f0*/  STL [R1+0xd58], R68 ;  /* 0x000d584401007387 */ /* 0x000fe20000100800 */
[----:B------:R-:W-:-:S02]  /*2400*/  IADD3 R198, R0, -0x6d, RZ ;  /* 0xffffff9300c67810 */ /* 0x000fc40007ffe0ff */
[----:B------:R-:W-:Y:S01]  /*2410*/  IMAD.HI.U32 R10, R5, R75, RZ ;  /* 0x0000004b050a7227 */ /* 0x000fe200078e00ff */
[----:B------:R-:W-:Y:S01]  /*2420*/  STL [R1+0xd54], R66 ;  /* 0x000d544201007387 */ /* 0x000fe20000100800 */
[----:B------:R-:W-:Y:S02]  /*2430*/  IADD3 R204, R0, -0x75, RZ ;  /* 0xffffff8b00cc7810 */ /* 0x000fe40007ffe0ff */
[----:B------:R-:W-:Y:S01]  /*2440*/  @!P3 IMAD.MOV R57, RZ, RZ, -R57 ;  /* 0x000000ffff39b224 */ /* 0x000fe200078e0a39 */
[C---:B------:R-:W-:Y:S01]  /*2450*/  ISETP.GT.U32.AND P3, PT, R2.reuse, R67, PT ;  /* 0x000000430200720c */ /* 0x040fe20003f64070 */
[----:B------:R-:W-:Y:S01]  /*2460*/  @!P2 IMAD.MOV R59, RZ, RZ, -R59 ;  /* 0x000000ffff3ba224 */ /* 0x000fe200078e0a3b */
[----:B------:R-:W-:Y:S01]  /*2470*/  ISETP.GT.U32.AND P2, PT, R2, R71, PT ;  /* 0x000000470200720c */ /* 0x000fe20003f44070 */
[----:B------:R-:W-:Y:S01]  /*2480*/  IMAD.MOV R8, RZ, RZ, -R8 ;  /* 0x000000ffff087224 */ /* 0x000fe200078e0a08 */
[----:B------:R-:W-:Y:S01]  /*2490*/  @!P0 IADD3 R63, R63, -R2, RZ ;  /* 0x800000023f3f8210 */ /* 0x000fe20007ffe0ff */
[----:B------:R-:W-:Y:S01]  /*24a0*/  IMAD.MOV R10, RZ, RZ, -R10 ;  /* 0x000000ffff0a7224 */ /* 0x000fe200078e0a0a */
[----:B------:R-:W-:Y:S01]  /*24b0*/  STL [R1+0xd50], R64 ;  /* 0x000d504001007387 */ /* 0x000fe20000100800 */
[----:B------:R-:W-:Y:S01]  /*24c0*/  IMAD.HI.U32 R6, R5, R79, RZ ;  /* 0x0000004f05067227 */ /* 0x000fe200078e00ff */
[----:B------:R-:W-:-:S02]  /*24d0*/  IADD3 R226, R0, -0x16, RZ ;  /* 0xffffffea00e27810 */ /* 0x000fc40007ffe0ff */
[----:B------:R-:W-:Y:S01]  /*24e0*/  STL [R1+0xd4c], R62 ;  /* 0x000d4c3e01007387 */ /* 0x000fe20000100800 */
[----:B------:R-:W-:Y:S01]  /*24f0*/  @!P5 IMAD.MOV R55, RZ, RZ, -R55 ;  /* 0x000000ffff37d224 */ /* 0x000fe200078e0a37 */
[C---:B------:R-:W-:Y:S01]  /*2500*/  ISETP.GT.U32.AND P5, PT, R2.reuse, R69, PT ;  /* 0x000000450200720c */ /* 0x040fe20003fa4070 */
[C---:B------:R-:W-:Y:S01]  /*2510*/  IMAD R73, R2.reuse, R8, R73 ;  /* 0x0000000802497224 */ /* 0x040fe200078e0249 */
[----:B------:R-:W-:Y:S01]  /*2520*/  STL [R1+0xd48], R60 ;  /* 0x000d483c01007387 */ /* 0x000fe20000100800 */
[----:B------:R-:W-:Y:S01]  /*2530*/  IMAD R75, R2, R10, R75 ;  /* 0x0000000a024b7224 */ /* 0x000fe200078e024b */
[----:B------:R-:W-:Y:S01]  /*2540*/  IADD3 R252, R0, -0x1e, RZ ;  /* 0xffffffe200fc7810 */ /* 0x000fe20007ffe0ff */
[----:B------:R-:W-:Y:S01]  /*2550*/  IMAD.MOV R6, RZ, RZ, -R6 ;  /* 0x000000ffff067224 */ /* 0x000fe200078e0a06 */
[----:B------:R-:W-:Y:S01]  /*2560*/  STL [R1+0xd44], R58 ;  /* 0x000d443a01007387 */ /* 0x000fe20000100800 */
[--C-:B------:R-:W-:Y:S01]  /*2570*/  @!P1 IMAD.IADD R61, R61, 0x1, -R2.reuse ;  /* 0x000000013d3d9824 */ /* 0x100fe200078e0a02 */
[C---:B------:R-:W-:Y:S01]  /*2580*/  ISETP.GT.U32.AND P1, PT, R2.reuse, R73, PT ;  /* 0x000000490200720c */ /* 0x040fe20003f24070 */
[C---:B------:R-:W-:Y:S01]  /*2590*/  IMAD R79, R2.reuse, R6, R79 ;  /* 0x00000006024f7224 */ /* 0x040fe200078e024f */
[C---:B------:R-:W-:Y:S01]  /*25a0*/  ISETP.GT.U32.AND P0, PT, R2.reuse, R75, PT ;  /* 0x0000004b0200720c */ /* 0x040fe20003f04070 */
[--C-:B------:R-:W-:Y:S01]  /*25b0*/  @!P6 IMAD.IADD R65, R65, 0x1, -R2.reuse ;  /* 0x000000014141e824 */ /* 0x100fe200078e0a02 */
[C---:B------:R-:W-:Y:S01]  /*25c0*/  ISETP.GT.U32.AND P6, PT, R2.reuse, R77, PT ;  /* 0x0000004d0200720c */ /* 0x040fe20003fc4070 */
[--C-:B------:R-:W-:Y:S01]  /*25d0*/  @!P3 IMAD.IADD R67, R67, 0x1, -R2.reuse ;  /* 0x000000014343b824 */ /* 0x100fe200078e0a02 */
[----:B------:R-:W-:Y:S01]  /*25e0*/  ISETP.GT.U32.AND P3, PT, R2, R79, PT ;  /* 0x0000004f0200720c */ /* 0x000fe20003f64070 */
[--C-:B------:R-:W-:Y:S01]  /*25f0*/  @!P2 IMAD.IADD R71, R71, 0x1, -R2.reuse ;  /* 0x000000014747a824 */ /* 0x100fe200078e0a02 */
[----:B------:R-:W-:Y:S01]  /*2600*/  ISETP.GE.AND P2, PT, R80, RZ, PT ;  /* 0x000000ff5000720c */ /* 0x000fe20003f46270 */
[--C-:B------:R-:W-:Y:S01]  /*2610*/  @!P5 IMAD.IADD R69, R69, 0x1, -R2.reuse ;  /* 0x000000014545d824 */ /* 0x100fe200078e0a02 */
[----:B------:R-:W-:Y:S01]  /*2620*/  ISETP.GE.AND P5, PT, R82, RZ, PT ;  /* 0x000000ff5200720c */ /* 0x000fe20003fa6270 */
[----:B------:R-:W-:Y:S01]  /*2630*/  IMAD.HI.U32 R6, R5, R83, RZ ;  /* 0x0000005305067227 */ /* 0x000fe200078e00ff */
[----:B------:R-:W-:Y:S03]  /*2640*/  STL [R1+0xd40], R56 ;  /* 0x000d403801007387 */ /* 0x000fe60000100800 */
[--C-:B------:R-:W-:Y:S01]  /*2650*/  @!P1 IMAD.IADD R73, R73, 0x1, -R2.reuse ;  /* 0x0000000149499824 */ /* 0x100fe200078e0a02 */
[----:B------:R-:W-:Y:S01]  /*2660*/  ISETP.GE.AND P1, PT, R78, RZ, PT ;  /* 0x000000ff4e00720c */ /* 0x000fe20003f26270 */
[--C-:B------:R-:W-:Y:S01]  /*2670*/  @!P0 IMAD.IADD R75, R75, 0x1, -R2.reuse ;  /* 0x000000014b4b8824 */ /* 0x100fe200078e0a02 */
[----:B------:R-:W-:Y:S01]  /*2680*/  ISETP.GE.AND P0, PT, R76, RZ, PT ;  /* 0x000000ff4c00720c */ /* 0x000fe20003f06270 */
[----:B------:R-:W-:Y:S01]  /*2690*/  @!P6 IMAD.IADD R77, R77, 0x1, -R2 ;  /* 0x000000014d4de824 */ /* 0x000fe200078e0a02 */
[----:B------:R-:W-:Y:S01]  /*26a0*/  ISETP.GE.AND P6, PT, R22, RZ, PT ;  /* 0x000000ff1600720c */ /* 0x000fe20003fc6270 */
[----:B------:R-:W-:Y:S01]  /*26b0*/  IMAD.HI.U32 R10, R5, R87, RZ ;  /* 0x00000057050a7227 */ /* 0x000fe200078e00ff */
[----:B------:R-:W-:Y:S01]  /*26c0*/  @!P3 IADD3 R79, R79, -R2, RZ ;  /* 0x800000024f4fb210 */ /* 0x000fe20007ffe0ff */
[----:B------:R-:W-:Y:S01]  /*26d0*/  STL [R1+0xd3c], R54 ;  /* 0x000d3c3601007387 */ /* 0x000fe20000100800 */
        /* <DEDUP_REMOVED lines=8> */
[----:B-1----:R-:W-:Y:S01]  /*2760*/  IADD3 R22, R206, 0x3b, RZ ;  /* 0x0000003bce167810 */ /* 0x002fe20007ffe0ff */
[----:B------:R-:W-:Y:S01]  /*2770*/  STL [R1+0xd2c], R52 ;  /* 0x000d2c3401007387 */ /* 0x000fe20000100800 */
[----:B------:R-:W-:Y:S01]  /*2780*/  IADD3 R76, R0, -0x11, RZ ;  /* 0xffffffef004c7810 */ /* 0x000fe20007ffe0ff */
[C---:B------:R-:W-:Y:S01]  /*2790*/  IMAD R83, R2.reuse, R6, R83 ;  /* 0x0000000602537224 */ /* 0x040fe200078e0253 */
[----:B------:R-:W-:Y:S01]  /*27a0*/  IABS R127, R22 ;  /* 0x00000016007f7213 */ /* 0x000fe20000000000 */
[----:B------:R-:W-:Y:S01]  /*27b0*/  IMAD.MOV R8, RZ, RZ, -R8 ;  /* 0x000000ffff087224 */ /* 0x000fe200078e0a08 */
[----:B------:R-:W-:Y:S01]  /*27c0*/  STL [R1+0xd28], R50 ;  /* 0x000d283201007387 */ /* 0x000fe20000100800 */
[----:B------:R-:W-:-:S02]  /*27d0*/  IMAD R87, R2, R10, R87 ;  /* 0x0000000a02577224 */ /* 0x000fc400078e0257 */
[----:B------:R-:W-:Y:S01]  /*27e0*/  @!P1 IMAD.MOV R65, RZ, RZ, -R65 ;  /* 0x000000ffff419224 */ /* 0x000fe200078e0a41 */
[C---:B------:R-:W-:Y:S01]  /*27f0*/  ISETP.GT.U32.AND P1, PT, R2.reuse, R79, PT ;  /* 0x0000004f0200720c */ /* 0x040fe20003f24070 */
[----:B------:R-:W-:Y:S01]  /*2800*/  @!P0 IMAD.MOV R67, RZ, RZ, -R67 ;  /* 0x000000ffff438224 */ /* 0x000fe200078e0a43 */
[C---:B------:R-:W-:Y:S01]  /*2810*/  ISETP.GT.U32.AND P0, PT, R2.reuse, R77, PT ;  /* 0x0000004d0200720c */ /* 0x040fe20003f04070 */
[----:B------:R-:W-:Y:S01]  /*2820*/  @!P6 IMAD.MOV R69, RZ, RZ, -R69 ;  /* 0x000000ffff45e224 */ /* 0x000fe200078e0a45 */
[C---:B------:R-:W-:Y:S01]  /*2830*/  ISETP.GT.U32.AND P6, PT, R2.reuse, R83, PT ;  /* 0x000000530200720c */ /* 0x040fe20003fc4070 */
[----:B------:R-:W-:Y:S01]  /*2840*/  IMAD R85, R2, R8, R85 ;  /* 0x0000000802557224 */ /* 0x000fe200078e0255 */
[----:B------:R-:W-:Y:S01]  /*2850*/  STL [R1+0xd24], R48 ;  /* 0x000d243001007387 */ /* 0x000fe20000100800 */
[--C-:B------:R-:W-:Y:S01]  /*2860*/  @!P3 IMAD.IADD R73, R73, 0x1, -R2.reuse ;  /* 0x000000014949b824 */ /* 0x100fe200078e0a02 */
[----:B------:R-:W-:Y:S01]  /*2870*/  ISETP.GE.AND P3, PT, R74, RZ, PT ;  /* 0x000000ff4a00720c */ /* 0x000fe20003f66270 */
[--C-:B------:R-:W-:Y:S01]  /*2880*/  @!P2 IMAD.IADD R75, R75, 0x1, -R2.reuse ;  /* 0x000000014b4ba824 */ /* 0x100fe200078e0a02 */
[C---:B------:R-:W-:Y:S01]  /*2890*/  ISETP.GT.U32.AND P2, PT, R2.reuse, R87, PT ;  /* 0x000000570200720c */ /* 0x040fe20003f44070 */
[----:B------:R-:W-:Y:S01]  /*28a0*/  IMAD.HI.U32 R6, R5, R91, RZ ;  /* 0x0000005b05067227 */ /* 0x000fe200078e00ff */
[----:B------:R-:W-:Y:S03]  /*28b0*/  STL [R1+0xd20], R46 ;  /* 0x000d202e01007387 */ /* 0x000fe60000100800 */
[----:B------:R-:W-:Y:S01]  /*28c0*/  @!P5 IMAD.IADD R71, R71, 0x1, -R2 ;  /* 0x000000014747d824 */ /* 0x000fe200078e0a02 */
[C---:B------:R-:W-:Y:S01]  /*28d0*/  ISETP.GT.U32.AND P5, PT, R2.reuse, R85, PT ;  /* 0x000000550200720c */ /* 0x040fe20003fa4070 */
[----:B------:R-:W-:Y:S01]  /*28e0*/  IMAD.MOV R6, RZ, RZ, -R6 ;  /* 0x000000ffff067224 */ /* 0x000fe200078e0a06 */
[----:B------:R-:W-:Y:S01]  /*28f0*/  @!P0 IADD3 R77, R77, -R2, RZ ;  /* 0x800000024d4d8210 */ /* 0x000fe20007ffe0ff */
[--C-:B------:R-:W-:Y:S01]  /*2900*/  @!P1 IMAD.IADD R79, R79, 0x1, -R2.reuse ;  /* 0x000000014f4f9824 */ /* 0x100fe200078e0a02 */
[C---:B------:R-:W-:Y:S01]  /*2910*/  ISETP.GT.U32.AND P0, PT, R2.reuse, R89, PT ;  /* 0x000000590200720c */ /* 0x040fe20003f04070 */
[----:B------:R-:W-:Y:S01]  /*2920*/  IMAD R91, R2, R6, R91 ;  /* 0x00000006025b7224 */ /* 0x000fe200078e025b */
[----:B------:R-:W-:Y:S01]  /*2930*/  ISETP.GE.AND P1, PT, R72, RZ, PT ;  /* 0x000000ff4800720c */ /* 0x000fe20003f26270 */
[--C-:B------:R-:W-:Y:S01]  /*2940*/  @!P6 IMAD.IADD R83, R83, 0x1, -R2.reuse ;  /* 0x000000015353e824 */ /* 0x100fe200078e0a02 */
[----:B------:R-:W-:Y:S01]  /*2950*/  STL [R1+0xd1c], R44 ;  /* 0x000d1c2c01007387 */ /* 0x000fe20000100800 */
[--C-:B------:R-:W-:Y:S01]  /*2960*/  @!P2 IMAD.IADD R87, R87, 0x1, -R2.reuse ;  /* 0x000000015757a824 */ /* 0x100fe200078e0a02 */
[----:B------:R-:W-:Y:S01]  /*2970*/  ISETP.GT.U32.AND P6, PT, R2, R91, PT ;  /* 0x0000005b0200720c */ /* 0x000fe20003fc4070 */
[----:B------:R-:W-:Y:S01]  /*2980*/  @!P3 IMAD.MOV R71, RZ, RZ, -R71 ;  /* 0x000000ffff47b224 */ /* 0x000fe200078e0a47 */
[----:B------:R-:W-:Y:S01]  /*2990*/  ISETP.GE.AND P2, PT, R68, RZ, PT ;  /* 0x000000ff4400720c */ /* 0x000fe20003f46270 */
[----:B------:R-:W-:Y:S01]  /*29a0*/  IMAD.HI.U32 R8, R5, R95, RZ ;  /* 0x0000005f05087227 */ /* 0x000fe200078e00ff */
[----:B------:R-:W-:Y:S01]  /*29b0*/  ISETP.GT.U32.AND P3, PT, R2, R83, PT ;  /* 0x000000530200720c */ /* 0x000fe20003f64070 */
[----:B------:R-:W-:Y:S02]  /*29c0*/  STL [R1+0xd18], R42 ;  /* 0x000d182a01007387 */ /* 0x000fe40000100800 */
[----:B------:R-:W-:Y:S01]  /*29d0*/  @!P5 IMAD.IADD R85, R85, 0x1, -R2 ;  /* 0x000000015555d824 */ /* 0x000fe200078e0a02 */
[----:B------:R-:W-:Y:S01]  /*29e0*/  ISETP.GE.AND P5, PT, R70, RZ, PT ;  /* 0x000000ff4600720c */ /* 0x000fe20003fa6270 */
[----:B------:R-:W-:Y:S01]  /*29f0*/  IMAD.MOV R8, RZ, RZ, -R8 ;  /* 0x000000ffff087224 */ /* 0x000fe200078e0a08 */
[----:B------:R-:W-:Y:S01]  /*2a00*/  @!P1 IADD3 R73, -R73, RZ, RZ ;  /* 0x000000ff49499210 */ /* 0x000fe20007ffe1ff */
[----:B------:R-:W-:Y:S01]  /*2a10*/  IMAD.HI.U32 R6, R5, R93, RZ ;  /* 0x0000005d05067227 */ /* 0x000fe200078e00ff */
[C---:B------:R-:W-:Y:S01]  /*2a20*/  ISETP.GT.U32.AND P1, PT, R2.reuse, R85, PT ;  /* 0x000000550200720c */ /* 0x040fe20003f24070 */
[----:B------:R-:W-:Y:S02]  /*2a30*/  STL [R1+0xd14], R40 ;  /* 0x000d142801007387 */ /* 0x000fe40000100800 */
[----:B------:R-:W-:-:S02]  /*2a40*/  IMAD R95, R2, R8, R95 ;  /* 0x00000008025f7224 */ /* 0x000fc400078e025f */
[----:B------:R-:W-:Y:S01]  /*2a50*/  @!P0 IMAD.IADD R89, R89, 0x1, -R2 ;  /* 0x0000000159598824 */ /* 0x000fe200078e0a02 */
[----:B------:R-:W-:Y:S01]  /*2a60*/  ISETP.GE.AND P0, PT, R66, RZ, PT ;  /* 0x000000ff4200720c */ /* 0x000fe20003f06270 */
[----:B------:R-:W-:Y:S01]  /*2a70*/  IMAD.MOV R6, RZ, RZ, -R6 ;  /* 0x000000ffff067224 */ /* 0x000fe200078e0a06 */
[----:B------:R-:W-:Y:S01]  /*2a80*/  STL [R1+0xcdc], R20 ;  /* 0x000cdc1401007387 */ /* 0x000fe20000100800 */
[----:B------:R-:W-:-:S03]  /*2a90*/  IMAD.HI.U32 R10, R5, R97, RZ ;  /* 0x00000061050a7227 */ /* 0x000fc600078e00ff */
[----:B------:R-:W-:Y:S01]  /*2aa0*/  STL [R1+0xd10], R38 ;  /* 0x000d102601007387 */ /* 0x000fe20000100800 */
[--C-:B------:R-:W-:Y:S01]  /*2ab0*/  @!P6 IMAD.IADD R91, R91, 0x1, -R2.reuse ;  /* 0x000000015b5be824 */ /* 0x100fe200078e0a02 */
[C---:B------:R-:W-:Y:S01]  /*2ac0*/  ISETP.GT.U32.AND P6, PT, R2.reuse, R87, PT ;  /* 0x000000570200720c */ /* 0x040fe20003fc4070 */
[----:B------:R-:W-:Y:S01]  /*2ad0*/  @!P2 IMAD.MOV R77, RZ, RZ, -R77 ;  /* 0x000000ffff4da224 */ /* 0x000fe200078e0a4d */
[C---:B------:R-:W-:Y:S01]  /*2ae0*/  ISETP.GT.U32.AND P2, PT, R2.reuse, R89, PT ;  /* 0x000000590200720c */ /* 0x040fe20003f44070 */
[----:B------:R-:W-:Y:S01]  /*2af0*/  @!P3 IMAD.IADD R83, R83, 0x1, -R2 ;  /* 0x000000015353b824 */ /* 0x000fe200078e0a02 */
[C---:B------:R-:W-:Y:S01]  /*2b00*/  ISETP.GT.U32.AND P3, PT, R2.reuse, R95, PT ;  /* 0x0000005f0200720c */ /* 0x040fe20003f64070 */
[C---:B------:R-:W-:Y:S01]  /*2b10*/  IMAD R93, R2.reuse, R6, R93 ;  /* 0x00000006025d7224 */ /* 0x040fe200078e025d */
[----:B------:R-:W-:Y:S01]  /*2b20*/  STL [R1+0xd0c], R36 ;  /* 0x000d0c2401007387 */ /* 0x000fe20000100800 */
[----:B------:R-:W-:Y:S02]  /*2b30*/  IMAD.MOV R10, RZ, RZ, -R10 ;  /* 0x000000ffff0a7224 */ /* 0x000fe400078e0a0a */
[----:B------:R-:W-:Y:S01]  /*2b40*/  IMAD.HI.U32 R6, R5, R101, RZ ;  /* 0x0000006505067227 */ /* 0x000fe200078e00ff */
[----:B------:R-:W-:Y:S03]  /*2b50*/  STL [R1+0xd08], R34 ;  /* 0x000d082201007387 */ /* 0x000fe60000100800 */
[----:B------:R-:W-:Y:S01]  /*2b60*/  @!P5 IMAD.MOV R75, RZ, RZ, -R75 ;  /* 0x000000ffff4bd224 */ /* 0x000fe200078e0a4b */
[C---:B------:R-:W-:Y:S01]  /*2b70*/  ISETP.GT.U32.AND P5, PT, R2.reuse, R91, PT ;  /* 0x0000005b0200720c */ /* 0x040fe20003fa4070 */
[----:B------:R-:W-:Y:S01]  /*2b80*/  IMAD R97, R2, R10, R97 ;  /* 0x0000000a02617224 */ /* 0x000fe200078e0261 */
[----:B------:R-:W-:Y:S01]  /*2b90*/  STL [R1+0xd04], R32 ;  /* 0x000d042001007387 */ /* 0x000fe20000100800 */
[----:B------:R-:W-:-:S02]  /*2ba0*/  IMAD.MOV R6, RZ, RZ, -R6 ;  /* 0x000000ffff067224 */ /* 0x000fc400078e0a06 */
[----:B------:R-:W-:Y:S01]  /*2bb0*/  @!P0 IMAD.MOV R79, RZ, RZ, -R79 ;  /* 0x000000ffff4f8224 */ /* 0x000fe200078e0a4f */
[C---:B------:R-:W-:Y:S01]  /*2bc0*/  ISETP.GT.U32.AND P0, PT, R2.reuse, R93, PT ;  /* 0x0000005d0200720c */ /* 0x040fe20003f04070 */
[C---:B------:R-:W-:Y:S01]  /*2bd0*/  IMAD R101, R2.reuse, R6, R101 ;  /* 0x0000000602657224 */ /* 0x040fe200078e0265 */
[----:B------:R-:W-:Y:S01]  /*2be0*/  STL [R1+0xd00], R30 ;  /* 0x000d001e01007387 */ /* 0x000fe20000100800 */
[--C-:B------:R-:W-:Y:S01]  /*2bf0*/  @!P1 IMAD.IADD R85, R85, 0x1, -R2.reuse ;  /* 0x0000000155559824 */ /* 0x100fe200078e0a02 */
[C---:B------:R-:W-:Y:S01]  /*2c00*/  ISETP.GT.U32.AND P1, PT, R2.reuse, R97, PT ;  /* 0x000000610200720c */ /* 0x040fe20003f24070 */
[--C-:B------:R-:W-:Y:S01]  /*2c10*/  @!P2 IMAD.IADD R89, R89, 0x1, -R2.reuse ;  /* 0x000000015959a824 */ /* 0x100fe200078e0a02 */
[----:B------:R-:W-:Y:S01]  /*2c20*/  ISETP.GT.U32.AND P2, PT, R2, R101, PT ;  /* 0x000000650200720c */ /* 0x000fe20003f44070 */
[--C-:B------:R-:W-:Y:S01]  /*2c30*/  @!P3 IMAD.IADD R95, R95, 0x1, -R2.reuse ;  /* 0x000000015f5fb824 */ /* 0x100fe200078e0a02 */
[----:B------:R-:W-:Y:S01]  /*2c40*/  ISETP.GE.AND P3, PT, R60, RZ, PT ;  /* 0x000000ff3c00720c */ /* 0x000fe20003f66270 */
[----:B------:R-:W-:Y:S01]  /*2c50*/  IMAD.HI.U32 R6, R5, R103, RZ ;  /* 0x0000006705067227 */ /* 0x000fe200078e00ff */
[----:B------:R-:W-:Y:S01]  /*2c60*/  @!P5 IADD3 R91, R91, -R2, RZ ;  /* 0x800000025b5bd210 */ /* 0x000fe20007ffe0ff */
[----:B------:R-:W-:Y:S01]  /*2c70*/  STL [R1+0xcfc], R28 ;  /* 0x000cfc1c01007387 */ /* 0x000fe20000100800 */
[----:B------:R-:W-:Y:S01]  /*2c80*/  ISETP.GE.AND P5, PT, R64, RZ, PT ;  /* 0x000000ff4000720c */ /* 0x000fe20003fa6270 */
[----:B------:R-:W-:Y:S01]  /*2c90*/  @!P6 IMAD.IADD R87, R87, 0x1, -R2 ;  /* 0x000000015757e824 */ /* 0x000fe200078e0a02 */
[----:B------:R-:W-:Y:S01]  /*2ca0*/  ISETP.GT.U32.AND P6, PT, R2, R99, PT ;  /* 0x000000630200720c */ /* 0x000fe20003fc4070 */
[----:B------:R-:W-:-:S02]  /*2cb0*/  IMAD.MOV R6, RZ, RZ, -R6 ;  /* 0x000000ffff067224 */ /* 0x000fc400078e0a06 */
[--C-:B------:R-:W-:Y:S01]  /*2cc0*/  @!P0 IMAD.IADD R93, R93, 0x1, -R2.reuse ;  /* 0x000000015d5d8824 */ /* 0x100fe200078e0a02 */
[----:B------:R-:W-:Y:S01]  /*2cd0*/  ISETP.GE.AND P0, PT, R62, RZ, PT ;  /* 0x000000ff3e00720c */ /* 0x000fe20003f06270 */
[----:B------:R-:W-:Y:S01]  /*2ce0*/  @!P1 IMAD.IADD R97, R97, 0x1, -R2 ;  /* 0x0000000161619824 */ /* 0x000fe200078e0a02 */
[----:B------:R-:W-:Y:S01]  /*2cf0*/  ISETP.GE.AND P1, PT, R58, RZ, PT ;  /* 0x000000ff3a00720c */ /* 0x000fe20003f26270 */
[----:B------:R-:W-:Y:S02]  /*2d00*/  IMAD R103, R2, R6, R103 ;  /* 0x0000000602677224 */ /* 0x000fe400078e0267 */
[----:B------:R-:W-:-:S04]  /*2d10*/  IMAD.HI.U32 R6, R5, R109, RZ ;  /* 0x0000006d05067227 */ /* 0x000fc800078e00ff */
[----:B------:R-:W-:-:S04]  /*2d20*/  IMAD.HI.U32 R10, R5, R107, RZ ;  /* 0x0000006b050a7227 */ /* 0x000fc800078e00ff */
[----:B------:R-:W-:Y:S01]  /*2d30*/  @!P2 IMAD.IADD R101, R101, 0x1, -R2 ;  /* 0x000000016565a824 */ /* 0x000fe200078e0a02 */
[C---:B------:R-:W-:Y:S01]  /*2d40*/  ISETP.GT.U32.AND P2, PT, R2.reuse, R93, PT ;  /* 0x0000005d0200720c */ /* 0x040fe20003f44070 */
[----:B------:R-:W-:Y:S01]  /*2d50*/  @!P3 IMAD.MOV R87, RZ, RZ, -R87 ;  /* 0x000000ffff57b224 */ /* 0x000fe200078e0a57 */
[----:B------:R-:W-:Y:S01]  /*2d60*/  ISETP.GT.U32.AND P3, PT, R2, R97, PT ;  /* 0x000000610200720c */ /* 0x000fe20003f64070 */
[----:B------:R-:W-:Y:S01]  /*2d70*/  IMAD.HI.U32 R8, R5, R105, RZ ;  /* 0x0000006905087227 */ /* 0x000fe200078e00ff */
[----:B------:R-:W-:Y:S02]  /*2d80*/  IADD3 R10, -R10, RZ, RZ ;  /* 0x000000ff0a0a7210 */ /* 0x000fe40007ffe1ff */
[----:B------:R-:W-:Y:S01]  /*2d90*/  @!P1 IADD3 R89, -R89, RZ, RZ ;  /* 0x000000ff59599210 */ /* 0x000fe20007ffe1ff */
[----:B------:R-:W-:Y:S02]  /*2da0*/  IMAD.MOV R6, RZ, RZ, -R6 ;  /* 0x000000ffff067224 */ /* 0x000fe400078e0a06 */
[----:B------:R-:W-:Y:S01]  /*2db0*/  @!P5 IMAD.MOV R83, RZ, RZ, -R83 ;  /* 0x000000ffff53d224 */ /* 0x000fe200078e0a53 */
[----:B------:R-:W-:Y:S01]  /*2dc0*/  ISETP.GT.U32.AND P5, PT, R2, R101, PT ;  /* 0x000000650200720c */ /* 0x000fe20003fa4070 */
[----:B------:R-:W-:-:S02]  /*2dd0*/  IMAD.MOV R8, RZ, RZ, -R8 ;  /* 0x000000ffff087224 */ /* 0x000fc400078e0a08 */
[----:B------:R-:W-:Y:S01]  /*2de0*/  @!P6 IMAD.IADD R99, R99, 0x1, -R2 ;  /* 0x000000016363e824 */ /* 0x000fe200078e0a02 */
[----:B------:R-:W-:Y:S01]  /*2df0*/  ISETP.GE.AND P6, PT, R56, RZ, PT ;  /* 0x000000ff3800720c */ /* 0x000fe20003fc6270 */
[C---:B------:R-:W-:Y:S02]  /*2e00*/  IMAD R109, R2.reuse, R6, R109 ;  /* 0x00000006026d7224 */ /* 0x040fe400078e026d */
[----:B------:R-:W-:Y:S01]  /*2e10*/  IMAD.HI.U32 R6, R5, R111, RZ ;  /* 0x0000006f05067227 */ /* 0x000fe200078e00ff */
[----:B------:R-:W-:-:S03]  /*2e20*/  ISETP.GT.U32.AND P1, PT, R2, R99, PT ;  /* 0x000000630200720c */ /* 0x000fc60003f24070 */
[C---:B------:R-:W-:Y:S02]  /*2e30*/  IMAD R105, R2.reuse, R8, R105 ;  /* 0x0000000802697224 */ /* 0x040fe400078e0269 */
[----:B------:R-:W-:Y:S01]  /*2e40*/  IMAD R107, R2, R10, R107 ;  /* 0x0000000a026b7224 */ /* 0x000fe200078e026b */
[----:B------:R-:W-:Y:S01]  /*2e50*/  IADD3 R10, R206, 0x38, RZ ;  /* 0x00000038ce0a7810 */ /* 0x000fe20007ffe0ff */
[----:B------:R-:W-:Y:S01]  /*2e60*/  @!P0 IMAD.MOV R85, RZ, RZ, -R85 ;  /* 0x000000ffff558224 */ /* 0x000fe200078e0a55 */
[C---:B------:R-:W-:Y:S01]  /*2e70*/  ISETP.GT.U32.AND P0, PT, R2.reuse, R95, PT ;  /* 0x0000005f0200720c */ /* 0x040fe20003f04070 */
[----:B------:R-:W-:Y:S01]  /*2e80*/  IMAD.MOV R6, RZ, RZ, -R6 ;  /* 0x000000ffff067224 */ /* 0x000fe200078e0a06 */
[----:B------:R-:W-:Y:S01]  /*2e90*/  IABS R121, R10 ;  /* 0x0000000a00797213 */ /* 0x000fe20000000000 */
[--C-:B------:R-:W-:Y:S01]  /*2ea0*/  @!P2 IMAD.IADD R93, R93, 0x1, -R2.reuse ;  /* 0x000000015d5da824 */ /* 0x100fe200078e0a02 */
[C---:B------:R-:W-:Y:S01]  /*2eb0*/  ISETP.GT.U32.AND P2, PT, R2.reuse, R105, PT ;  /* 0x000000690200720c */ /* 0x040fe20003f44070 */
[----:B------:R-:W-:Y:S01]  /*2ec0*/  @!P3 IMAD.IADD R97, R97, 0x1, -R2 ;  /* 0x000000016161b824 */ /* 0x000fe200078e0a02 */
[C---:B------:R-:W-:Y:S01]  /*2ed0*/  ISETP.GT.U32.AND P3, PT, R2.reuse, R107, PT ;  /* 0x0000006b0200720c */ /* 0x040fe20003f64070 */
[----:B------:R-:W-:Y:S01]  /*2ee0*/  IMAD R111, R2, R6, R111 ;  /* 0x00000006026f7224 */ /* 0x000fe200078e026f */
[----:B------:R1:W-:Y:S01]  /*2ef0*/  STL [R1+0xcf8], R10 ;  /* 0x000cf80a01007387 */ /* 0x0003e20000100800 */
[----:B------:R-:W-:-:S03]  /*2f00*/  IMAD.HI.U32 R6, R5, R115, RZ ;  /* 0x0000007305067227 */ /* 0x000fc600078e00ff */
[----:B------:R-:W-:Y:S01]  /*2f10*/  STL [R1+0xcf4], R26 ;  /* 0x000cf41a01007387 */ /* 0x000fe20000100800 */
[----:B------:R-:W-:Y:S01]  /*2f20*/  @!P5 IMAD.IADD R101, R101, 0x1, -R2 ;  /* 0x000000016565d824 */ /* 0x000fe200078e0a02 */
[----:B------:R-:W-:Y:S01]  /*2f30*/  ISETP.GE.AND P5, PT, R52, RZ, PT ;  /* 0x000000ff3400720c */ /* 0x000fe20003fa6270 */
[----:B------:R-:W-:Y:S01]  /*2f40*/  @!P6 IMAD.MOV R91, RZ, RZ, -R91 ;  /* 0x000000ffff5be224 */ /* 0x000fe200078e0a5b */
[----:B------:R-:W-:Y:S01]  /*2f50*/  ISETP.GT.U32.AND P6, PT, R2, R103, PT ;  /* 0x000000670200720c */ /* 0x000fe20003fc4070 */
[----:B------:R-:W-:Y:S01]  /*2f60*/  IMAD.MOV R6, RZ, RZ, -R6 ;  /* 0x000000ffff067224 */ /* 0x000fe200078e0a06 */
[----:B------:R-:W-:Y:S01]  /*2f70*/  STL [R1+0xcf0], R24 ;  /* 0x000cf01801007387 */ /* 0x000fe20000100800 */
[--C-:B------:R-:W-:Y:S01]  /*2f80*/  @!P0 IMAD.IADD R95, R95, 0x1, -R2.reuse ;  /* 0x000000015f5f8824 */ /* 0x100fe200078e0a02 */
[----:B------:R-:W-:Y:S01]  /*2f90*/  ISETP.GE.AND P0, PT, R54, RZ, PT ;  /* 0x000000ff3600720c */ /* 0x000fe20003f06270 */
[--C-:B------:R-:W-:Y:S01]  /*2fa0*/  @!P1 IMAD.IADD R99, R99, 0x1, -R2.reuse ;  /* 0x0000000163639824 */ /* 0x100fe200078e0a02 */
[C---:B------:R-:W-:Y:S01]  /*2fb0*/  ISETP.GT.U32.AND P1, PT, R2.reuse, R109, PT ;  /* 0x0000006d0200720c */ /* 0x040fe20003f24070 */
[----:B------:R-:W-:Y:S01]  /*2fc0*/  IMAD R115, R2, R6, R115 ;  /* 0x0000000602737224 */ /* 0x000fe200078e0273 */
[----:B------:R-:W-:Y:S01]  /*2fd0*/  @!P3 IADD3 R107, R107, -R2, RZ ;  /* 0x800000026b6bb210 */ /* 0x000fe20007ffe0ff */
[----:B------:R-:W-:Y:S01]  /*2fe0*/  IMAD.HI.U32 R6, R5, R117, RZ ;  /* 0x0000007505067227 */ /* 0x000fe200078e00ff */
[----:B------:R-:W-:Y:S01]  /*2ff0*/  ISETP.GE.AND P3, PT, R48, RZ, PT ;  /* 0x000000ff3000720c */ /* 0x000fe20003f66270 */
[----:B------:R-:W-:Y:S02]  /*3000*/  STL [R1+0xcec], R22 ;  /* 0x000cec1601007387 */ /* 0x000fe40000100800 */
        /* <DEDUP_REMOVED lines=8> */
[--C-:B------:R-:W-:Y:S01]  /*3090*/  @!P6 IMAD.IADD R103, R103, 0x1, -R2.reuse ;  /* 0x000000016767e824 */ /* 0x100fe200078e0a02 */
[----:B------:R-:W-:Y:S01]  /*30a0*/  ISETP.GT.U32.AND P6, PT, R2, R111, PT ;  /* 0x0000006f0200720c */ /* 0x000fe20003fc4070 */
[----:B------:R-:W-:Y:S01]  /*30b0*/  IMAD.HI.U32 R6, R5, R119, RZ ;  /* 0x0000007705067227 */ /* 0x000fe200078e00ff */
[----:B------:R-:W-:Y:S03]  /*30c0*/  STL [R1+0xce0], R14 ;  /* 0x000ce00e01007387 */ /* 0x000fe60000100800 */
[----:B------:R-:W-:Y:S01]  /*30d0*/  @!P1 IMAD.IADD R109, R109, 0x1, -R2 ;  /* 0x000000016d6d9824 */ /* 0x000fe200078e0a02 */
[----:B------:R-:W-:Y:S01]  /*30e0*/  ISETP.GE.AND P1, PT, R46, RZ, PT ;  /* 0x000000ff2e00720c */ /* 0x000fe20003f26270 */
[----:B------:R-:W-:Y:S01]  /*30f0*/  @!P0 IMAD.MOV R93, RZ, RZ, -R93 ;  /* 0x000000ffff5d8224 */ /* 0x000fe200078e0a5d */
[----:B------:R-:W-:Y:S01]  /*3100*/  ISETP.GT.U32.AND P0, PT, R2, R103, PT ;  /* 0x000000670200720c */ /* 0x000fe20003f04070 */
[----:B------:R-:W-:-:S02]  /*3110*/  IMAD.MOV R6, RZ, RZ, -R6 ;  /* 0x000000ffff067224 */ /* 0x000fc400078e0a06 */
[----:B------:R-:W-:-:S04]  /*3120*/  IMAD.HI.U32 R8, R5, R113, RZ ;  /* 0x0000007105087227 */ /* 0x000fc800078e00ff */
[----:B------:R-:W-:Y:S01]  /*3130*/  @!P3 IMAD.MOV R99, RZ, RZ, -R99 ;  /* 0x000000ffff63b224 */ /* 0x000fe200078e0a63 */
[C---:B------:R-:W-:Y:S01]  /*3140*/  ISETP.GT.U32.AND P3, PT, R2.reuse, R109, PT ;  /* 0x0000006d0200720c */ /* 0x040fe20003f64070 */
[C---:B------:R-:W-:Y:S02]  /*3150*/  IMAD R119, R2.reuse, R6, R119 ;  /* 0x0000000602777224 */ /* 0x040fe400078e0277 */
[----:B------:R-:W-:Y:S01]  /*3160*/  @!P2 IMAD.MOV R97, RZ, RZ, -R97 ;  /* 0x000000ffff61a224 */ /* 0x000fe200078e0a61 */
[----:B------:R-:W-:Y:S01]  /*3170*/  ISETP.GT.U32.AND P2, PT, R2, R107, PT ;  /* 0x0000006b0200720c */ /* 0x000fe20003f44070 */
[----:B------:R-:W-:Y:S01]  /*3180*/  IMAD.MOV R8, RZ, RZ, -R8 ;  /* 0x000000ffff087224 */ /* 0x000fe200078e0a08 */
[----:B------:R-:W-:Y:S01]  /*3190*/  @!P1 IADD3 R101, -R101, RZ, RZ ;  /* 0x000000ff65659210 */ /* 0x000fe20007ffe1ff */
[----:B------:R-:W-:-:S04]  /*31a0*/  IMAD.HI.U32 R6, R5, R121, RZ ;  /* 0x0000007905067227 */ /* 0x000fc800078e00ff */
[----:B------:R-:W-:Y:S01]  /*31b0*/  @!P5 IMAD.IADD R105, R105, 0x1, -R2 ;  /* 0x000000016969d824 */ /* 0x000fe200078e0a02 */
[C---:B------:R-:W-:Y:S01]  /*31c0*/  ISETP.GT.U32.AND P5, PT, R2.reuse, R117, PT ;  /* 0x000000750200720c */ /* 0x040fe20003fa4070 */
[C---:B------:R-:W-:Y:S02]  /*31d0*/  IMAD R113, R2.reuse, R8, R113 ;  /* 0x0000000802717224 */ /* 0x040fe400078e0271 */
[----:B------:R-:W-:Y:S02]  /*31e0*/  IMAD.MOV R6, RZ, RZ, -R6 ;  /* 0x000000ffff067224 */ /* 0x000fe400078e0a06 */
[--C-:B------:R-:W-:Y:S01]  /*31f0*/  @!P6 IMAD.IADD R111, R111, 0x1, -R2.reuse ;  /* 0x000000016f6fe824 */ /* 0x100fe200078e0a02 */
[C---:B------:R-:W-:Y:S01]  /*3200*/  ISETP.GT.U32.AND P1, PT, R2.reuse, R113, PT ;  /* 0x000000710200720c */ /* 0x040fe20003f24070 */
[C---:B------:R-:W-:Y:S02]  /*3210*/  IMAD R121, R2.reuse, R6, R121 ;  /* 0x0000000602797224 */ /* 0x040fe400078e0279 */
[--C-:B------:R-:W-:Y:S01]  /*3220*/  @!P0 IMAD.IADD R103, R103, 0x1, -R2.reuse ;  /* 0x0000000167678824 */ /* 0x100fe200078e0a02 */
[C---:B------:R-:W-:Y:S01]  /*3230*/  ISETP.GT.U32.AND P0, PT, R2.reuse, R115, PT ;  /* 0x000000730200720c */ /* 0x040fe20003f04070 */
[--C-:B------:R-:W-:Y:S01]  /*3240*/  @!P3 IMAD.IADD R109, R109, 0x1, -R2.reuse ;  /* 0x000000016d6db824 */ /* 0x100fe200078e0a02 */
[C---:B------:R-:W-:Y:S01]  /*3250*/  ISETP.GT.U32.AND P6, PT, R2.reuse, R111, PT ;  /* 0x0000006f0200720c */ /* 0x040fe20003fc4070 */
[----:B------:R-:W-:Y:S01]  /*3260*/  @!P2 IMAD.IADD R107, R107, 0x1, -R2 ;  /* 0x000000016b6ba824 */ /* 0x000fe200078e0a02 */
[C---:B------:R-:W-:Y:S01]  /*3270*/  ISETP.GT.U32.AND P3, PT, R2.reuse, R121, PT ;  /* 0x000000790200720c */ /* 0x040fe20003f64070 */
[----:B------:R-:W-:Y:S01]  /*3280*/  IMAD.HI.U32 R6, R5, R123, RZ ;  /* 0x0000007b05067227 */ /* 0x000fe200078e00ff */
[----:B------:R-:W-:-:S03]  /*3290*/  ISETP.GT.U32.AND P2, PT, R2, R119, PT ;  /* 0x000000770200720c */ /* 0x000fc60003f44070 */
[----:B------:R-:W-:Y:S01]  /*32a0*/  @!P5 IMAD.IADD R117, R117, 0x1, -R2 ;  /* 0x000000017575d824 */ /* 0x000fe200078e0a02 */
[----:B------:R-:W-:Y:S01]  /*32b0*/  ISETP.GE.AND P5, PT, R38, RZ, PT ;  /* 0x000000ff2600720c */ /* 0x000fe20003fa6270 */
[----:B------:R-:W-:Y:S02]  /*32c0*/  IMAD.MOV R6, RZ, RZ, -R6 ;  /* 0x000000ffff067224 */ /* 0x000fe400078e0a06 */
[--C-:B------:R-:W-:Y:S01]  /*32d0*/  @!P1 IMAD.IADD R113, R113, 0x1, -R2.reuse ;  /* 0x0000000171719824 */ /* 0x100fe200078e0a02 */
[----:B------:R-:W-:Y:S01]  /*32e0*/  ISETP.GE.AND P1, PT, R42, RZ, PT ;  /* 0x000000ff2a00720c */ /* 0x000fe20003f26270 */
[----:B------:R-:W-:Y:S01]  /*32f0*/  @!P0 IMAD.IADD R115, R115, 0x1, -R2 ;  /* 0x0000000173738824 */ /* 0x000fe200078e0a02 */
[----:B------:R-:W-:Y:S01]  /*3300*/  ISETP.GE.AND P0, PT, R40, RZ, PT ;  /* 0x000000ff2800720c */ /* 0x000fe20003f06270 */
[----:B------:R-:W-:Y:S02]  /*3310*/  IMAD R123, R2, R6, R123 ;  /* 0x00000006027b7224 */ /* 0x000fe400078e027b */
[----:B------:R-:W-:Y:S01]  /*3320*/  IMAD.HI.U32 R6, R5, R125, RZ ;  /* 0x0000007d05067227 */ /* 0x000fe200078e00ff */
[----:B------:R-:W-:-:S02]  /*3330*/  @!P2 IADD3 R119, R119, -R2, RZ ;  /* 0x800000027777a210 */ /* 0x000fc40007ffe0ff */
[----:B------:R-:W-:Y:S01]  /*3340*/  ISETP.GE.AND P2, PT, R36, RZ, PT ;  /* 0x000000ff2400720c */ /* 0x000fe20003f46270 */
[--C-:B------:R-:W-:Y:S01]  /*3350*/  @!P6 IMAD.IADD R111, R111, 0x1, -R2.reuse ;  /* 0x000000016f6fe824 */ /* 0x100fe200078e0a02 */
[----:B------:R-:W-:Y:S01]  /*3360*/  ISETP.GE.AND P6, PT, R44, RZ, PT ;  /* 0x000000ff2c00720c */ /* 0x000fe20003fc6270 */
[----:B------:R-:W-:Y:S01]  /*3370*/  @!P3 IMAD.IADD R121, R121, 0x1, -R2 ;  /* 0x000000017979b824 */ /* 0x000fe200078e0a02 */
[C---:B------:R-:W-:Y:S01]  /*3380*/  ISETP.GT.U32.AND P3, PT, R2.reuse, R113, PT ;  /* 0x000000710200720c */ /* 0x040fe20003f64070 */
[----:B------:R-:W-:Y:S02]  /*3390*/  IMAD.MOV R6, RZ, RZ, -R6 ;  /* 0x000000ffff067224 */ /* 0x000fe400078e0a06 */
[----:B------:R-:W-:Y:S01]  /*33a0*/  @!P5 IMAD.MOV R109, RZ, RZ, -R109 ;  /* 0x000000ffff6dd224 */ /* 0x000fe200078e0a6d */
[C---:B------:R-:W-:Y:S01]  /*33b0*/  ISETP.GT.U32.AND P5, PT, R2.reuse, R119, PT ;  /* 0x000000770200720c */ /* 0x040fe20003fa4070 */
[----:B------:R-:W-:Y:S02]  /*33c0*/  IMAD R125, R2, R6, R125 ;  /* 0x00000006027d7224 */ /* 0x000fe400078e027d */
[----:B------:R-:W-:-:S04]  /*33d0*/  IMAD.HI.U32 R8, R5, R129, RZ ;  /* 0x0000008105087227 */ /* 0x000fc800078e00ff */
[----:B------:R-:W-:-:S04]  /*33e0*/  IMAD.HI.U32 R6, R5, R127, RZ ;  /* 0x0000007f05067227 */ /* 0x000fc800078e00ff */
[----:B------:R-:W-:Y:S02]  /*33f0*/  IMAD.MOV R8, RZ, RZ, -R8 ;  /* 0x000000ffff087224 */ /* 0x000fe400078e0a08 */
[----:B------:R-:W-:Y:S01]  /*3400*/  @!P0 IMAD.MOV R107, RZ, RZ, -R107 ;  /* 0x000000ffff6b8224 */ /* 0x000fe200078e0a6b */
[C---:B------:R-:W-:Y:S01]  /*3410*/  ISETP.GT.U32.AND P0, PT, R2.reuse, R117, PT ;  /* 0x000000750200720c */ /* 0x040fe20003f04070 */
[----:B------:R-:W-:Y:S02]  /*3420*/  IMAD.MOV R6, RZ, RZ, -R6 ;  /* 0x000000ffff067224 */ /* 0x000fe400078e0a06 */
[----:B------:R-:W-:Y:S01]  /*3430*/  @!P1 IMAD.MOV R105, RZ, RZ, -R105 ;  /* 0x000000ffff699224 */ /* 0x000fe200078e0a69 */
[C---:B------:R-:W-:Y:S01]  /*3440*/  ISETP.GT.U32.AND P1, PT, R2.reuse, R115, PT ;  /* 0x000000730200720c */ /* 0x040fe20003f24070 */
[C---:B------:R-:W-:Y:S02]  /*3450*/  IMAD R129, R2.reuse, R8, R129 ;  /* 0x0000000802817224 */ /* 0x040fe400078e0281 */
[----:B------:R-:W-:Y:S01]  /*3460*/  @!P6 IMAD.MOV R103, RZ, RZ, -R103 ;  /* 0x000000ffff67e224 */ /* 0x000fe200078e0a67 */
[C---:B------:R-:W-:Y:S01]  /*3470*/  ISETP.GT.U32.AND P6, PT, R2.reuse, R121, PT ;  /* 0x000000790200720c */ /* 0x040fe20003fc4070 */
[----:B------:R-:W-:Y:S01]  /*3480*/  @!P3 IMAD.IADD R113, R113, 0x1, -R2 ;  /* 0x000000017171b824 */ /* 0x000fe200078e0a02 */
[C---:B------:R-:W-:Y:S01]  /*3490*/  ISETP.GT.U32.AND P3, PT, R2.reuse, R123, PT ;  /* 0x0000007b0200720c */ /* 0x040fe20003f64070 */
[----:B------:R-:W-:-:S02]  /*34a0*/  IMAD R127, R2, R6, R127 ;  /* 0x00000006027f7224 */ /* 0x000fc400078e027f */
[----:B------:R-:W-:-:S04]  /*34b0*/  IMAD.HI.U32 R6, R5, R131, RZ ;  /* 0x0000008305067227 */ /* 0x000fc800078e00ff */
[----:B------:R-:W-:Y:S01]  /*34c0*/  @!P2 IMAD.MOV R111, RZ, RZ, -R111 ;  /* 0x000000ffff6fa224 */ /* 0x000fe200078e0a6f */
[----:B------:R-:W-:Y:S01]  /*34d0*/  ISETP.GE.AND P2, PT, R34, RZ, PT ;  /* 0x000000ff2200720c */ /* 0x000fe20003f46270 */
[----:B------:R-:W-:Y:S01]  /*34e0*/  @!P5 IMAD.IADD R119, R119, 0x1, -R2 ;  /* 0x000000017777d824 */ /* 0x000fe200078e0a02 */
[C---:B------:R-:W-:Y:S01]  /*34f0*/  ISETP.GT.U32.AND P5, PT, R2.reuse, R129, PT ;  /* 0x000000810200720c */ /* 0x040fe20003fa4070 */
[----:B------:R-:W-:Y:S01]  /*3500*/  IMAD.HI.U32 R5, R5, R133, RZ ;  /* 0x0000008505057227 */ /* 0x000fe200078e00ff */
[----:B------:R-:W-:Y:S02]  /*3510*/  @!P1 IADD3 R115, R115, -R2, RZ ;  /* 0x8000000273739210 */ /* 0x000fe40007ffe0ff */
[----:B------:R-:W-:Y:S01]  /*3520*/  ISETP.GT.U32.AND P1, PT, R2, R125, PT ;  /* 0x0000007d0200720c */ /* 0x000fe20003f24070 */
[----:B------:R-:W-:Y:S02]  /*3530*/  IMAD.MOV R6, RZ, RZ, -R6 ;  /* 0x000000ffff067224 */ /* 0x000fe400078e0a06 */
[----:B------:R-:W-:-:S02]  /*3540*/  IMAD.MOV R5, RZ, RZ, -R5 ;  /* 0x000000ffff057224 */ /* 0x000fc400078e0a05 */
[C---:B------:R-:W-:Y:S02]  /*3550*/  IMAD R131, R2.reuse, R6, R131 ;  /* 0x0000000602837224 */ /* 0x040fe400078e0283 */
[--C-:B------:R-:W-:Y:S01]  /*3560*/  @!P0 IMAD.IADD R117, R117, 0x1, -R2.reuse ;  /* 0x0000000175758824 */ /* 0x100fe200078e0a02 */
[C---:B------:R-:W-:Y:S01]  /*3570*/  ISETP.GT.U32.AND P0, PT, R2.reuse, R127, PT ;  /* 0x0000007f0200720c */ /* 0x040fe20003f04070 */
[----:B------:R-:W-:Y:S01]  /*3580*/  IMAD R133, R2, R5, R133 ;  /* 0x0000000502857224 */ /* 0x000fe200078e0285 */
[----:B--2---:R-:W-:Y:S01]  /*3590*/  LOP3.LUT R5, R12, 0x7f, RZ, 0xc0, !PT ;  /* 0x0000007f0c057812 */ /* 0x004fe200078ec0ff */
[--C-:B------:R-:W-:Y:S01]  /*35a0*/  @!P6 IMAD.IADD R121, R121, 0x1, -R2.reuse ;  /* 0x000000017979e824 */ /* 0x100fe200078e0a02 */
[----:B------:R-:W-:Y:S01]  /*35b0*/  ISETP.GT.U32.AND P6, PT, R2, R131, PT ;  /* 0x000000830200720c */ /* 0x000fe20003fc4070 */
[--C-:B------:R-:W-:Y:S01]  /*35c0*/  @!P3 IMAD.IADD R123, R123, 0x1, -R2.reuse ;  /* 0x000000017b7bb824 */ /* 0x100fe200078e0a02 */
[----:B------:R-:W-:Y:S01]  /*35d0*/  ISETP.GE.AND P3, PT, R32, RZ, PT ;  /* 0x000000ff2000720c */ /* 0x000fe20003f66270 */
[----:B------:R-:W-:Y:S01]  /*35e0*/  @!P5 IMAD.IADD R129, R129, 0x1, -R2 ;  /* 0x000000018181d824 */ /* 0x000fe200078e0a02 */
[----:B------:R-:W-:Y:S01]  /*35f0*/  ISETP.GE.AND P5, PT, R10, RZ, PT ;  /* 0x000000ff0a00720c */ /* 0x000fe20003fa6270 */
[----:B------:R-:W-:Y:S01]  /*3600*/  @!P2 IMAD.MOV R113, RZ, RZ, -R113 ;  /* 0x000000ffff71a224 */ /* 0x000fe200078e0a71 */
[----:B------:R-:W-:Y:S01]  /*3610*/  ISETP.GT.U32.AND P2, PT, R2, R123, PT ;  /* 0x0000007b0200720c */ /* 0x000fe20003f44070 */
[----:B------:R-:W-:-:S02]  /*3620*/  IMAD R205, R205, 0x100, R5 ;  /* 0x00000100cdcd7824 */ /* 0x000fc400078e0205 */
[--C-:B------:R-:W-:Y:S01]  /*3630*/  @!P0 IMAD.IADD R127, R127, 0x1, -R2.reuse ;  /* 0x000000017f7f8824 */ /* 0x100fe200078e0a02 */
[----:B------:R-:W-:Y:S01]  /*3640*/  ISETP.GE.AND P0, PT, R28, RZ, PT ;  /* 0x000000ff1c00720c */ /* 0x000fe20003f06270 */
[--C-:B------:R-:W-:Y:S01]  /*3650*/  @!P1 IMAD.IADD R125, R125, 0x1, -R2.reuse ;  /* 0x000000017d7d9824 */ /* 0x100fe200078e0a02 */
[----:B------:R-:W-:Y:S01]  /*3660*/  IADD3 R207, R205, 0x80, RZ ;  /* 0x00000080cdcf7810 */ /* 0x000fe20007ffe0ff */
[----:B------:R2:W-:Y:S01]  /*3670*/  STL [R1+0xfa0], R205 ;  /* 0x000fa0cd01007387 */ /* 0x0005e20000100800 */
[----:B------:R-:W-:Y:S01]  /*3680*/  IABS R6, R205 ;  /* 0x000000cd00067213 */ /* 0x000fe20000000000 */
[----:B------:R-:W-:Y:S01]  /*3690*/  @!P3 IMAD.MOV R115, RZ, RZ, -R115 ;  /* 0x000000ffff73b224 */ /* 0x000fe200078e0a73 */
[----:B------:R-:W-:Y:S01]  /*36a0*/  IABS R8, R207 ;  /* 0x000000cf00087213 */ /* 0x000fe20000000000 */
[----:B------:R-:W-:Y:S01]  /*36b0*/  @!P5 IMAD.MOV R121, RZ, RZ, -R121 ;  /* 0x000000ffff79d224 */ /* 0x000fe200078e0a79 */
[----:B------:R-:W-:Y:S01]  /*36c0*/  ISETP.GE.AND P1, PT, R30, RZ, PT ;  /* 0x000000ff1e00720c */ /* 0x000fe20003f26270 */
[----:B------:R-:W-:Y:S01]  /*36d0*/  IMAD.HI.U32 R5, R4, R6, RZ ;  /* 0x0000000604057227 */ /* 0x000fe200078e00ff */
[----:B------:R-:W-:Y:S01]  /*36e0*/  @!P6 IADD3 R131, R131, -R2, RZ ;  /* 0x800000028383e210 */ /* 0x000fe20007ffe0ff */
[----:B------:R3:W-:Y:S01]  /*36f0*/  STL.64 [R1+0xdd8], R206 ;  /* 0x000dd8ce01007387 */ /* 0x0007e20000100a00 */
[----:B------:R-:W-:Y:S01]  /*3700*/  ISETP.GT.U32.AND P6, PT, R2, R127, PT ;  /* 0x0000007f0200720c */ /* 0x000fe20003fc4070 */
[----:B------:R-:W-:Y:S01]  /*3710*/  @!P2 IMAD.IADD R123, R123, 0x1, -R2 ;  /* 0x000000017b7ba824 */ /* 0x000fe200078e0a02 */
[----:B------:R-:W-:Y:S01]  /*3720*/  ISETP.GE.AND P5, PT, R26, RZ, PT ;  /* 0x000000ff1a00720c */ /* 0x000fe20003fa6270 */
[----:B------:R-:W-:Y:S01]  /*3730*/  IMAD.HI.U32 R4, R4, R8, RZ ;  /* 0x0000000804047227 */ /* 0x000fe200078e00ff */
[----:B------:R-:W-:-:S02]  /*3740*/  ISETP.GT.U32.AND P2, PT, R2, R133, PT ;  /* 0x000000850200720c */ /* 0x000fc40003f44070 */
[----:B------:R-:W-:Y:S01]  /*3750*/  ISETP.GT.U32.AND P3, PT, R2, R125, PT ;  /* 0x0000007d0200720c */ /* 0x000fe20003f64070 */
[----:B------:R-:W-:Y:S02]  /*3760*/  IMAD.MOV R5, RZ, RZ, -R5 ;  /* 0x000000ffff057224 */ /* 0x000fe400078e0a05 */
[----:B-1----:R-:W-:Y:S02]  /*3770*/  IMAD.MOV R10, RZ, RZ, -R4 ;  /* 0x000000ffff0a7224 */ /* 0x002fe400078e0a04 */
[C---:B------:R-:W-:Y:S01]  /*3780*/  IMAD R4, R3.reuse, R5, R6 ;  /* 0x0000000503047224 */ /* 0x040fe200078e0206 */
[----:B------:R-:W-:Y:S01]  /*3790*/  IADD3 R5, R0, -0x5, RZ ;  /* 0xfffffffb00057810 */ /* 0x000fe20007ffe0ff */
[----:B------:R-:W-:Y:S01]  /*37a0*/  @!P1 IMAD.MOV R117, RZ, RZ, -R117 ;  /* 0x000000ffff759224 */ /* 0x000fe200078e0a75 */
[C---:B------:R-:W-:Y:S01]  /*37b0*/  ISETP.GT.U32.AND P1, PT, R2.reuse, R129, PT ;  /* 0x000000810200720c */ /* 0x040fe20003f24070 */
[----:B------:R-:W-:Y:S01]  /*37c0*/  IMAD R6, R3, R10, R8 ;  /* 0x0000000a03067224 */ /* 0x000fe200078e0208 */
[----:B------:R-:W-:Y:S01]  /*37d0*/  @!P6 IADD3 R127, R127, -R2, RZ ;  /* 0x800000027f7fe210 */ /* 0x000fe20007ffe0ff */
[----:B------:R-:W-:Y:S01]  /*37e0*/  @!P0 IMAD.MOV R119, RZ, RZ, -R119 ;  /* 0x000000ffff778224 */ /* 0x000fe200078e0a77 */
[----:B------:R-:W-:Y:S01]  /*37f0*/  ISETP.GT.U32.AND P6, PT, R3, R4, PT ;  /* 0x000000040300720c */ /* 0x000fe20003fc4070 */
[----:B------:R-:W-:Y:S01]  /*3800*/  @!P5 IMAD.MOV R123, RZ, RZ, -R123 ;  /* 0x000000ffff7bd224 */ /* 0x000fe200078e0a7b */
[----:B------:R-:W-:Y:S01]  /*3810*/  ISETP.GT.U32.AND P0, PT, R2, R131, PT ;  /* 0x000000830200720c */ /* 0x000fe20003f04070 */
[--C-:B------:R-:W-:Y:S01]  /*3820*/  @!P2 IMAD.IADD R133, R133, 0x1, -R2.reuse ;  /* 0x000000018585a824 */ /* 0x100fe200078e0a02 */
[----:B------:R-:W-:Y:S01]  /*3830*/  ISETP.GT.U32.AND P5, PT, R3, R6, PT ;  /* 0x000000060300720c */ /* 0x000fe20003fa4070 */
[----:B------:R-:W-:Y:S01]  /*3840*/  @!P3 IMAD.IADD R125, R125, 0x1, -R2 ;  /* 0x000000017d7db824 */ /* 0x000fe200078e0a02 */
[----:B------:R-:W-:-:S02]  /*3850*/  ISETP.GE.AND P3, PT, R24, RZ, PT ;  /* 0x000000ff1800720c */ /* 0x000fc40003f66270 */
[----:B------:R-:W-:Y:S01]  /*3860*/  ISETP.GT.U32.AND P2, PT, R2, R133, PT ;  /* 0x000000850200720c */ /* 0x000fe20003f44070 */
[----:B------:R-:W-:Y:S01]  /*3870*/  @!P1 IMAD.IADD R129, R129, 0x1, -R2 ;  /* 0x0000000181819824 */ /* 0x000fe200078e0a02 */
[----:B------:R-:W-:-:S03]  /*3880*/  ISETP.GE.AND P1, PT, R22, RZ, PT ;  /* 0x000000ff1600720c */ /* 0x000fc60003f26270 */
[--C-:B------:R-:W-:Y:S01]  /*3890*/  @!P6 IMAD.IADD R4, R4, 0x1, -R3.reuse ;  /* 0x000000010404e824 */ /* 0x100fe200078e0a03 */
[----:B------:R-:W-:Y:S01]  /*38a0*/  ISETP.GE.AND P6, PT, R20, RZ, PT ;  /* 0x000000ff1400720c */ /* 0x000fe20003fc6270 */
[--C-:B------:R-:W-:Y:S01]  /*38b0*/  @!P0 IMAD.IADD R131, R131, 0x1, -R2.reuse ;  /* 0x0000000183838824 */ /* 0x100fe200078e0a02 */
[----:B------:R-:W-:Y:S01]  /*38c0*/  ISETP.GE.AND P0, PT, R18, RZ, PT ;  /* 0x000000ff1200720c */ /* 0x000fe20003f06270 */
[----:B------:R-:W-:Y:S01]  /*38d0*/  @!P5 IMAD.IADD R6, R6, 0x1, -R3 ;  /* 0x000000010606d824 */ /* 0x000fe200078e0a03 */
[----:B------:R-:W-:Y:S01]  /*38e0*/  ISETP.GT.U32.AND P5, PT, R3, R4, PT ;  /* 0x000000040300720c */ /* 0x000fe20003fa4070 */
[----:B------:R-:W-:Y:S01]  /*38f0*/  @!P3 IMAD.MOV R125, RZ, RZ, -R125 ;  /* 0x000000ffff7db224 */ /* 0x000fe200078e0a7d */
[----:B------:R-:W-:Y:S01]  /*3900*/  ISETP.GE.AND P3, PT, R16, RZ, PT ;  /* 0x000000ff1000720c */ /* 0x000fe20003f66270 */
[----:B------:R-:W-:Y:S01]  /*3910*/  @!P2 IMAD.IADD R133, R133, 0x1, -R2 ;  /* 0x000000018585a824 */ /* 0x000fe200078e0a02 */
[----:B------:R-:W-:Y:S01]  /*3920*/  ISETP.GE.AND P2, PT, R205, RZ, PT ;  /* 0x000000ffcd00720c */ /* 0x000fe20003f46270 */
[----:B------:R-:W-:Y:S01]  /*3930*/  @!P1 IMAD.MOV R127, RZ, RZ, -R127 ;  /* 0x000000ffff7f9224 */ /* 0x000fe200078e0a7f */
[----:B------:R-:W-:-:S02]  /*3940*/  ISETP.GT.U32.AND P1, PT, R3, R6, PT ;  /* 0x000000060300720c */ /* 0x000fc40003f24070 */
[----:B------:R-:W-:Y:S01]  /*3950*/  IADD3 R2, R0, -0x9, RZ ;  /* 0xfffffff700027810 */ /* 0x000fe20007ffe0ff */
[----:B------:R-:W-:Y:S01]  /*3960*/  @!P6 IMAD.MOV R81, RZ, RZ, -R81 ;  /* 0x000000ffff51e224 */ /* 0x000fe200078e0a51 */
[----:B--2---:R-:W-:Y:S02]  /*3970*/  LOP3.LUT R205, R12, 0x7f, RZ, 0xc0, !PT ;  /* 0x0000007f0ccd7812 */ /* 0x004fe400078ec0ff */
[----:B------:R-:W-:Y:S01]  /*3980*/  @!P0 IADD3 R129, -R129, RZ, RZ ;  /* 0x000000ff81818210 */ /* 0x000fe20007ffe1ff */
[----:B------:R-:W-:Y:S01]  /*3990*/  @!P5 IMAD.IADD R4, R4, 0x1, -R3 ;  /* 0x000000010404d824 */ /* 0x000fe200078e0a03 */
[----:B------:R-:W-:Y:S01]  /*39a0*/  ISETP.GE.AND P0, PT, R14, RZ, PT ;  /* 0x000000ff0e00720c */ /* 0x000fe20003f06270 */
[----:B------:R-:W-:Y:S01]  /*39b0*/  @!P3 IMAD.MOV R131, RZ, RZ, -R131 ;  /* 0x000000ffff83b224 */ /* 0x000fe200078e0a83 */
[----:B------:R-:W-:Y:S01]  /*39c0*/  ISETP.GE.U32.AND P3, PT, R5, 0x7fffff7c, PT ;  /* 0x7fffff7c0500780c */ /* 0x000fe20003f66070 */
[----:B------:R-:W-:Y:S01]  /*39d0*/  @!P2 IMAD.MOV R4, RZ, RZ, -R4 ;  /* 0x000000ffff04a224 */ /* 0x000fe200078e0a04 */
[----:B------:R-:W-:Y:S01]  /*39e0*/  ISETP.GE.AND P2, PT, R207, RZ, PT ;  /* 0x000000ffcf00720c */ /* 0x000fe20003f46270 */
[----:B------:R-:W-:Y:S01]  /*39f0*/  @!P1 IMAD.IADD R6, R6, 0x1, -R3 ;  /* 0x0000000106069824 */ /* 0x000fe200078e0a03 */
[----:B------:R-:W-:Y:S01]  /*3a00*/  ISETP.GE.U32.AND P6, PT, R2, 0x7fffff78, PT ;  /* 0x7fffff780200780c */ /* 0x000fe20003fc6070 */
[----:B------:R-:W-:Y:S01]  /*3a10*/  IMAD.SHL.U32 R203, R205, 0x4, RZ ;  /* 0x00000004cdcb7824 */ /* 0x000fe200078e00ff */
[----:B------:R-:W-:-:S02]  /*3a20*/  IADD3 R5, R0, -0xd, RZ ;  /* 0xfffffff300057810 */ /* 0x000fc40007ffe0ff */
[----:B------:R-:W-:Y:S02]  /*3a30*/  ISETP.NE.AND P1, PT, RZ, c[0x0][0x17c], PT ;  /* 0x00005f00ff007a0c */ /* 0x000fe40003f25270 */
[----:B------:R-:W-:Y:S01]  /*3a40*/  LOP3.LUT R2, RZ, c[0x0][0x17c], RZ, 0x33, !PT ;  /* 0x00005f00ff027a12 */ /* 0x000fe200078e33ff */
[----:B------:R-:W-:Y:S01]  /*3a50*/  @!P0 IMAD.MOV R133, RZ, RZ, -R133 ;  /* 0x000000ffff858224 */ /* 0x000fe200078e0a85 */
[----:B------:R-:W-:Y:S01]  /*3a60*/  ISETP.GE.U32.AND P5, PT, R5, 0x7fffff74, PT ;  /* 0x7fffff740500780c */ /* 0x000fe20003fa6070 */
[----:B------:R-:W-:Y:S01]  /*3a70*/  IMAD R5, R205, c[0x0][0x18c], RZ ;  /* 0x00006300cd057a24 */ /* 0x000fe200078e02ff */
[----:B------:R-:W-:Y:S01]  /*3a80*/  SEL R10, R2, R7, !P1 ;  /* 0x00000007020a7207 */ /* 0x000fe20004800000 */
[----:B------:R-:W-:Y:S01]  /*3a90*/  @!P2 IMAD.MOV R6, RZ, RZ, -R6 ;  /* 0x000000ffff06a224 */ /* 0x000fe200078e0a06 */
[----:B------:R-:W-:Y:S02]  /*3aa0*/  ISETP.NE.AND P0, PT, RZ, c[0x0][0x178], PT ;  /* 0x00005e00ff007a0c */ /* 0x000fe40003f05270 */
[----:B------:R-:W-:Y:S01]  /*3ab0*/  LOP3.LUT R3, RZ, c[0x0][0x178], RZ, 0x33, !PT ;  /* 0x00005e00ff037a12 */ /* 0x000fe200078e33ff */
[----:B------:R-:W-:Y:S01]  /*3ac0*/  IMAD R10, R10, c[0x0][0x190], RZ ;  /* 0x000064000a0a7a24 */ /* 0x000fe200078e02ff */
[----:B------:R-:W-:-:S02]  /*3ad0*/  SEL R28, R2, R15, !P1 ;  /* 0x0000000f021c7207 */ /* 0x000fc40004800000 */
[C---:B------:R-:W-:Y:S02]  /*3ae0*/  SEL R30, R2.reuse, R19, !P1 ;  /* 0x00000013021e7207 */ /* 0x040fe40004800000 */
[----:B------:R-:W-:Y:S01]  /*3af0*/  SEL R32, R2, R23, !P1 ;  /* 0x0000001702207207 */ /* 0x000fe20004800000 */
[----:B------:R-:W-:Y:S01]  /*3b00*/  IMAD R28, R28, c[0x0][0x190], RZ ;  /* 0x000064001c1c7a24 */ /* 0x000fe200078e02ff */
[----:B------:R-:W-:Y:S01]  /*3b10*/  SEL R60, R2, R55, !P1 ;  /* 0x00000037023c7207 */ /* 0x000fe20004800000 */
[----:B------:R-:W-:Y:S01]  /*3b20*/  IMAD R30, R30, c[0x0][0x190], RZ ;  /* 0x000064001e1e7a24 */ /* 0x000fe200078e02ff */
[----:B------:R-:W-:Y:S01]  /*3b30*/  SEL R9, R2, R9, !P1 ;  /* 0x0000000902097207 */ /* 0x000fe20004800000 */
[----:B------:R-:W-:Y:S01]  /*3b40*/  IMAD R32, R32, c[0x0][0x190], RZ ;  /* 0x0000640020207a24 */ /* 0x000fe200078e02ff */
[----:B------:R-:W-:Y:S01]  /*3b50*/  SEL R26, R2, R11, !P1 ;  /* 0x0000000b021a7207 */ /* 0x000fe20004800000 */
[----:B------:R-:W-:Y:S01]  /*3b60*/  IMAD R60, R60, c[0x0][0x190], RZ ;  /* 0x000064003c3c7a24 */ /* 0x000fe200078e02ff */
[C---:B------:R-:W-:Y:S01]  /*3b70*/  SEL R13, R2.reuse, R13, !P1 ;  /* 0x0000000d020d7207 */ /* 0x040fe20004800000 */
[----:B------:R-:W-:Y:S01]  /*3b80*/  IMAD R11, R9, c[0x0][0x190], RZ ;  /* 0x00006400090b7a24 */ /* 0x000fe200078e02ff */
[----:B------:R-:W-:Y:S01]  /*3b90*/  SEL R17, R2, R17, !P1 ;  /* 0x0000001102117207 */ /* 0x000fe20004800000 */
[----:B------:R-:W-:Y:S01]  /*3ba0*/  IMAD R26, R26, c[0x0][0x190], RZ ;  /* 0x000064001a1a7a24 */ /* 0x000fe200078e02ff */
[----:B------:R-:W-:-:S02]  /*3bb0*/  SEL R21, R2, R21, !P1 ;  /* 0x0000001502157207 */ /* 0x000fc40004800000 */
[C---:B------:R-:W-:Y:S02]  /*3bc0*/  SEL R25, R2.reuse, R25, !P1 ;  /* 0x0000001902197207 */ /* 0x040fe40004800000 */
[C---:B------:R-:W-:Y:S01]  /*3bd0*/  SEL R34, R2.reuse, R27, !P1 ;  /* 0x0000001b02227207 */ /* 0x040fe20004800000 */
[----:B------:R-:W-:Y:S01]  /*3be0*/  IMAD R27, R13, c[0x0][0x190], RZ ;  /* 0x000064000d1b7a24 */ /* 0x000fe200078e02ff */
[C---:B------:R-:W-:Y:S01]  /*3bf0*/  SEL R8, R2.reuse, R29, !P1 ;  /* 0x0000001d02087207 */ /* 0x040fe20004800000 */
[----:B------:R-:W-:Y:S01]  /*3c00*/  IMAD R29, R17, c[0x0][0x190], RZ ;  /* 0x00006400111d7a24 */ /* 0x000fe200078e02ff */
[C---:B------:R-:W-:Y:S01]  /*3c10*/  SEL R36, R2.reuse, R31, !P1 ;  /* 0x0000001f02247207 */ /* 0x040fe20004800000 */
[----:B------:R-:W-:Y:S01]  /*3c20*/  IMAD R31, R21, c[0x0][0x190], RZ ;  /* 0x00006400151f7a24 */ /* 0x000fe200078e02ff */
[C---:B------:R-:W-:Y:S01]  /*3c30*/  SEL R14, R2.reuse, R33, !P1 ;  /* 0x00000021020e7207 */ /* 0x040fe20004800000 */
[----:B------:R-:W-:Y:S01]  /*3c40*/  IMAD R33, R25, c[0x0][0x190], RZ ;  /* 0x0000640019217a24 */ /* 0x000fe200078e02ff */
        /* <DEDUP_REMOVED lines=12> */
[C---:B------:R-:W-:Y:S01]  /*3d10*/  SEL R52, R2.reuse, R47, !P1 ;  /* 0x0000002f02347207 */ /* 0x040fe20004800000 */
[----:B------:R-:W-:Y:S01]  /*3d20*/  IMAD R47, R43, c[0x0][0x190], RZ ;  /* 0x000064002b2f7a24 */ /* 0x000fe200078e02ff */
[----:B------:R-:W-:Y:S01]  /*3d30*/  SEL R49, R2, R49, !P1 ;  /* 0x0000003102317207 */ /* 0x000fe20004800000 */
        /* <DEDUP_REMOVED lines=83> */
[----:B------:R-:W-:Y:S01]  /*4270*/  LEA R12, P1, R5, c[0x0][0x168], 0x2 ;  /* 0x00005a00050c7a11 */ /* 0x000fe200078210ff */
[----:B------:R-:W-:Y:S01]  /*4280*/  IMAD R9, R129, c[0x0][0x190], RZ ;  /* 0x0000640081097a24 */ /* 0x000fe200078e02ff */
[----:B------:R-:W-:Y:S01]  /*4290*/  SEL R2, R3, R4, !P0 ;  /* 0x0000000403027207 */ /* 0x000fe20004000000 */
[----:B------:R-:W-:Y:S01]  /*42a0*/  IMAD R7, R7, c[0x0][0x190], RZ ;  /* 0x0000640007077a24 */ /* 0x000fe200078e02ff */
[----:B------:R-:W-:Y:S01]  /*42b0*/  SEL R4, R3, R6, !P0 ;  /* 0x0000000603047207 */ /* 0x000fe20004000000 */
[----:B------:R-:W-:Y:S01]  /*42c0*/  IMAD R6, R133, c[0x0][0x190], RZ ;  /* 0x0000640085067a24 */ /* 0x000fe200078e02ff */
[----:B------:R-:W-:Y:S01]  /*42d0*/  LEA.HI.X.SX32 R3, R5, c[0x0][0x16c], 0x2, P1 ;  /* 0x00005b0005037a11 */ /* 0x000fe200008f16ff */
[----:B------:R-:W-:Y:S01]  /*42e0*/  IMAD R5, R131, c[0x0][0x190], RZ ;  /* 0x0000640083057a24 */ /* 0x000fe200078e02ff */
[----:B------:R-:W-:-:S02]  /*42f0*/  LEA R136, P0, R10, R12, 0x2 ;  /* 0x0000000c0a887211 */ /* 0x000fc400078010ff */
[CC--:B------:R-:W-:Y:S02]  /*4300*/  LEA R134, P1, R11.reuse, R12.reuse, 0x2 ;  /* 0x0000000c0b867211 */ /* 0x0c0fe400078210ff */
[-C--:B------:R-:W-:Y:S02]  /*4310*/  LEA.HI.X.SX32 R137, R10, R3.reuse, 0x2, P0 ;  /* 0x000000030a897211 */ /* 0x080fe400000f16ff */
[CC--:B------:R-:W-:Y:S02]  /*4320*/  LEA R42, P0, R26.reuse, R12.reuse, 0x2 ;  /* 0x0000000c1a2a7211 */ /* 0x0c0fe400078010ff */
[-C--:B------:R-:W-:Y:S01]  /*4330*/  LEA.HI.X.SX32 R135, R11, R3.reuse, 0x2, P1 ;  /* 0x000000030b877211 */ /* 0x080fe200008f16ff */
[----:B------:R-:W-:Y:S01]  /*4340*/  STL.64 [R1+0x38], R136 ;  /* 0x0000388801007387 */ /* 0x000fe20000100a00 */
[----:B------:R-:W-:Y:S02]  /*4350*/  LEA.HI.X.SX32 R43, R26, R3, 0x2, P0 ;  /* 0x000000031a2b7211 */ /* 0x000fe400000f16ff */
[----:B------:R-:W-:-:S02]  /*4360*/  LEA R44, P1, R28, R12, 0x2 ;  /* 0x0000000c1c2c7211 */ /* 0x000fc400078210ff */
[CC--:B------:R-:W-:Y:S01]  /*4370*/  LEA R48, P2, R27.reuse, R12.reuse, 0x2 ;  /* 0x0000000c1b307211 */ /* 0x0c0fe200078410ff */
[----:B------:R1:W-:Y:S01]  /*4380*/  STL.64 [R1+0x28], R42 ;  /* 0x0000282a01007387 */ /* 0x0003e20000100a00 */
[-C--:B------:R-:W-:Y:S02]  /*4390*/  LEA.HI.X.SX32 R45, R28, R3.reuse, 0x2, P1 ;  /* 0x000000031c2d7211 */ /* 0x080fe400008f16ff */
[-C--:B------:R-:W-:Y:S01]  /*43a0*/  LEA.HI.X.SX32 R49, R27, R3.reuse, 0x2, P2 ;  /* 0x000000031b317211 */ /* 0x080fe200010f16ff */
[----:B------:R-:W-:Y:S01]  /*43b0*/  STL.64 [R1+0x30], R134 ;  /* 0x0000308601007387 */ /* 0x000fe20000100a00 */
[CC--:B---3--:R-:W-:Y:S02]  /*43c0*/  LEA R206, P1, R31.reuse, R12.reuse, 0x2 ;  /* 0x0000000c1fce7211 */ /* 0x0c8fe400078210ff */
[----:B------:R-:W-:Y:S01]  /*43d0*/  LEA R10, P2, R30, R12, 0x2 ;  /* 0x0000000c1e0a7211 */ /* 0x000fe200078410ff */
[----:B------:R-:W-:Y:S01]  /*43e0*/  STL.64 [R1+0x20], R48 ;  /* 0x0000203001007387 */ /* 0x000fe20000100a00 */
[----:B------:R-:W-:-:S02]  /*43f0*/  LEA.HI.X.SX32 R207, R31, R3, 0x2, P1 ;  /* 0x000000031fcf7211 */ /* 0x000fc400008f16ff */
[-C--:B------:R-:W-:Y:S01]  /*4400*/  LEA.HI.X.SX32 R11, R30, R3.reuse, 0x2, P2 ;  /* 0x000000031e0b7211 */ /* 0x080fe200010f16ff */
[----:B------:R-:W-:Y:S01]  /*4410*/  STL.64 [R1+0x18], R44 ;  /* 0x0000182c01007387 */ /* 0x000fe20000100a00 */
[-C--:B-1----:R-:W-:Y:S02]  /*4420*/  LEA R42, P0, R29, R12.reuse, 0x2 ;  /* 0x0000000c1d2a7211 */ /* 0x082fe400078010ff */
[-C--:B------:R-:W-:Y:S02]  /*4430*/  LEA R248, P2, R33, R12.reuse, 0x2 ;  /* 0x0000000c21f87211 */ /* 0x080fe400078410ff */
[-C--:B------:R-:W-:Y:S01]  /*4440*/  LEA.HI.X.SX32 R43, R29, R3.reuse, 0x2, P0 ;  /* 0x000000031d2b7211 */ /* 0x080fe200000f16ff */
[----:B------:R-:W-:Y:S01]  /*4450*/  IMAD.SHL.U32 R29, R202, 0x10, RZ ;  /* 0x00000010ca1d7824 */ /* 0x000fe200078e00ff */
[-C--:B------:R-:W-:Y:S02]  /*4460*/  LEA R250, P0, R32, R12.reuse, 0x2 ;  /* 0x0000000c20fa7211 */ /* 0x080fe400078010ff */
[----:B------:R-:W-:Y:S01]  /*4470*/  LEA R54, P1, R34, R12, 0x2 ;  /* 0x0000000c22367211 */ /* 0x000fe200078210ff */
[----:B------:R1:W-:Y:S01]  /*4480*/  STL.64 [R1+0x10], R42 ;  /* 0x0000102a01007387 */ /* 0x0003e20000100a00 */
[----:B------:R-:W-:-:S02]  /*4490*/  LEA.HI.X.SX32 R251, R32, R3, 0x2, P0 ;  /* 0x0000000320fb7211 */ /* 0x000fc400000f16ff */
[-C--:B------:R-:W-:Y:S01]  /*44a0*/  LEA R138, P0, R35, R12.reuse, 0x2 ;  /* 0x0000000c238a7211 */ /* 0x080fe200078010ff */
[----:B------:R-:W-:Y:S01]  /*44b0*/  STL.64 [R1+0xf80], R206 ;  /* 0x000f80ce01007387 */ /* 0x000fe20000100a00 */
[-C--:B------:R-:W-:Y:S01]  /*44c0*/  LEA.HI.X.SX32 R249, R33, R3.reuse, 0x2, P2 ;  /* 0x0000000321f97211 */ /* 0x080fe200010f16ff */
[----:B------:R-:W-:Y:S01]  /*44d0*/  IMAD R33, R202, 0x14, RZ ;  /* 0x00000014ca217824 */ /* 0x000fe200078e02ff */
[-C--:B------:R-:W-:Y:S01]  /*44e0*/  LEA.HI.X.SX32 R55, R34, R3.reuse, 0x2, P1 ;  /* 0x0000000322377211 */ /* 0x080fe200008f16ff */
[----:B------:R2:W-:Y:S01]  /*44f0*/  STL.64 [R1+0x8], R10 ;  /* 0x0000080a01007387 */ /* 0x0005e20000100a00 */
[-C--:B------:R-:W-:Y:S02]  /*4500*/  LEA R148, P1, R37, R12.reuse, 0x2 ;  /* 0x0000000c25947211 */ /* 0x080fe400078210ff */
[----:B------:R-:W-:Y:S01]  /*4510*/  LEA.HI.X.SX32 R139, R35, R3, 0x2, P0 ;  /* 0x00000003238b7211 */ /* 0x000fe200000f16ff */
[----:B------:R-:W-:Y:S01]  /*4520*/  STL.64 [R1+0xfa8], R250 ;  /* 0x000fa8fa01007387 */ /* 0x000fe20000100a00 */
[----:B-1----:R-:W-:-:S02]  /*4530*/  LEA R42, P0, R38, R12, 0x2 ;  /* 0x0000000c262a7211 */ /* 0x002fc400078010ff */
[-C--:B------:R-:W-:Y:S01]  /*4540*/  LEA.HI.X.SX32 R149, R37, R3.reuse, 0x2, P1 ;  /* 0x0000000325957211 */ /* 0x080fe200008f16ff */
[----:B------:R1:W-:Y:S01]  /*4550*/  STL.64 [R1+0xfb0], R248 ;  /* 0x000fb0f801007387 */ /* 0x0003e20000100a00 */
[-C--:B------:R-:W-:Y:S02]  /*4560*/  LEA R150, P1, R40, R12.reuse, 0x2 ;  /* 0x0000000c28967211 */ /* 0x080fe400078210ff */
[-C--:B------:R-:W-:Y:S01]  /*4570*/  LEA.HI.X.SX32 R43, R38, R3.reuse, 0x2, P0 ;  /* 0x00000003262b7211 */ /* 0x080fe200000f16ff */
[----:B------:R-:W-:Y:S01]  /*4580*/  STL.64 [R1+0xf98], R138 ;  /* 0x000f988a01007387 */ /* 0x000fe20000100a00 */
[CC--:B--2---:R-:W-:Y:S02]  /*4590*/  LEA R10, P2, R36.reuse, R12.reuse, 0x2 ;  /* 0x0000000c240a7211 */ /* 0x0c4fe400078410ff */
[----:B------:R-:W-:Y:S02]  /*45a0*/  LEA R44, P0, R41, R12, 0x2 ;  /* 0x0000000c292c7211 */ /* 0x000fe400078010ff */
[----:B------:R-:W-:-:S02]  /*45b0*/  LEA.HI.X.SX32 R11, R36, R3, 0x2, P2 ;  /* 0x00000003240b7211 */ /* 0x000fc400010f16ff */
[CC--:B------:R-:W-:Y:S02]  /*45c0*/  LEA R62, P2, R39.reuse, R12.reuse, 0x2 ;  /* 0x0000000c273e7211 */ /* 0x0c0fe400078410ff */
[-C--:B------:R-:W-:Y:S01]  /*45d0*/  LEA.HI.X.SX32 R151, R40, R3.reuse, 0x2, P1 ;  /* 0x0000000328977211 */ /* 0x080fe200008f16ff */
[----:B------:R-:W-:Y:S01]  /*45e0*/  STL.64 [R1+0xf90], R10 ;  /* 0x000f900a01007387 */ /* 0x000fe20000100a00 */
[-C--:B------:R-:W-:Y:S02]  /*45f0*/  LEA.HI.X.SX32 R63, R39, R3.reuse, 0x2, P2 ;  /* 0x00000003273f7211 */ /* 0x080fe400010f16ff */
[-C--:B------:R-:W-:Y:S01]  /*4600*/  LEA R48, P2, R47, R12.reuse, 0x2 ;  /* 0x0000000c2f307211 */ /* 0x080fe200078410ff */
[----:B------:R2:W-:Y:S01]  /*4610*/  STL.64 [R1+0xf88], R148 ;  /* 0x000f889401007387 */ /* 0x0005e20000100a00 */
[----:B------:R-:W-:Y:S02]  /*4620*/  LEA R70, P1, R51, R12, 0x2 ;  /* 0x0000000c33467211 */ /* 0x000fe400078210ff */
[----:B------:R-:W-:-:S02]  /*4630*/  LEA.HI.X.SX32 R45, R41, R3, 0x2, P0 ;  /* 0x00000003292d7211 */ /* 0x000fc400000f16ff */
[CC--:B------:R-:W-:Y:S02]  /*4640*/  LEA R46, P0, R52.reuse, R12.reuse, 0x2 ;  /* 0x0000000c342e7211 */ /* 0x0c0fe400078010ff */
[-C--:B------:R-:W-:Y:S02]  /*4650*/  LEA.HI.X.SX32 R49, R47, R3.reuse, 0x2, P2 ;  /* 0x000000032f317211 */ /* 0x080fe400010f16ff */
[-C--:B------:R-:W-:Y:S02]  /*4660*/  LEA R50, P2, R53, R12.reuse, 0x2 ;  /* 0x0000000c35327211 */ /* 0x080fe400078410ff */
[-C--:B------:R-:W-:Y:S02]  /*4670*/  LEA.HI.X.SX32 R71, R51, R3.reuse, 0x2, P1 ;  /* 0x0000000333477211 */ /* 0x080fe400008f16ff */
[----:B------:R-:W-:Y:S02]  /*4680*/  LEA R56, P1, R57, R12, 0x2 ;  /* 0x0000000c39387211 */ /* 0x000fe400078210ff */
[----:B------:R-:W-:-:S02]  /*4690*/  LEA.HI.X.SX32 R47, R52, R3, 0x2, P0 ;  /* 0x00000003342f7211 */ /* 0x000fc400000f16ff */
[-C--:B------:R-:W-:Y:S02]  /*46a0*/  LEA R82, P0, R59, R12.reuse, 0x2 ;  /* 0x0000000c3b527211 */ /* 0x080fe400078010ff */
        /* <DEDUP_REMOVED lines=21> */
[-C--:B------:R-:W-:Y:S02]  /*4800*/  LEA R84, P1, R79, R12.reuse, 0x2 ;  /* 0x0000000c4f547211 */ /* 0x080fe400078210ff */
[----:B------:R-:W-:Y:S01]  /*4810*/  LEA.HI.X.SX32 R69, R77, R3, 0x2, P0 ;  /* 0x000000034d457211 */ /* 0x000fe200000f16ff */
[----:B------:R-:W-:Y:S01]  /*4820*/  IMAD R77, R202, 0x18, RZ ;  /* 0x00000018ca4d7824 */ /* 0x000fe200078e02ff */
[----:B------:R-:W-:-:S02]  /*4830*/  LEA R110, P0, R81, R12, 0x2 ;  /* 0x0000000c516e7211 */ /* 0x000fc400078010ff */
[-C--:B------:R-:W-:Y:S02]  /*4840*/  LEA.HI.X.SX32 R75, R78, R3.reuse, 0x2, P2 ;  /* 0x000000034e4b7211 */ /* 0x080fe400010f16ff */
[-C--:B------:R-:W-:Y:S02]  /*4850*/  LEA R80, P2, R87, R12.reuse, 0x2 ;  /* 0x0000000c57507211 */ /* 0x080fe400078410ff */
[-C--:B------:R-:W-:Y:S02]  /*4860*/  LEA.HI.X.SX32 R85, R79, R3.reuse, 0x2, P1 ;  /* 0x000000034f557211 */ /* 0x080fe400008f16ff */
[-C--:B------:R-:W-:Y:S02]  /*4870*/  LEA R86, P1, R88, R12.reuse, 0x2 ;  /* 0x0000000c58567211 */ /* 0x080fe400078210ff */
[----:B------:R-:W-:Y:S02]  /*4880*/  LEA.HI.X.SX32 R111, R81, R3, 0x2, P0 ;  /* 0x00000003516f7211 */ /* 0x000fe400000f16ff */
        /* <DEDUP_REMOVED lines=15> */
[-C--:B------:R-:W-:Y:S01]  /*4980*/  LEA.HI.X.SX32 R125, R101, R3.reuse, 0x2, P1 ;  /* 0x00000003657d7211 */ /* 0x080fe200008f16ff */
[----:B------:R-:W-:Y:S01]  /*4990*/  IMAD R101, R202, 0x1c, RZ ;  /* 0x0000001cca657824 */ /* 0x000fe200078e02ff */
        /* <DEDUP_REMOVED lines=12> */
[-C--:B------:R-:W-:Y:S02]  /*4a60*/  LEA.HI.X.SX32 R115, R22, R3.reuse, 0x2, P1 ;  /* 0x0000000316737211 */ /* 0x080fe400008f16ff */
[-C--:B------:R-:W-:Y:S02]  /*4a70*/  LEA R116, P1, R19, R12.reuse, 0x2 ;  /* 0x0000000c13747211 */ /* 0x080fe400078210ff */
[----:B------:R-:W-:Y:S01]  /*4a80*/  LEA.HI.X.SX32 R121, R21, R3, 0x2, P0 ;  /* 0x0000000315797211 */ /* 0x000fe200000f16ff */
[----:B------:R-:W-:Y:S01]  /*4a90*/  IMAD.SHL.U32 R21, R202, 0x8, RZ ;  /* 0x00000008ca157824 */ /* 0x000fe200078e00ff */
[----:B------:R-:W-:-:S02]  /*4aa0*/  LEA R122, P0, R18, R12, 0x2 ;  /* 0x0000000c127a7211 */ /* 0x000fc400078010ff */
[-C--:B------:R-:W-:Y:S02]  /*4ab0*/  LEA.HI.X.SX32 R135, R20, R3.reuse, 0x2, P2 ;  /* 0x0000000314877211 */ /* 0x080fe400010f16ff */
[-C--:B------:R-:W-:Y:S02]  /*4ac0*/  LEA R130, P2, R17, R12.reuse, 0x2 ;  /* 0x0000000c11827211 */ /* 0x080fe400078410ff */
[-C--:B------:R-:W-:Y:S02]  /*4ad0*/  LEA.HI.X.SX32 R117, R19, R3.reuse, 0x2, P1 ;  /* 0x0000000313757211 */ /* 0x080fe400008f16ff */
[-C--:B------:R-:W-:Y:S02]  /*4ae0*/  LEA R36, P1, R16, R12.reuse, 0x2 ;  /* 0x0000000c10247211 */ /* 0x080fe400078210ff */
[----:B------:R-:W-:Y:S02]  /*4af0*/  LEA.HI.X.SX32 R123, R18, R3, 0x2, P0 ;  /* 0x00000003127b7211 */ /* 0x000fe400000f16ff */
[----:B------:R-:W-:-:S02]  /*4b00*/  LEA R126, P0, R14, R12, 0x2 ;  /* 0x0000000c0e7e7211 */ /* 0x000fc400078010ff */
[-C--:B------:R-:W-:Y:S01]  /*4b10*/  LEA.HI.X.SX32 R131, R17, R3.reuse, 0x2, P2 ;  /* 0x0000000311837211 */ /* 0x080fe200010f16ff */
[----:B------:R-:W-:Y:S01]  /*4b20*/  IMAD.SHL.U32 R17, R202, 0x4, RZ ;  /* 0x00000004ca117824 */ /* 0x000fe200078e00ff */
[-C--:B------:R-:W-:Y:S02]  /*4b30*/  LEA R128, P2, R15, R12.reuse, 0x2 ;  /* 0x0000000c0f807211 */ /* 0x080fe400078410ff */
[-C--:B------:R-:W-:Y:S01]  /*4b40*/  LEA.HI.X.SX32 R37, R16, R3.reuse, 0x2, P1 ;  /* 0x0000000310257211 */ /* 0x080fe200008f16ff */
[----:B------:R-:W-:Y:S01]  /*4b50*/  IMAD R16, R2, c[0x0][0x184], RZ ;  /* 0x0000610002107a24 */ /* 0x000fe200078e02ff */
        /* <DEDUP_REMOVED lines=10> */
[----:B------:R-:W-:Y:S02]  /*4c00*/  LEA R12, P2, R7, R12, 0x2 ;  /* 0x0000000c070c7211 */ /* 0x000fe400078410ff */
[-C--:B------:R-:W-:Y:S01]  /*4c10*/  LEA.HI.X.SX32 R41, R5, R3.reuse, 0x2, P1 ;  /* 0x0000000305297211 */ /* 0x080fe200008f16ff */
[----:B------:R-:W-:Y:S01]  /*4c20*/  IMAD R5, R4, c[0x0][0x184], RZ ;  /* 0x0000610004057a24 */ /* 0x000fe200078e02ff */
[-C--:B------:R-:W-:Y:S02]  /*4c30*/  LEA.HI.X.SX32 R13, R7, R3.reuse, 0x2, P2 ;  /* 0x00000003070d7211 */ /* 0x080fe400010f16ff */
[----:B------:R-:W-:Y:S02]  /*4c40*/  LEA.HI.X.SX32 R9, R6, R3, 0x2, P0 ;  /* 0x0000000306097211 */ /* 0x000fe400000f16ff */
[----:B------:R-:W-:-:S02]  /*4c50*/  LEA R2, P2, R16, c[0x0][0x160], 0x2 ;  /* 0x0000580010027a11 */ /* 0x000fc400078410ff */
[C---:B------:R-:W-:Y:S02]  /*4c60*/  LEA R4, P0, R5.reuse, c[0x0][0x160], 0x2 ;  /* 0x0000580005047a11 */ /* 0x040fe400078010ff */
[C---:B------:R-:W-:Y:S02]  /*4c70*/  IADD3 R6, R0.reuse, -0x15, RZ ;  /* 0xffffffeb00067810 */ /* 0x040fe40007ffe0ff */
[----:B------:R-:W-:Y:S02]  /*4c80*/  IADD3 R7, R0, -0x19, RZ ;  /* 0xffffffe700077810 */ /* 0x000fe40007ffe0ff */
[----:B------:R-:W-:Y:S02]  /*4c90*/  LEA.HI.X.SX32 R3, R16, c[0x0][0x164], 0x2, P2 ;  /* 0x0000590010037a11 */ /* 0x000fe400010f16ff */
[----:B------:R-:W-:Y:S02]  /*4ca0*/  LEA.HI.X.SX32 R5, R5, c[0x0][0x164], 0x2, P0 ;  /* 0x0000590005057a11 */ /* 0x000fe400000f16ff */
[----:B------:R-:W-:Y:S01]  /*4cb0*/  IADD3 R18, R0, -0x1d, RZ ;  /* 0xffffffe300127810 */ /* 0x000fe20007ffe0ff */
[----:B------:R3:W-:Y:S01]  /*4cc0*/  LDGSTS.E [R203], [R2.64], !P4 ;  /* 0x0000000002cb7fae */ /* 0x0007e2000e121848 */
[----:B------:R-:W-:Y:S01]  /*4cd0*/  ISETP.GE.U32.AND P2, PT, R6, 0x7fffff6c, PT ;  /* 0x7fffff6c0600780c */ /* 0x000fe20003f46070 */
[--C-:B------:R-:W-:Y:S01]  /*4ce0*/  IMAD.WIDE R22, R25, 0x4, R2.reuse ;  /* 0x0000000419167825 */ /* 0x100fe200078e0202 */
[----:B------:R-:W-:Y:S01]  /*4cf0*/  ISETP.GE.U32.AND P0, PT, R7, 0x7fffff68, PT ;  /* 0x7fffff680700780c */ /* 0x000fe20003f06070 */
[----:B------:R3:W-:Y:S01]  /*4d00*/  LDGSTS.E [R203+0x200], [R4.64], !P4 ;  /* 0x0020000004cb7fae */ /* 0x0007e2000e121848 */
[----:B------:R-:W-:Y:S01]  /*4d10*/  ISETP.GE.U32.AND P4, PT, R18, 0x7fffff64, PT ;  /* 0x7fffff641200780c */ /* 0x000fe20003f86070 */
[----:B------:R-:W-:Y:S01]  /*4d20*/  IMAD.WIDE R6, R17, 0x4, R2 ;  /* 0x0000000411067825 */ /* 0x000fe200078e0202 */
[----:B------:R-:W-:-:S02]  /*4d30*/  IADD3 R18, R0, -0x21, RZ ;  /* 0xffffffdf00127810 */ /* 0x000fc40007ffe0ff */
[----:B------:R-:W-:Y:S01]  /*4d40*/  IADD3 R26, R0, -0x25, RZ ;  /* 0xffffffdb001a7810 */ /* 0x000fe20007ffe0ff */
[--C-:B------:R-:W-:Y:S01]  /*4d50*/  IMAD.WIDE R16, R17, 0x4, R4.reuse ;  /* 0x0000000411107825 */ /* 0x100fe200078e0204 */
[----:B------:R3:W-:Y:S01]  /*4d60*/  LDGSTS.E [R203+0x1000], [R6.64], !P3 ;  /* 0x0100000006cb7fae */ /* 0x0007e2000d921848 */
[----:B------:R-:W-:Y:S02]  /*4d70*/  ISETP.GE.U32.AND P1, PT, R76, 0x7fffff70, PT ;  /* 0x7fffff704c00780c */ /* 0x000fe40003f26070 */
[----:B------:R-:W-:Y:S01]  /*4d80*/  IMAD.WIDE R24, R25, 0x4, R4 ;  /* 0x0000000419187825 */ /* 0x000fe200078e0204 */
[----:B------:R3:W-:Y:S01]  /*4d90*/  LDGSTS.E [R203+0x1200], [R16.64], !P3 ;  /* 0x0120000010cb7fae */ /* 0x0007e2000d921848 */
[----:B------:R-:W-:Y:S02]  /*4da0*/  ISETP.GE.U32.AND P3, PT, R18, 0x7fffff60, PT ;  /* 0x7fffff601200780c */ /* 0x000fe40003f66070 */
[----:B------:R-:W-:Y:S01]  /*4db0*/  IMAD.WIDE R18, R21, 0x4, R2 ;  /* 0x0000000415127825 */ /* 0x000fe200078e0202 */
[----:B------:R-:W-:-:S02]  /*4dc0*/  IADD3 R34, R0, -0x2d, RZ ;  /* 0xffffffd300227810 */ /* 0x000fc40007ffe0ff */
[----:B------:R-:W-:Y:S01]  /*4dd0*/  IADD3 R102, R0, -0x35, RZ ;  /* 0xffffffcb00667810 */ /* 0x000fe20007ffe0ff */
[----:B------:R-:W-:Y:S01]  /*4de0*/  IMAD.WIDE R20, R21, 0x4, R4 ;  /* 0x0000000415147825 */ /* 0x000fe200078e0204 */
[----:B------:R4:W-:Y:S01]  /*4df0*/  LDGSTS.E [R203+0x2000], [R18.64], !P6 ;  /* 0x0200000012cb7fae */ /* 0x0009e2000f121848 */
[----:B------:R-:W-:Y:S02]  /*4e00*/  LOP3.LUT R207, R203, 0x20, RZ, 0x3c, !PT ;  /* 0x00000020cbcf7812 */ /* 0x000fe400078e3cff */
[C---:B------:R-:W-:Y:S01]  /*4e10*/  IMAD.WIDE R30, R33.reuse, 0x4, R2 ;  /* 0x00000004211e7825 */ /* 0x040fe200078e0202 */
[----:B------:R3:W-:Y:S01]  /*4e20*/  LDGSTS.E [R203+0x2200], [R20.64], !P6 ;  /* 0x0220000014cb7fae */ /* 0x0007e2000f121848 */
[----:B------:R-:W-:Y:S02]  /*4e30*/  ISETP.GE.U32.AND P6, PT, R26, 0x7fffff5c, PT ;  /* 0x7fffff5c1a00780c */ /* 0x000fe40003fc6070 */
[----:B------:R-:W-:Y:S01]  /*4e40*/  IADD3 R26, R0, -0x29, RZ ;  /* 0xffffffd7001a7810 */ /* 0x000fe20007ffe0ff */
[----:B------:R3:W-:Y:S01]  /*4e50*/  LDGSTS.E [R203+0x3000], [R22.64], !P5 ;  /* 0x0300000016cb7fae */ /* 0x0007e2000e921848 */
[----:B------:R-:W-:-:S03]  /*4e60*/  IMAD.WIDE R32, R33, 0x4, R4 ;  /* 0x0000000421207825 */ /* 0x000fc600078e0204 */
[----:B------:R3:W-:Y:S01]  /*4e70*/  LDGSTS.E [R203+0x3200], [R24.64], !P5 ;  /* 0x0320000018cb7fae */ /* 0x0007e2000e921848 */
[----:B------:R-:W-:Y:S01]  /*4e80*/  ISETP.GE.U32.AND P5, PT, R26, 0x7fffff58, PT ;  /* 0x7fffff581a00780c */ /* 0x000fe20003fa6070 */
[C---:B------:R-:W-:Y:S02]  /*4e90*/  IMAD.WIDE R26, R29.reuse, 0x4, R2 ;  /* 0x000000041d1a7825 */ /* 0x040fe400078e0202 */
[----:B------:R4:W-:Y:S02]  /*4ea0*/  STL.64 [R1+0xf78], R18 ;  /* 0x000f781201007387 */ /* 0x0009e40000100a00 */
[----:B------:R-:W-:Y:S02]  /*4eb0*/  IMAD.WIDE R28, R29, 0x4, R4 ;  /* 0x000000041d1c7825 */ /* 0x000fe400078e0204 */
[----:B------:R3:W-:Y:S02]  /*4ec0*/  LDGSTS.E [R203+0x4000], [R26.64], !P1 ;  /* 0x040000001acb7fae */ /* 0x0007e4000c921848 */
[----:B------:R-:W-:-:S02]  /*4ed0*/  IMAD.WIDE R78, R101, 0x4, R2 ;  /* 0x00000004654e7825 */ /* 0x000fc400078e0202 */
[----:B------:R3:W-:Y:S01]  /*4ee0*/  LDGSTS.E [R203+0x4200], [R28.64], !P1 ;  /* 0x042000001ccb7fae */ /* 0x0007e2000c921848 */
[----:B------:R-:W-:Y:S01]  /*4ef0*/  ISETP.GE.U32.AND P1, PT, R34, 0x7fffff54, PT ;  /* 0x7fffff542200780c */ /* 0x000fe20003f26070 */
[----:B------:R-:W-:Y:S01]  /*4f00*/  IMAD.WIDE R100, R101, 0x4, R4 ;  /* 0x0000000465647825 */ /* 0x000fe200078e0204 */
[----:B------:R-:W-:Y:S01]  /*4f10*/  IADD3 R34, R0, -0x31, RZ ;  /* 0xffffffcf00227810 */ /* 0x000fe20007ffe0ff */
[----:B------:R3:W-:Y:S02]  /*4f20*/  LDGSTS.E [R203+0x5000], [R30.64], !P2 ;  /* 0x050000001ecb7fae */ /* 0x0007e4000d121848 */
[--C-:B------:R-:W-:Y:S02]  /*4f30*/  IMAD.WIDE R142, R145, 0x4, R2.reuse ;  /* 0x00000004918e7825 */ /* 0x100fe400078e0202 */
[----:B------:R3:W-:Y:S01]  /*4f40*/  LDGSTS.E [R203+0x5200], [R32.64], !P2 ;  /* 0x0520000020cb7fae */ /* 0x0007e2000d121848 */
[----:B------:R-:W-:Y:S01]  /*4f50*/  ISETP.GE.U32.AND P2, PT, R34, 0x7fffff50, PT ;  /* 0x7fffff502200780c */ /* 0x000fe20003f46070 */
[----:B------:R-:W-:-:S04]  /*4f60*/  IMAD.WIDE R34, R77, 0x4, R2 ;  /* 0x000000044d227825 */ /* 0x000fc800078e0202 */
[--C-:B------:R-:W-:Y:S01]  /*4f70*/  IMAD.WIDE R76, R77, 0x4, R4.reuse ;  /* 0x000000044d4c7825 */ /* 0x100fe200078e0204 */
[----:B------:R3:W-:Y:S03]  /*4f80*/  LDGSTS.E [R203+0x6000], [R34.64], !P0 ;  /* 0x0600000022cb7fae */ /* 0x0007e6000c121848 */
[----:B------:R-:W-:Y:S01]  /*4f90*/  IMAD.WIDE R144, R145, 0x4, R4 ;  /* 0x0000000491907825 */ /* 0x000fe200078e0204 */
[----:B------:R3:W-:Y:S01]  /*4fa0*/  LDGSTS.E [R203+0x6200], [R76.64], !P0 ;  /* 0x062000004ccb7fae */ /* 0x0007e2000c121848 */
[----:B------:R-:W-:Y:S02]  /*4fb0*/  ISETP.GE.U32.AND P0, PT, R102, 0x7fffff4c, PT ;  /* 0x7fffff4c6600780c */ /* 0x000fe40003f06070 */
[----:B------:R-:W-:Y:S01]  /*4fc0*/  IADD3 R102, R0, -0x39, RZ ;  /* 0xffffffc700667810 */ /* 0x000fe20007ffe0ff */
[----:B------:R3:W-:Y:S01]  /*4fd0*/  LDGSTS.E [R203+0x7000], [R78.64], !P4 ;  /* 0x070000004ecb7fae */ /* 0x0007e2000e121848 */
[----:B------:R-:W-:-:S03]  /*4fe0*/  IMAD.WIDE R154, R157, 0x4, R2 ;  /* 0x000000049d9a7825 */ /* 0x000fc600078e0202 */
        /* <DEDUP_REMOVED lines=90> */
[----:B------:R-:W-:Y:S01]  /*5590*/  IMAD.WIDE R218, R218, 0x4, R4 ;  /* 0x00000004dada7825 */ /* 0x000fe200078e0204 */
[----:B------:R-:W-:Y:S01]  /*55a0*/  IADD3 R204, R0, -0x7d, RZ ;  /* 0xffffff8300cc7810 */ /* 0x000fe20007ffe0ff */
[----:B------:R3:W-:Y:S02]  /*55b0*/  LDGSTS.E [R203+0x18000], [R212.64], !P5 ;  /* 0x18000000d4cb7fae */ /* 0x0007e4000e921848 */
[----:B------:R-:W-:Y:S02]  /*55c0*/  IMAD.WIDE R220, R222, 0x4, R2 ;  /* 0x00000004dedc7825 */ /* 0x000fe400078e0202 */
[----:B------:R3:W-:Y:S01]  /*55d0*/  LDGSTS.E [R203+0x18200], [R214.64], !P5 ;  /* 0x18200000d6cb7fae */ /* 0x0007e2000e921848 */
[----:B------:R-:W-:Y:S01]  /*55e0*/  ISETP.GE.U32.AND P5, PT, R204, 0x7fffff04, PT ;  /* 0x7fffff04cc00780c */ /* 0x000fe20003fa6070 */
[----:B------:R-:W-:Y:S01]  /*55f0*/  IMAD.WIDE R222, R222, 0x4, R4 ;  /* 0x00000004dede7825 */ /* 0x000fe200078e0204 */
[----:B------:R-:W-:Y:S01]  /*5600*/  IADD3 R204, R0, -0x2, RZ ;  /* 0xfffffffe00cc7810 */ /* 0x000fe20007ffe0ff */
[----:B------:R3:W-:Y:S02]  /*5610*/  LDGSTS.E [R203+0x19000], [R216.64], !P1 ;  /* 0x19000000d8cb7fae */ /* 0x0007e4000c921848 */
[----:B------:R-:W-:-:S02]  /*5620*/  IMAD.WIDE R224, R228, 0x4, R2 ;  /* 0x00000004e4e07825 */ /* 0x000fc400078e0202 */
        /* <DEDUP_REMOVED lines=32> */
[----:B------:R-:W-:-:S02]  /*5830*/  IMAD.WIDE R226, R202, 0x4, R4 ;  /* 0x00000004cae27825 */ /* 0x000fc400078e0204 */
[----:B------:R3:W-:Y:S04]  /*5840*/  LDGSTS.E [R203+0x1f000], [R242.64], !P5 ;  /* 0x1f000000f2cb7fae */ /* 0x0007e8000e921848 */
[----:B------:R3:W-:Y:S01]  /*5850*/  LDGSTS.E [R203+0x1f200], [R244.64], !P5 ;  /* 0x1f200000f4cb7fae */ /* 0x0007e2000e921848 */
[----:B------:R-:W-:Y:S01]  /*5860*/  ISETP.GE.U32.AND P5, PT, R204, 0x7fffff67, PT ;  /* 0x7fffff67cc00780c */ /* 0x000fe20003fa6070 */
[----:B------:R-:W-:Y:S02]  /*5870*/  IMAD R204, R202, 0x5, RZ ;  /* 0x00000005cacc7824 */ /* 0x000fe400078e02ff */
[----:B------:R2:W-:Y:S02]  /*5880*/  LDGSTS.E [R207+0x400], [R246.64], !P1 ;  /* 0x00400000f6cf7fae */ /* 0x0005e4000c921848 */
[----:B-1----:R-:W-:-:S02]  /*5890*/  IMAD.WIDE R248, R204, 0x4, R2 ;  /* 0x00000004ccf87825 */ /* 0x002fc400078e0202 */
[----:B------:R1:W-:Y:S01]  /*58a0*/  LDGSTS.E [R207+0x600], [R226.64], !P1 ;  /* 0x00600000e2cf7fae */ /* 0x0003e2000c921848 */
[----:B------:R-:W-:Y:S01]  /*58b0*/  ISETP.GE.U32.AND P1, PT, R252, 0x7fffff63, PT ;  /* 0x7fffff63fc00780c */ /* 0x000fe20003f26070 */
[----:B------:R-:W-:Y:S01]  /*58c0*/  IMAD.WIDE R250, R204, 0x4, R4 ;  /* 0x00000004ccfa7825 */ /* 0x000fe200078e0204 */
[----:B------:R-:W-:Y:S01]  /*58d0*/  IADD3 R252, R0, -0x22, RZ ;  /* 0xffffffde00fc7810 */ /* 0x000fe20007ffe0ff */
[----:B------:R1:W-:Y:S02]  /*58e0*/  LDGSTS.E [R207+0x1400], [R248.64], !P2 ;  /* 0x01400000f8cf7fae */ /* 0x0003e4000d121848 */
[----:B------:R-:W-:Y:S02]  /*58f0*/  IMAD R204, R202, 0x9, RZ ;  /* 0x00000009cacc7824 */ /* 0x000fe400078e02ff */
[----:B------:R1:W-:Y:S01]  /*5900*/  LDGSTS.E [R207+0x1600], [R250.64], !P2 ;  /* 0x01600000facf7fae */ /* 0x0003e2000d121848 */
[----:B------:R-:W-:Y:S01]  /*5910*/  ISETP.GE.U32.AND P2, PT, R252, 0x7fffff5f, PT ;  /* 0x7fffff5ffc00780c */ /* 0x000fe20003f46070 */
[----:B------:R-:W-:-:S02]  /*5920*/  IMAD R252, R202, 0xd, RZ ;  /* 0x0000000dcafc7824 */ /* 0x000fc400078e02ff */
[C---:B--2---:R-:W-:Y:S01]  /*5930*/  IMAD.WIDE R148, R204.reuse, 0x4, R2 ;  /* 0x00000004cc947825 */ /* 0x044fe200078e0202 */
[----:B------:R-:W-:Y:S03]  /*5940*/  STL.64 [R1+0x40], R248 ;  /* 0x000040f801007387 */ /* 0x000fe60000100a00 */
[----:B------:R-:W-:Y:S01]  /*5950*/  IMAD.WIDE R138, R204, 0x4, R4 ;  /* 0x00000004cc8a7825 */ /* 0x000fe200078e0204 */
[----:B------:R-:W-:Y:S01]  /*5960*/  IADD3 R204, R0, -0x26, RZ ;  /* 0xffffffda00cc7810 */ /* 0x000fe20007ffe0ff */
[----:B------:R2:W-:Y:S02]  /*5970*/  LDGSTS.E [R207+0x2400], [R148.64], !P0 ;  /* 0x0240000094cf7fae */ /* 0x0005e4000c121848 */
[----:B----4-:R-:W-:Y:S02]  /*5980*/  IMAD.WIDE R18, R252, 0x4, R2 ;  /* 0x00000004fc127825 */ /* 0x010fe400078e0202 */
[----:B------:R4:W-:Y:S01]  /*5990*/  LDGSTS.E [R207+0x2600], [R138.64], !P0 ;  /* 0x026000008acf7fae */ /* 0x0009e2000c121848 */
[----:B------:R-:W-:Y:S01]  /*59a0*/  ISETP.GE.U32.AND P0, PT, R204, 0x7fffff5b, PT ;  /* 0x7fffff5bcc00780c */ /* 0x000fe20003f06070 */
[----:B------:R-:W-:Y:S01]  /*59b0*/  IMAD.WIDE R10, R252, 0x4, R4 ;  /* 0x00000004fc0a7825 */ /* 0x000fe200078e0204 */
[----:B------:R-:W-:Y:S01]  /*59c0*/  IADD3 R252, R0, -0x2a, RZ ;  /* 0xffffffd600fc7810 */ /* 0x000fe20007ffe0ff */
[----:B------:R1:W-:Y:S02]  /*59d0*/  LDGSTS.E [R207+0x3400], [R18.64], !P4 ;  /* 0x0340000012cf7fae */ /* 0x0003e4000e121848 */
[----:B------:R-:W-:-:S02]  /*59e0*/  IMAD R204, R202, 0x11, RZ ;  /* 0x00000011cacc7824 */ /* 0x000fc400078e02ff */
[----:B------:R1:W-:Y:S01]  /*59f0*/  LDGSTS.E [R207+0x3600], [R10.64], !P4 ;  /* 0x036000000acf7fae */ /* 0x0003e2000e121848 */
[----:B------:R-:W-:Y:S01]  /*5a00*/  ISETP.GE.U32.AND P4, PT, R252, 0x7fffff57, PT ;  /* 0x7fffff57fc00780c */ /* 0x000fe20003f86070 */
[----:B------:R-:W-:Y:S02]  /*5a10*/  IMAD R252, R202, 0x15, RZ ;  /* 0x00000015cafc7824 */ /* 0x000fe400078e02ff */
[----:B------:R-:W-:Y:S04]  /*5a20*/  STL.64 [R1+0x48], R250 ;  /* 0x000048fa01007387 */ /* 0x000fe80000100a00 */
[----:B------:R2:W-:Y:S04]  /*5a30*/  STL.64 [R1+0x50], R148 ;  /* 0x0000509401007387 */ /* 0x0005e80000100a00 */
[----:B------:R4:W-:Y:S04]  /*5a40*/  STL.64 [R1+0x58], R138 ;  /* 0x0000588a01007387 */ /* 0x0009e80000100a00 */
[----:B------:R1:W-:Y:S01]  /*5a50*/  STL.64 [R1+0x60], R18 ;  /* 0x0000601201007387 */ /* 0x0003e20000100a00 */
[----:B--2---:R-:W-:-:S03]  /*5a60*/  IMAD.WIDE R148, R204, 0x4, R2 ;  /* 0x00000004cc947825 */ /* 0x004fc600078e0202 */
[----:B------:R2:W-:Y:S01]  /*5a70*/  STL.64 [R1+0x68], R10 ;  /* 0x0000680a01007387 */ /* 0x0005e20000100a00 */
[----:B----4-:R-:W-:Y:S01]  /*5a80*/  IMAD.WIDE R138, R204, 0x4, R4 ;  /* 0x00000004cc8a7825 */ /* 0x010fe200078e0204 */
[----:B------:R-:W-:Y:S02]  /*5a90*/  IADD3 R204, R0, -0x2e, RZ ;  /* 0xffffffd200cc7810 */ /* 0x000fe40007ffe0ff */
[----:B------:R4:W-:Y:S01]  /*5aa0*/  LDGSTS.E [R207+0x4400], [R148.64], !P3 ;  /* 0x0440000094cf7fae */ /* 0x0009e2000d921848 */
[----:B-1----:R-:W-:-:S03]  /*5ab0*/  IMAD.WIDE R18, R252, 0x4, R2 ;  /* 0x00000004fc127825 */ /* 0x002fc600078e0202 */
[----:B------:R1:W-:Y:S01]  /*5ac0*/  LDGSTS.E [R207+0x4600], [R138.64], !P3 ;  /* 0x046000008acf7fae */ /* 0x0003e2000d921848 */
[----:B------:R-:W-:Y:S01]  /*5ad0*/  ISETP.GE.U32.AND P3, PT, R204, 0x7fffff53, PT ;  /* 0x7fffff53cc00780c */ /* 0x000fe20003f66070 */
[----:B------:R-:W-:Y:S02]  /*5ae0*/  IMAD R204, R202, 0x19, RZ ;  /* 0x00000019cacc7824 */ /* 0x000fe400078e02ff */
[----:B--2---:R-:W-:Y:S01]  /*5af0*/  IMAD.WIDE R10, R252, 0x4, R4 ;  /* 0x00000004fc0a7825 */ /* 0x004fe200078e0204 */
[----:B------:R-:W-:Y:S01]  /*5b00*/  IADD3 R252, R0, -0x32, RZ ;  /* 0xffffffce00fc7810 */ /* 0x000fe20007ffe0ff */
[----:B------:R2:W-:Y:S04]  /*5b10*/  LDGSTS.E [R207+0x5400], [R18.64], !P6 ;  /* 0x0540000012cf7fae */ /* 0x0005e8000f121848 */
[----:B------:R1:W-:Y:S01]  /*5b20*/  LDGSTS.E [R207+0x5600], [R10.64], !P6 ;  /* 0x056000000acf7fae */ /* 0x0003e2000f121848 */
[----:B------:R-:W-:Y:S01]  /*5b30*/  ISETP.GE.U32.AND P6, PT, R252, 0x7fffff4f, PT ;  /* 0x7fffff4ffc00780c */ /* 0x000fe20003fc6070 */
[----:B------:R-:W-:-:S02]  /*5b40*/  IMAD R252, R202, 0x1d, RZ ;  /* 0x0000001dcafc7824 */ /* 0x000fc400078e02ff */
[----:B------:R4:W-:Y:S04]  /*5b50*/  STL.64 [R1+0x70], R148 ;  /* 0x0000709401007387 */ /* 0x0009e80000100a00 */
[----:B------:R1:W-:Y:S04]  /*5b60*/  STL.64 [R1+0x78], R138 ;  /* 0x0000788a01007387 */ /* 0x0003e80000100a00 */
[----:B------:R2:W-:Y:S01]  /*5b70*/  STL.64 [R1+0x228], R18 ;  /* 0x0002281201007387 */ /* 0x0005e20000100a00 */
[----:B----4-:R-:W-:-:S03]  /*5b80*/  IMAD.WIDE R148, R204, 0x4, R2 ;  /* 0x00000004cc947825 */ /* 0x010fc600078e0202 */
[----:B------:R4:W-:Y:S01]  /*5b90*/  STL.64 [R1+0x220], R10 ;  /* 0x0002200a01007387 */ /* 0x0009e20000100a00 */
[----:B-1----:R-:W-:Y:S01]  /*5ba0*/  IMAD.WIDE R138, R204, 0x4, R4 ;  /* 0x00000004cc8a7825 */ /* 0x002fe200078e0204 */
[----:B------:R-:W-:Y:S02]  /*5bb0*/  IADD3 R204, R0, -0x36, RZ ;  /* 0xffffffca00cc7810 */ /* 0x000fe40007ffe0ff */
[----:B------:R1:W-:Y:S01]  /*5bc0*/  LDGSTS.E [R207+0x6400], [R148.64], !P5 ;  /* 0x0640000094cf7fae */ /* 0x0003e2000e921848 */
[----:B--2---:R-:W-:-:S03]  /*5bd0*/  IMAD.WIDE R18, R252, 0x4, R2 ;  /* 0x00000004fc127825 */ /* 0x004fc600078e0202 */
[----:B------:R2:W-:Y:S01]  /*5be0*/  LDGSTS.E [R207+0x6600], [R138.64], !P5 ;  /* 0x066000008acf7fae */ /* 0x0005e2000e921848 */
[----:B------:R-:W-:Y:S01]  /*5bf0*/  ISETP.GE.U32.AND P5, PT, R204, 0x7fffff4b, PT ;  /* 0x7fffff4bcc00780c */ /* 0x000fe20003fa6070 */
[----:B------:R-:W-:Y:S02]  /*5c00*/  IMAD R204, R202, 0x21, RZ ;  /* 0x00000021cacc7824 */ /* 0x000fe400078e02ff */
[----:B----4-:R-:W-:Y:S01]  /*5c10*/  IMAD.WIDE R10, R252, 0x4, R4 ;  /* 0x00000004fc0a7825 */ /* 0x010fe200078e0204 */
        /* <DEDUP_REMOVED lines=8> */
[----:B-1----:R-:W-:-:S03]  /*5ca0*/  IMAD.WIDE R148, R204, 0x4, R2 ;  /* 0x00000004cc947825 */ /* 0x002fc600078e0202 */
[----:B------:R1:W-:Y:S01]  /*5cb0*/  STL.64 [R1+0x200], R10 ;  /* 0x0002000a01007387 */ /* 0x0003e20000100a00 */
[----:B--2---:R-:W-:Y:S01]  /*5cc0*/  IMAD.WIDE R138, R204, 0x4, R4 ;  /* 0x00000004cc8a7825 */ /* 0x004fe200078e0204 */
[----:B------:R-:W-:Y:S02]  /*5cd0*/  IADD3 R204, R0, -0x3e, RZ ;  /* 0xffffffc200cc7810 */ /* 0x000fe40007ffe0ff */
[----:B------:R2:W-:Y:S01]  /*5ce0*/  LDGSTS.E [R207+0x8400], [R148.64], !P2 ;  /* 0x0840000094cf7fae */ /* 0x0005e2000d121848 */
[----:B----4-:R-:W-:-:S03]  /*5cf0*/  IMAD.WIDE R18, R252, 0x4, R2 ;  /* 0x00000004fc127825 */ /* 0x010fc600078e0202 */
[----:B------:R4:W-:Y:S01]  /*5d00*/  LDGSTS.E [R207+0x8600], [R138.64], !P2 ;  /* 0x086000008acf7fae */ /* 0x0009e2000d121848 */
[----:B------:R-:W-:Y:S01]  /*5d10*/  ISETP.GE.U32.AND P2, PT, R204, 0x7fffff43, PT ;  /* 0x7fffff43cc00780c */ /* 0x000fe20003f46070 */
[----:B------:R-:W-:Y:S02]  /*5d20*/  IMAD R204, R202, 0x29, RZ ;  /* 0x00000029cacc7824 */ /* 0x000fe400078e02ff */
[----:B-1----:R-:W-:Y:S01]  /*5d30*/  IMAD.WIDE R10, R252, 0x4, R4 ;  /* 0x00000004fc0a7825 */ /* 0x002fe200078e0204 */
        /* <DEDUP_REMOVED lines=196> */
[----:B------:R-:W-:Y:S02]  /*6980*/  IMAD.SHL.U32 R204, R202, 0x2, RZ ;  /* 0x00000002cacc7824 */ /* 0x000fe400078e00ff */
[----:B----4-:R-:W-:Y:S01]  /*6990*/  IMAD.WIDE R10, R252, 0x4, R4 ;  /* 0x00000004fc0a7825 */ /* 0x010fe200078e0204 */
[----:B------:R-:W-:Y:S01]  /*69a0*/  IADD3 R252, R0, -0x1b, RZ ;  /* 0xffffffe500fc7810 */ /* 0x000fe20007ffe0ff */
[----:B------:R2:W-:Y:S04]  /*69b0*/  LDGSTS.E [R207+0x1f400], [R18.64], !P4 ;  /* 0x1f40000012cf7fae */ /* 0x0005e8000e121848 */
[----:B------:R1:W-:Y:S04]  /*69c0*/  STL.64 [R1+0x98], R148 ;  /* 0x0000989401007387 */ /* 0x0003e80000100a00 */
[----:B------:R2:W-:Y:S01]  /*69d0*/  LDGSTS.E [R207+0x1f600], [R10.64], !P4 ;  /* 0x1f6000000acf7fae */ /* 0x0005e2000e121848 */
[----:B------:R-:W-:Y:S01]  /*69e0*/  ISETP.GE.U32.AND P4, PT, R252, 0x7fffff66, PT ;  /* 0x7fffff66fc00780c */ /* 0x000fe20003f86070 */
[----:B------:R-:W-:-:S02]  /*69f0*/  IMAD R252, R202, 0x6, RZ ;  /* 0x00000006cafc7824 */ /* 0x000fc400078e02ff */
[----:B------:R4:W-:Y:S04]  /*6a00*/  STL.64 [R1+0x90], R138 ;  /* 0x0000908a01007387 */ /* 0x0009e80000100a00 */
[----:B------:R3:W-:Y:S01]  /*6a10*/  STL.64 [R1+0x88], R18 ;  /* 0x0000881201007387 */ /* 0x0007e20000100a00 */
[----:B-1----:R-:W-:-:S03]  /*6a20*/  IMAD.WIDE R148, R204, 0x4, R4 ;  /* 0x00000004cc947825 */ /* 0x002fc600078e0204 */
[----:B------:R1:W-:Y:S01]  /*6a30*/  STL.64 [R1+0x80], R10 ;  /* 0x0000800a01007387 */ /* 0x0003e20000100a00 */
[----:B--2---:R-:W-:Y:S01]  /*6a40*/  IMAD.WIDE R206, R204, 0x4, R2 ;  /* 0x00000004ccce7825 */ /* 0x004fe200078e0202 */
[----:B------:R-:W-:-:S03]  /*6a50*/  IADD3 R204, R0, -0x1f, RZ ;  /* 0xffffffe100cc7810 */ /* 0x000fc60007ffe0ff */
[C---:B----4-:R-:W-:Y:S01]  /*6a60*/  IMAD.WIDE R138, R252.reuse, 0x4, R2 ;  /* 0x00000004fc8a7825 */ /* 0x050fe200078e0202 */
[----:B------:R2:W-:Y:S03]  /*6a70*/  STL.64 [R1+0x230], R206 ;  /* 0x000230ce01007387 */ /* 0x0005e60000100a00 */
[----:B---3--:R-:W-:Y:S01]  /*6a80*/  IMAD.WIDE R18, R252, 0x4, R4 ;  /* 0x00000004fc127825 */ /* 0x008fe200078e0204 */
[----:B------:R-:W-:Y:S01]  /*6a90*/  IADD3 R252, R0, -0x23, RZ ;  /* 0xffffffdd00fc7810 */ /* 0x000fe20007ffe0ff */
[----:B------:R3:W-:Y:S01]  /*6aa0*/  STL.64 [R1+0x238], R148 ;  /* 0x0002389401007387 */ /* 0x0007e20000100a00 */
[----:B-1----:R-:W-:Y:S01]  /*6ab0*/  LOP3.LUT R10, R203, 0x40, RZ, 0x3c, !PT ;  /* 0x00000040cb0a7812 */ /* 0x002fe200078e3cff */
[----:B------:R-:W-:Y:S02]  /*6ac0*/  IMAD R11, R202, 0x6b, RZ ;  /* 0x0000006bca0b7824 */ /* 0x000fe400078e02ff */
[----:B------:R1:W-:Y:S04]  /*6ad0*/  STL.64 [R1+0x240], R138 ;  /* 0x0002408a01007387 */ /* 0x0003e80000100a00 */
[----:B------:R2:W-:Y:S04]  /*6ae0*/  LDGSTS.E [R10+0x800], [R206.64], !P3 ;  /* 0x00800000ce0a7fae */ /* 0x0005e8000d921848 */
[----:B------:R3:W-:Y:S01]  /*6af0*/  LDGSTS.E [R10+0xa00], [R148.64], !P3 ;  /* 0x00a00000940a7fae */ /* 0x0007e2000d921848 */
[----:B------:R-:W-:Y:S01]  /*6b00*/  ISETP.GE.U32.AND P3, PT, R204, 0x7fffff62, PT ;  /* 0x7fffff62cc00780c */ /* 0x000fe20003f66070 */
[----:B------:R-:W-:-:S02]  /*6b10*/  IMAD R204, R202, 0xa, RZ ;  /* 0x0000000acacc7824 */ /* 0x000fc400078e02ff */
[----:B------:R1:W-:Y:S04]  /*6b20*/  LDGSTS.E [R10+0x1800], [R138.64], !P6 ;  /* 0x018000008a0a7fae */ /* 0x0003e8000f121848 */
[----:B------:R4:W-:Y:S01]  /*6b30*/  LDGSTS.E [R10+0x1a00], [R18.64], !P6 ;  /* 0x01a00000120a7fae */ /* 0x0009e2000f121848 */
[----:B------:R-:W-:Y:S01]  /*6b40*/  ISETP.GE.U32.AND P6, PT, R252, 0x7fffff5e, PT ;  /* 0x7fffff5efc00780c */ /* 0x000fe20003fc6070 */
[----:B------:R-:W-:Y:S02]  /*6b50*/  IMAD R252, R202, 0xe, RZ ;  /* 0x0000000ecafc7824 */ /* 0x000fe400078e02ff */
[C---:B--2---:R-:W-:Y:S01]  /*6b60*/  IMAD.WIDE R206, R204.reuse, 0x4, R2 ;  /* 0x00000004ccce7825 */ /* 0x044fe200078e0202 */
[----:B------:R4:W-:Y:S03]  /*6b70*/  STL.64 [R1+0x248], R18 ;  /* 0x0002481201007387 */ /* 0x0009e60000100a00 */
[----:B---3--:R-:W-:Y:S01]  /*6b80*/  IMAD.WIDE R148, R204, 0x4, R4 ;  /* 0x00000004cc947825 */ /* 0x008fe200078e0204 */
[----:B------:R-:W-:Y:S01]  /*6b90*/  IADD3 R204, R0, -0x27, RZ ;  /* 0xffffffd900cc7810 */ /* 0x000fe20007ffe0ff */
[----:B------:R2:W-:Y:S02]  /*6ba0*/  LDGSTS.E [R10+0x2800], [R206.64], !P5 ;  /* 0x02800000ce0a7fae */ /* 0x0005e4000e921848 */
[----:B-1----:R-:W-:-:S02]  /*6bb0*/  IMAD.WIDE R138, R252, 0x4, R2 ;  /* 0x00000004fc8a7825 */ /* 0x002fc400078e0202 */
        /* <DEDUP_REMOVED lines=14> */
[----:B-1----:R-:W-:Y:S01]  /*6ca0*/  IMAD.WIDE R148, R204, 0x4, R4 ;  /* 0x00000004cc947825 */ /* 0x002fe200078e0204 */
[----:B------:R-:W-:Y:S02]  /*6cb0*/  IADD3 R204, R0, -0x2f, RZ ;  /* 0xffffffd100cc7810 */ /* 0x000fe40007ffe0ff */
[----:B------:R1:W-:Y:S01]  /*6cc0*/  LDGSTS.E [R10+0x4800], [R206.64], !P2 ;  /* 0x04800000ce0a7fae */ /* 0x0003e2000d121848 */
[----:B---3--:R-:W-:-:S03]  /*6cd0*/  IMAD.WIDE R138, R252, 0x4, R2 ;  /* 0x00000004fc8a7825 */ /* 0x008fc600078e0202 */
        /* <DEDUP_REMOVED lines=244> */
[----:B------:R3:W-:Y:S01]  /*7c20*/  STL.64 [R1+0x2d0], R148 ;  /* 0x0002d09401007387 */ /* 0x0007e20000100a00 */
[----:B-1----:R-:W-:-:S03]  /*7c30*/  LOP3.LUT R10, R203, 0x60, RZ, 0x3c, !PT ;  /* 0x00000060cb0a7812 */ /* 0x002fc600078e3cff */
[----:B------:R1:W-:Y:S01]  /*7c40*/  STL.64 [R1+0x2c8], R138 ;  /* 0x0002c88a01007387 */ /* 0x0003e20000100a00 */
[----:B--2---:R-:W-:-:S03]  /*7c50*/  IMAD.WIDE R206, R204, 0x4, R2 ;  /* 0x00000004ccce7825 */ /* 0x004fc600078e0202 */
[----:B------:R2:W-:Y:S01]  /*7c60*/  STL.64 [R1+0x2c0], R18 ;  /* 0x0002c01201007387 */ /* 0x0005e20000100a00 */
[----:B---3--:R-:W-:Y:S01]  /*7c70*/  IMAD.WIDE R148, R204, 0x4, R4 ;  /* 0x00000004cc947825 */ /* 0x008fe200078e0204 */
[----:B------:R-:W-:Y:S02]  /*7c80*/  IADD3 R204, R0, -0x20, RZ ;  /* 0xffffffe000cc7810 */ /* 0x000fe40007ffe0ff */
[----:B------:R3:W-:Y:S01]  /*7c90*/  LDGSTS.E [R10+0xc00], [R206.64], !P2 ;  /* 0x00c00000ce0a7fae */ /* 0x0007e2000d121848 */
[----:B-1----:R-:W-:-:S03]  /*7ca0*/  IMAD.WIDE R138, R252, 0x4, R2 ;  /* 0x00000004fc8a7825 */ /* 0x002fc600078e0202 */
[----:B------:R1:W-:Y:S01]  /*7cb0*/  LDGSTS.E [R10+0xe00], [R148.64], !P2 ;  /* 0x00e00000940a7fae */ /* 0x0003e2000d121848 */
[----:B------:R-:W-:Y:S01]  /*7cc0*/  ISETP.GE.U32.AND P2, PT, R204, 0x7fffff61, PT ;  /* 0x7fffff61cc00780c */ /* 0x000fe20003f46070 */
[----:B--2---:R-:W-:Y:S01]  /*7cd0*/  IMAD.WIDE R18, R252, 0x4, R4 ;  /* 0x00000004fc127825 */ /* 0x004fe200078e0204 */
[----:B------:R-:W-:Y:S01]  /*7ce0*/  IADD3 R252, R0, -0x24, RZ ;  /* 0xffffffdc00fc7810 */ /* 0x000fe20007ffe0ff */
[----:B------:R2:W-:Y:S02]  /*7cf0*/  LDGSTS.E [R10+0x1c00], [R138.64], !P0 ;  /* 0x01c000008a0a7fae */ /* 0x0005e4000c121848 */
[----:B------:R-:W-:Y:S02]  /*7d00*/  IMAD R204, R202, 0xb, RZ ;  /* 0x0000000bcacc7824 */ /* 0x000fe400078e02ff */
[----:B------:R4:W-:Y:S01]  /*7d10*/  LDGSTS.E [R10+0x1e00], [R18.64], !P0 ;  /* 0x01e00000120a7fae */ /* 0x0009e2000c121848 */
[----:B------:R-:W-:Y:S01]  /*7d20*/  ISETP.GE.U32.AND P0, PT, R252, 0x7fffff5d, PT ;  /* 0x7fffff5dfc00780c */ /* 0x000fe20003f06070 */
[----:B------:R-:W-:-:S02]  /*7d30*/  IMAD R252, R202, 0xf, RZ ;  /* 0x0000000fcafc7824 */ /* 0x000fc400078e02ff */
[----:B------:R3:W-:Y:S04]  /*7d40*/  STL.64 [R1+0x430], R206 ;  /* 0x000430ce01007387 */ /* 0x0007e80000100a00 */
[----:B------:R1:W-:Y:S04]  /*7d50*/  STL.64 [R1+0x438], R148 ;  /* 0x0004389401007387 */ /* 0x0003e80000100a00 */
[----:B------:R2:W-:Y:S01]  /*7d60*/  STL.64 [R1+0x440], R138 ;  /* 0x0004408a01007387 */ /* 0x0005e20000100a00 */
[----:B---3--:R-:W-:-:S03]  /*7d70*/  IMAD.WIDE R206, R204, 0x4, R2 ;  /* 0x00000004ccce7825 */ /* 0x008fc600078e0202 */
        /* <DEDUP_REMOVED lines=196> */
[----:B------:R3:W-:Y:S04]  /*89c0*/  STL.64 [R1+0x598], R138 ;  /* 0x0005988a01007387 */ /* 0x0007e80000100a00 */
[----:B------:R4:W-:Y:S01]  /*89d0*/  STL.64 [R1+0x590], R18 ;  /* 0x0005901201007387 */ /* 0x0009e20000100a00 */
[----:B-1----:R-:W-:-:S04]  /*89e0*/  IMAD.WIDE R206, R252, 0x4, R2 ;  /* 0x00000004fcce7825 */ /* 0x002fc800078e0202 */
[----:B--2---:R-:W-:Y:S01]  /*89f0*/  IMAD.WIDE R148, R252, 0x4, R4 ;  /* 0x00000004fc947825 */ /* 0x004fe200078e0204 */
[----:B------:R-:W-:-:S03]  /*8a00*/  IADD3 R252, R0, -0x81, RZ ;  /* 0xffffff7f00fc7810 */ /* 0x000fc60007ffe0ff */
[----:B---3--:R-:W-:-:S04]  /*8a10*/  IMAD.WIDE R138, R204, 0x4, R2 ;  /* 0x00000004cc8a7825 */ /* 0x008fc800078e0202 */
[----:B----4-:R-:W-:Y:S01]  /*8a20*/  IMAD.WIDE R18, R204, 0x4, R4 ;  /* 0x00000004cc127825 */ /* 0x010fe200078e0204 */
[----:B------:R-:W-:Y:S01]  /*8a30*/  IADD3 R204, R0, -0x80, RZ ;  /* 0xffffff8000cc7810 */ /* 0x000fe20007ffe0ff */
[----:B------:R1:W-:Y:S04]  /*8a40*/  LDGSTS.E [R10+0x18c00], [R138.64], !P3 ;  /* 0x18c000008a0a7fae */ /* 0x0003e8000d921848 */
[----:B------:R1:W-:Y:S04]  /*8a50*/  STL.64 [R1+0x608], R138 ;  /* 0x0006088a01007387 */ /* 0x0003e80000100a00 */
[----:B------:R2:W-:Y:S01]  /*8a60*/  LDGSTS.E [R10+0x18e00], [R18.64], !P3 ;  /* 0x18e00000120a7fae */ /* 0x0005e2000d921848 */
[----:B------:R-:W-:-:S03]  /*8a70*/  ISETP.GE.U32.AND P3, PT, R204, 0x7fffff01, PT ;  /* 0x7fffff01cc00780c */ /* 0x000fc60003f66070 */
[----:B------:R2:W-:Y:S01]  /*8a80*/  STL.64 [R1+0x600], R18 ;  /* 0x0006001201007387 */ /* 0x0005e20000100a00 */
[----:B-1----:R-:W-:-:S03]  /*8a90*/  IMAD.WIDE R138, R11, 0x4, R2 ;  /* 0x000000040b8a7825 */ /* 0x002fc600078e0202 */
[----:B------:R1:W-:Y:S04]  /*8aa0*/  LDGSTS.E [R10+0x19c00], [R206.64], !P6 ;  /* 0x19c00000ce0a7fae */ /* 0x0003e8000f121848 */
[----:B------:R3:W-:Y:S01]  /*8ab0*/  LDGSTS.E [R10+0x19e00], [R148.64], !P6 ;  /* 0x19e00000940a7fae */ /* 0x0007e2000f121848 */
[----:B------:R-:W-:Y:S01]  /*8ac0*/  ISETP.GE.AND P6, PT, R205, R204, PT ;  /* 0x000000cccd00720c */ /* 0x000fe20003fc6270 */
[----:B------:R-:W-:Y:S02]  /*8ad0*/  IMAD R204, R202, 0x6f, RZ ;  /* 0x0000006fcacc7824 */ /* 0x000fe400078e02ff */
[----:B--2---:R-:W-:Y:S01]  /*8ae0*/  IMAD.WIDE R18, R11, 0x4, R4 ;  /* 0x000000040b127825 */ /* 0x004fe200078e0204 */
[----:B------:R2:W-:Y:S04]  /*8af0*/  LDGSTS.E [R10+0x1ac00], [R138.64], !P5 ;  /* 0x1ac000008a0a7fae */ /* 0x0005e8000e921848 */
[----:B------:R1:W-:Y:S04]  /*8b00*/  STL.64 [R1+0x650], R206 ;  /* 0x000650ce01007387 */ /* 0x0003e80000100a00 */
[----:B------:R4:W-:Y:S01]  /*8b10*/  LDGSTS.E [R10+0x1ae00], [R18.64], !P5 ;  /* 0x1ae00000120a7fae */ /* 0x0009e2000e921848 */
[----:B------:R-:W-:Y:S01]  /*8b20*/  ISETP.GE.U32.AND P5, PT, R252, 0x7fffff00, PT ;  /* 0x7fffff00fc00780c */ /* 0x000fe20003fa6070 */
[----:B------:R-:W-:-:S02]  /*8b30*/  IMAD R252, R202, 0x73, RZ ;  /* 0x00000073cafc7824 */ /* 0x000fc400078e02ff */
[----:B------:R3:W-:Y:S01]  /*8b40*/  STL.64 [R1+0x660], R148 ;  /* 0x0006609401007387 */ /* 0x0007e20000100a00 */
[----:B-1----:R-:W-:-:S03]  /*8b50*/  IMAD.WIDE R206, R204, 0x4, R2 ;  /* 0x00000004ccce7825 */ /* 0x002fc600078e0202 */
[----:B------:R2:W-:Y:S04]  /*8b60*/  STL.64 [R1+0x668], R138 ;  /* 0x0006688a01007387 */ /* 0x0005e80000100a00 */
[----:B------:R4:W-:Y:S01]  /*8b70*/  STL.64 [R1+0x678], R18 ;  /* 0x0006781201007387 */ /* 0x0009e20000100a00 */
[----:B---3--:R-:W-:Y:S01]  /*8b80*/  IMAD.WIDE R148, R204, 0x4, R4 ;  /* 0x00000004cc947825 */ /* 0x008fe200078e0204 */
[----:B------:R-:W-:Y:S02]  /*8b90*/  IADD3 R204, R0, -0x85, RZ ;  /* 0xffffff7b00cc7810 */ /* 0x000fe40007ffe0ff */
[----:B------:R1:W-:Y:S01]  /*8ba0*/  LDGSTS.E [R10+0x1bc00], [R206.64], !P1 ;  /* 0x1bc00000ce0a7fae */ /* 0x0003e2000c921848 */
[----:B--2---:R-:W-:-:S03]  /*8bb0*/  IMAD.WIDE R138, R252, 0x4, R2 ;  /* 0x00000004fc8a7825 */ /* 0x004fc600078e0202 */
[----:B------:R1:W-:Y:S01]  /*8bc0*/  LDGSTS.E [R10+0x1be00], [R148.64], !P1 ;  /* 0x1be00000940a7fae */ /* 0x0003e2000c921848 */
[----:B------:R-:W-:Y:S01]  /*8bd0*/  ISETP.GE.U32.AND P1, PT, R204, 0x7ffffefc, PT ;  /* 0x7ffffefccc00780c */ /* 0x000fe20003f26070 */
[----:B----4-:R-:W-:Y:S01]  /*8be0*/  IMAD.WIDE R18, R252, 0x4, R4 ;  /* 0x00000004fc127825 */ /* 0x010fe200078e0204 */
[----:B------:R-:W-:Y:S01]  /*8bf0*/  IADD3 R204, R0, -0x89, RZ ;  /* 0xffffff7700cc7810 */ /* 0x000fe20007ffe0ff */
[----:B------:R1:W-:Y:S02]  /*8c00*/  LDGSTS.E [R10+0x1cc00], [R138.64], !P2 ;  /* 0x1cc000008a0a7fae */ /* 0x0003e4000d121848 */
[----:B------:R-:W-:Y:S02]  /*8c10*/  IMAD.MOV.U32 R252, RZ, RZ, 0x7f ;  /* 0x0000007ffffc7424 */ /* 0x000fe400078e00ff */
[----:B------:R1:W-:Y:S01]  /*8c20*/  LDGSTS.E [R10+0x1ce00], [R18.64], !P2 ;  /* 0x1ce00000120a7fae */ /* 0x0003e2000d121848 */
[----:B------:R-:W-:Y:S01]  /*8c30*/  ISETP.GE.U32.AND P2, PT, R204, 0x7ffffef8, PT ;  /* 0x7ffffef8cc00780c */ /* 0x000fe20003f46070 */
[----:B------:R-:W-:-:S02]  /*8c40*/  IMAD R204, R202, 0x77, RZ ;  /* 0x00000077cacc7824 */ /* 0x000fc400078e02ff */
[----:B------:R-:W-:Y:S04]  /*8c50*/  STL.64 [R1+0x688], R206 ;  /* 0x000688ce01007387 */ /* 0x000fe80000100a00 */
[----:B------:R-:W-:Y:S01]  /*8c60*/  STL.64 [R1+0x6b8], R148 ;  /* 0x0006b89401007387 */ /* 0x000fe20000100a00 */
[----:B------:R-:W-:-:S03]  /*8c70*/  IMAD.WIDE R248, R204, 0x4, R2 ;  /* 0x00000004ccf87825 */ /* 0x000fc600078e0202 */
[----:B------:R2:W-:Y:S01]  /*8c80*/  STL.64 [R1+0x6b0], R138 ;  /* 0x0006b08a01007387 */ /* 0x0005e20000100a00 */
[----:B------:R-:W-:-:S03]  /*8c90*/  IMAD.WIDE R250, R204, 0x4, R4 ;  /* 0x00000004ccfa7825 */ /* 0x000fc600078e0204 */
[----:B------:R3:W-:Y:S04]  /*8ca0*/  STL.64 [R1+0x6c0], R18 ;  /* 0x0006c01201007387 */ /* 0x0007e80000100a00 */
[----:B-1----:R-:W4:Y:S01]  /*8cb0*/  LDL.64 R10, [R1+0x38] ;  /* 0x00003800010a7983 */ /* 0x002f220000100a00 */
[----:B--2---:R-:W-:-:S03]  /*8cc0*/  IMAD R138, R202, 0x7f, RZ ;  /* 0x0000007fca8a7824 */ /* 0x004fc600078e02ff */
[----:B------:R1:W-:Y:S01]  /*8cd0*/  STL.64 [R1+0x6a8], R248 ;  /* 0x0006a8f801007387 */ /* 0x0003e20000100a00 */
[----:B---3--:R-:W-:Y:S01]  /*8ce0*/  IADD3 R19, R252, c[0x0][0x180], RZ ;  /* 0x00006000fc137a10 */ /* 0x008fe20007ffe0ff */
[----:B------:R-:W-:Y:S01]  /*8cf0*/  IMAD R252, R202, 0x7b, RZ ;  /* 0x0000007bcafc7824 */ /* 0x000fe200078e02ff */
[----:B------:R-:W-:Y:S01]  /*8d00*/  LOP3.LUT R202, R203, 0x60, RZ, 0x3c, !PT ;  /* 0x00000060cbca7812 */ /* 0x000fe200078e3cff */
[----:B------:R2:W-:Y:S01]  /*8d10*/  STL.64 [R1+0x6d8], R250 ;  /* 0x0006d8fa01007387 */ /* 0x0005e20000100a00 */
[----:B------:R-:W-:Y:S01]  /*8d20*/  IADD3 R18, R0, -0x8d, RZ ;  /* 0xffffff7300127810 */ /* 0x000fe20007ffe0ff */
[C---:B------:R-:W-:Y:S02]  /*8d30*/  IMAD.WIDE R206, R252.reuse, 0x4, R2 ;  /* 0x00000004fcce7825 */ /* 0x040fe400078e0202 */
[----:B------:R1:W-:Y:S02]  /*8d40*/  LDGSTS.E [R202+0x1dc00], [R248.64], !P0 ;  /* 0x1dc00000f8ca7fae */ /* 0x0003e4000c121848 */
[----:B------:R-:W-:-:S02]  /*8d50*/  IMAD.WIDE R148, R252, 0x4, R4 ;  /* 0x00000004fc947825 */ /* 0x000fc400078e0204 */
[----:B------:R2:W-:Y:S04]  /*8d60*/  LDGSTS.E [R202+0x1de00], [R250.64], !P0 ;  /* 0x1de00000faca7fae */ /* 0x0005e8000c121848 */
[----:B------:R3:W-:Y:S04]  /*8d70*/  LDGSTS.E [R202+0x1ec00], [R206.64], !P4 ;  /* 0x1ec00000ceca7fae */ /* 0x0007e8000e121848 */
[----:B-1----:R-:W4:Y:S04]  /*8d80*/  LDL.LU.64 R248, [R1+0xfb0] ;  /* 0x000fb00001f87983 */ /* 0x002f280000300a00 */
[----:B--2---:R-:W2:Y:S01]  /*8d90*/  LDL.LU.64 R250, [R1+0xfa8] ;  /* 0x000fa80001fa7983 */ /* 0x004ea20000300a00 */
[----:B------:R-:W-:-:S03]  /*8da0*/  ISETP.GT.AND P0, PT, R19, 0x7f, PT ;  /* 0x0000007f1300780c */ /* 0x000fc60003f04270 */
[----:B------:R3:W-:Y:S01]  /*8db0*/  STL.64 [R1+0x6a0], R206 ;  /* 0x0006a0ce01007387 */ /* 0x0007e20000100a00 */
[----:B------:R-:W-:Y:S02]  /*8dc0*/  SEL R204, RZ, 0x4, !P0 ;  /* 0x00000004ffcc7807 */ /* 0x000fe40004000000 */
[----:B------:R-:W-:Y:S01]  /*8dd0*/  IADD3 R252, R0, -0x91, RZ ;  /* 0xffffff6f00fc7810 */ /* 0x000fe20007ffe0ff */
[----:B------:R1:W-:Y:S01]  /*8de0*/  STL.64 [R1+0x6d0], R148 ;  /* 0x0006d09401007387 */ /* 0x0003e20000100a00 */
[----:B------:R-:W-:-:S03]  /*8df0*/  ISETP.GE.U32.AND P0, PT, R18, 0x7ffffef4, PT ;  /* 0x7ffffef41200780c */ /* 0x000fc60003f06070 */
[----:B------:R1:W-:Y:S01]  /*8e00*/  LDGSTS.E [R202+0x1ee00], [R148.64], !P4 ;  /* 0x1ee0000094ca7fae */ /* 0x0003e2000e121848 */
[----:B------:R-:W-:Y:S01]  /*8e10*/  ISETP.GE.AND P4, PT, R205, c[0x0][0x180], PT ;  /* 0x00006000cd007a0c */ /* 0x000fe20003f86270 */
[----:B---3--:R-:W-:-:S04]  /*8e20*/  IMAD.WIDE R206, R138, 0x4, R2 ;  /* 0x000000048ace7825 */ /* 0x008fc800078e0202 */
[----:B------:R-:W-:Y:S01]  /*8e30*/  IMAD.WIDE R138, R138, 0x4, R4 ;  /* 0x000000048a8a7825 */ /* 0x000fe200078e0204 */
[----:B------:R3:W-:Y:S04]  /*8e40*/  LDGSTS.E [R202+0x1fc00], [R206.64], !P3 ;  /* 0x1fc00000ceca7fae */ /* 0x0007e8000d921848 */
[----:B-1----:R-:W2:Y:S01]  /*8e50*/  LDL.64 R148, [R1+0x30] ;  /* 0x0000300001947983 */ /* 0x002ea20000100a00 */
[----:B------:R-:W-:-:S03]  /*8e60*/  SEL R204, R204, RZ, !P4 ;  /* 0x000000ffcccc7207 */ /* 0x000fc60006000000 */
[----:B------:R3:W-:Y:S04]  /*8e70*/  STL.64 [R1+0x698], R206 ;  /* 0x000698ce01007387 */ /* 0x0007e80000100a00 */
[----:B------:R1:W-:Y:S04]  /*8e80*/  STL.64 [R1+0x6c8], R138 ;  /* 0x0006c88a01007387 */ /* 0x0003e80000100a00 */
[----:B------:R1:W-:Y:S04]  /*8e90*/  LDGSTS.E [R202+0x1fe00], [R138.64], !P3 ;  /* 0x1fe000008aca7fae */ /* 0x0003e8000d921848 */
[----:B---3--:R-:W3:Y:S01]  /*8ea0*/  LDL.64 R206, [R1+0x28] ;  /* 0x0000280001ce7983 */ /* 0x008ee20000100a00 */
[----:B------:R-:W-:-:S02]  /*8eb0*/  ISETP.NE.U32.AND P4, PT, R204, RZ, PT ;  /* 0x000000ffcc00720c */ /* 0x000fc40003f85070 */
[----:B------:R-:W-:Y:S01]  /*8ec0*/  SEL R204, RZ, 0x4, P6 ;  /* 0x00000004ffcc7807 */ /* 0x000fe20003000000 */
[----:B------:R-:W0:Y:S01]  /*8ed0*/  LDGDEPBAR ;  /* 0x00000000000079af */ /* 0x000e220000000000 */
[----:B------:R-:W-:Y:S02]  /*8ee0*/  ISETP.GE.U32.AND P3, PT, R252, 0x7ffffef0, PT ;  /* 0x7ffffef0fc00780c */ /* 0x000fe40003f66070 */
[----:B------:R-:W-:Y:S01]  /*8ef0*/  IADD3 R18, R0, -0x99, RZ ;  /* 0xffffff6700127810 */ /* 0x000fe20007ffe0ff */
[----:B-1----:R-:W3:Y:S01]  /*8f00*/  LDL.64 R138, [R1+0x20] ;  /* 0x00002000018a7983 */ /* 0x002ee20000100a00 */
[----:B------:R-:W-:Y:S02]  /*8f10*/  ISETP.GT.AND P6, PT, R19, 0xff, PT ;  /* 0x000000ff1300780c */ /* 0x000fe40003fc4270 */
[C---:B------:R-:W-:Y:S02]  /*8f20*/  LOP3.LUT R205, R203.reuse, 0x10, RZ, 0x3c, !PT ;  /* 0x00000010cbcd7812 */ /* 0x040fe400078e3cff */
[----:B------:R-:W-:-:S02]  /*8f30*/  LOP3.LUT R0, R203, 0x30, RZ, 0x3c, !PT ;  /* 0x00000030cb007812 */ /* 0x000fc400078e3cff */
[C---:B------:R-:W-:Y:S02]  /*8f40*/  LOP3.LUT R252, R203.reuse, 0x50, RZ, 0x3c, !PT ;  /* 0x00000050cbfc7812 */ /* 0x040fe400078e3cff */
[----:B------:R-:W-:Y:S01]  /*8f50*/  LOP3.LUT R19, R203, 0x70, RZ, 0x3c, !PT ;  /* 0x00000070cb137812 */ /* 0x000fe200078e3cff */
[----:B----4-:R1:W-:Y:S04]  /*8f60*/  LDGSTS.E [R203+0x40000], [R10.64], P4 ;  /* 0x400000000acb7fae */ /* 0x0103e8000a121848 */
[----:B-1----:R-:W4:Y:S04]  /*8f70*/  LDL.64 R10, [R1+0x18] ;  /* 0x00001800010a7983 */ /* 0x002f280000100a00 */
[----:B--2---:R1:W-:Y:S04]  /*8f80*/  LDGSTS.E [R203+0x41000], [R250.64], P4 ;  /* 0x41000000facb7fae */ /* 0x0043e8000a121848 */
[----:B------:R1:W-:Y:S04]  /*8f90*/  LDGSTS.E [R203+0x42000], [R150.64], P4 ;  /* 0x4200000096cb7fae */ /* 0x0003e8000a121848 */
[----:B------:R1:W-:Y:S04]  /*8fa0*/  LDGSTS.E [R203+0x43000], [R52.64], P4 ;  /* 0x4300000034cb7fae */ /* 0x0003e8000a121848 */
[----:B------:R1:W-:Y:S04]  /*8fb0*/  LDGSTS.E [R203+0x44000], [R68.64], P4 ;  /* 0x4400000044cb7fae */ /* 0x0003e8000a121848 */
[----:B------:R1:W-:Y:S04]  /*8fc0*/  LDGSTS.E [R203+0x45000], [R88.64], P4 ;  /* 0x4500000058cb7fae */ /* 0x0003e8000a121848 */
[----:B------:R1:W-:Y:S04]  /*8fd0*/  LDGSTS.E [R203+0x46000], [R108.64], P4 ;  /* 0x460000006ccb7fae */ /* 0x0003e8000a121848 */
[----:B------:R1:W-:Y:S04]  /*8fe0*/  LDGSTS.E [R203+0x47000], [R126.64], P4 ;  /* 0x470000007ecb7fae */ /* 0x0003e8000a121848 */
[----:B------:R2:W-:Y:S04]  /*8ff0*/  LDGSTS.E [R205+0x40200], [R148.64], P4 ;  /* 0x4020000094cd7fae */ /* 0x0005e8000a121848 */
[----:B------:R2:W-:Y:S04]  /*9000*/  LDGSTS.E [R205+0x41200], [R248.64], P4 ;  /* 0x41200000f8cd7fae */ /* 0x0005e8000a121848 */
[----:B-1----:R-:W1:Y:S04]  /*9010*/  S2R R203, SR_TID.X ;  /* 0x0000000000cb7919 */ /* 0x002e680000002100 */
[----:B------:R1:W-:Y:S04]  /*9020*/  LDGSTS.E [R205+0x42200], [R44.64], P4 ;  /* 0x422000002ccd7fae */ /* 0x0003e8000a121848 */
[----:B------:R1:W-:Y:S04]  /*9030*/  LDGSTS.E [R205+0x43200], [R58.64], P4 ;  /* 0x432000003acd7fae */ /* 0x0003e8000a121848 */
[----:B------:R1:W-:Y:S04]  /*9040*/  LDGSTS.E [R205+0x44200], [R74.64], P4 ;  /* 0x442000004acd7fae */ /* 0x0003e8000a121848 */
[----:B------:R2:W-:Y:S04]  /*9050*/  LDGSTS.E [R205+0x45200], [R94.64], P4 ;  /* 0x452000005ecd7fae */ /* 0x0005e8000a121848 */
[----:B------:R3:W-:Y:S01]  /*9060*/  LDGSTS.E [R205+0x46200], [R114.64], P4 ;  /* 0x4620000072cd7fae */ /* 0x0007e2000a121848 */
[----:B-1----:R-:W-:-:S03]  /*9070*/  LOP3.LUT R203, R203, 0x7f, RZ, 0xc0, !PT ;  /* 0x0000007fcbcb7812 */ /* 0x002fc600078ec0ff */
[----:B------:R1:W-:Y:S01]  /*9080*/  LDGSTS.E [R205+0x47200], [R128.64], P4 ;  /* 0x4720000080cd7fae */ /* 0x0003e2000a121848 */
[----:B------:R-:W-:-:S03]  /*9090*/  SHF.L.U32 R203, R203, 0x2, RZ ;  /* 0x00000002cbcb7819 */ /* 0x000fc600000006ff */
[----:B--2---:R-:W2:Y:S01]  /*90a0*/  LDL.64 R148, [R1+0x10] ;  /* 0x0000100001947983 */ /* 0x004ea20000100a00 */
[----:B------:R-:W-:-:S05]  /*90b0*/  LOP3.LUT R203, R203, 0x20, RZ, 0x3c, !PT ;  /* 0x00000020cbcb7812 */ /* 0x000fca00078e3cff */
[----:B---3--:R3:W-:Y:S04]  /*90c0*/  LDGSTS.E [R203+0x40400], [R206.64], P4 ;  /* 0x40400000cecb7fae */ /* 0x0087e8000a121848 */
[----:B------:R1:W-:Y:S04]  /*90d0*/  LDGSTS.E [R203+0x41400], [R54.64], P4 ;  /* 0x4140000036cb7fae */ /* 0x0003e8000a121848 */
[----:B------:R1:W-:Y:S04]  /*90e0*/  LDGSTS.E [R203+0x42400], [R48.64], P4 ;  /* 0x4240000030cb7fae */ /* 0x0003e8000a121848 */
[----:B------:R1:W-:Y:S04]  /*90f0*/  LDGSTS.E [R203+0x43400], [R64.64], P4 ;  /* 0x4340000040cb7fae */ /* 0x0003e8000a121848 */
[----:B------:R1:W-:Y:S04]  /*9100*/  LDGSTS.E [R203+0x44400], [R84.64], P4 ;  /* 0x4440000054cb7fae */ /* 0x0003e8000a121848 */
[----:B------:R3:W-:Y:S04]  /*9110*/  LDGSTS.E [R203+0x45400], [R104.64], P4 ;  /* 0x4540000068cb7fae */ /* 0x0007e8000a121848 */
[----:B------:R3:W-:Y:S04]  /*9120*/  LDGSTS.E [R203+0x46400], [R120.64], P4 ;  /* 0x4640000078cb7fae */ /* 0x0007e8000a121848 */
[----:B-1----:R1:W5:Y:S04]  /*9130*/  LDL.LU R205, [R1+0xfa0] ;  /* 0x000fa00001cd7983 */ /* 0x0023680000300800 */
[----:B------:R1:W-:Y:S04]  /*9140*/  LDGSTS.E [R203+0x47400], [R136.64], P4 ;  /* 0x4740000088cb7fae */ /* 0x0003e8000a121848 */
[----:B---3--:R-:W3:Y:S04]  /*9150*/  LDL.64 R206, [R1+0x8] ;  /* 0x0000080001ce7983 */ /* 0x008ee80000100a00 */
[----:B------:R1:W-:Y:S04]  /*9160*/  LDGSTS.E [R0+0x40600], [R138.64], P4 ;  /* 0x406000008a007fae */ /* 0x0003e8000a121848 */
[----:B-1----:R-:W2:Y:S04]  /*9170*/  LDL.LU.64 R138, [R1+0xf98] ;  /* 0x000f9800018a7983 */ /* 0x002ea80000300a00 */
[----:B------:R-:W1:Y:S02]  /*9180*/  S2R R203, SR_TID.X ;  /* 0x0000000000cb7919 */ /* 0x000e640000002100 */
[----:B-1----:R-:W-:-:S05]  /*9190*/  LOP3.LUT R203, R203, 0x7f, RZ, 0xc0, !PT ;  /* 0x0000007fcbcb7812 */ /* 0x002fca00078ec0ff */
[----:B------:R-:W-:Y:S01]  /*91a0*/  IMAD.SHL.U32 R203, R203, 0x4, RZ ;  /* 0x00000004cbcb7824 */ /* 0x000fe200078e00ff */
[----:B--2---:R1:W-:Y:S04]  /*91b0*/  LDGSTS.E [R0+0x41600], [R138.64], P4 ;  /* 0x416000008a007fae */ /* 0x0043e8000a121848 */
[----:B------:R1:W-:Y:S04]  /*91c0*/  LDGSTS.E [R0+0x42600], [R70.64], P4 ;  /* 0x4260000046007fae */ /* 0x0003e8000a121848 */
[----:B------:R1:W-:Y:S04]  /*91d0*/  LDGSTS.E [R0+0x43600], [R90.64], P4 ;  /* 0x436000005a007fae */ /* 0x0003e8000a121848 */
[----:B------:R1:W-:Y:S02]  /*91e0*/  LDGSTS.E [R0+0x44600], [R110.64], P4 ;  /* 0x446000006e007fae */ /* 0x0003e4000a121848 */
[----:B-1----:R-:W-:-:S02]  /*91f0*/  LOP3.LUT R0, R203, 0x40, RZ, 0x3c, !PT ;  /* 0x00000040cb007812 */ /* 0x002fc400078e3cff */
[----:B------:R-:W1:Y:S02]  /*9200*/  S2R R203, SR_TID.X ;  /* 0x0000000000cb7919 */ /* 0x000e640000002100 */
[----:B-1----:R-:W-:-:S05]  /*9210*/  LOP3.LUT R203, R203, 0x7f, RZ, 0xc0, !PT ;  /* 0x0000007fcbcb7812 */ /* 0x002fca00078ec0ff */
[----:B------:R-:W-:-:S05]  /*9220*/  IMAD.SHL.U32 R203, R203, 0x4, RZ ;  /* 0x00000004cbcb7824 */ /* 0x000fca00078e00ff */
[----:B------:R-:W-:-:S05]  /*9230*/  LOP3.LUT R203, R203, 0x30, RZ, 0x3c, !PT ;  /* 0x00000030cbcb7812 */ /* 0x000fca00078e3cff */
[----:B------:R1:W-:Y:S04]  /*9240*/  LDGSTS.E [R203+0x45600], [R124.64], P4 ;  /* 0x456000007ccb7fae */ /* 0x0003e8000a121848 */
[----:B------:R1:W-:Y:S04]  /*9250*/  LDGSTS.E [R203+0x46600], [R134.64], P4 ;  /* 0x4660000086cb7fae */ /* 0x0003e8000a121848 */
[----:B------:R1:W-:Y:S04]  /*9260*/  LDGSTS.E [R203+0x47600], [R14.64], P4 ;  /* 0x476000000ecb7fae */ /* 0x0003e8000a121848 */
[----:B----4-:R2:W-:Y:S04]  /*9270*/  LDGSTS.E [R0+0x40800], [R10.64], P4 ;  /* 0x408000000a007fae */ /* 0x0105e8000a121848 */
[----:B--2---:R-:W2:Y:S04]  /*9280*/  LDL.LU.64 R10, [R1+0xf90] ;  /* 0x000f9000010a7983 */ /* 0x004ea80000300a00 */
        /* <DEDUP_REMOVED lines=8> */
[----:B----4-:R-:W4:Y:S04]  /*9310*/  LDL.LU.64 R148, [R1+0xf88] ;  /* 0x000f880001947983 */ /* 0x010f280000300a00 */
[----:B----4-:R4:W-:Y:S04]  /*9320*/  LDGSTS.E [R252+0x41a00], [R148.64], P4 ;  /* 0x41a0000094fc7fae */ /* 0x0109e8000a121848 */
[----:B------:R4:W-:Y:S04]  /*9330*/  LDGSTS.E [R252+0x42a00], [R50.64], P4 ;  /* 0x42a0000032fc7fae */ /* 0x0009e8000a121848 */
[----:B------:R4:W-:Y:S04]  /*9340*/  LDGSTS.E [R252+0x43a00], [R66.64], P4 ;  /* 0x43a0000042fc7fae */ /* 0x0009e8000a121848 */
[----:B------:R4:W-:Y:S04]  /*9350*/  LDGSTS.E [R252+0x44a00], [R86.64], P4 ;  /* 0x44a0000056fc7fae */ /* 0x0009e8000a121848 */
[----:B------:R4:W-:Y:S04]  /*9360*/  LDGSTS.E [R252+0x45a00], [R106.64], P4 ;  /* 0x45a000006afc7fae */ /* 0x0009e8000a121848 */
[----:B------:R4:W-:Y:S04]  /*9370*/  LDGSTS.E [R252+0x46a00], [R122.64], P4 ;  /* 0x46a000007afc7fae */ /* 0x0009e8000a121848 */
[----:B------:R4:W-:Y:S04]  /*9380*/  LDGSTS.E [R252+0x47a00], [R40.64], P4 ;  /* 0x47a0000028fc7fae */ /* 0x0009e8000a121848 */
[----:B---3--:R3:W-:Y:S04]  /*9390*/  LDGSTS.E [R202+0x40c00], [R206.64], P4 ;  /* 0x40c00000ceca7fae */ /* 0x0087e8000a121848 */
[----:B------:R1:W-:Y:S04]  /*93a0*/  LDGSTS.E [R202+0x41c00], [R42.64], P4 ;  /* 0x41c000002aca7fae */ /* 0x0003e8000a121848 */
[----:B------:R1:W-:Y:S04]  /*93b0*/  LDGSTS.E [R202+0x42c00], [R56.64], P4 ;  /* 0x42c0000038ca7fae */ /* 0x0003e8000a121848 */
[----:B---3--:R-:W3:Y:S04]  /*93c0*/  LDL.LU.64 R206, [R1+0xf80] ;  /* 0x000f800001ce7983 */ /* 0x008ee80000300a00 */
[----:B------:R1:W-:Y:S04]  /*93d0*/  LDGSTS.E [R202+0x43c00], [R72.64], P4 ;  /* 0x43c0000048ca7fae */ /* 0x0003e8000a121848 */
[----:B------:R1:W-:Y:S04]  /*93e0*/  LDGSTS.E [R202+0x44c00], [R92.64], P4 ;  /* 0x44c000005cca7fae */ /* 0x0003e8000a121848 */
[----:B------:R2:W-:Y:S04]  /*93f0*/  LDGSTS.E [R202+0x45c00], [R112.64], P4 ;  /* 0x45c0000070ca7fae */ /* 0x0005e8000a121848 */
[----:B------:R2:W-:Y:S04]  /*9400*/  LDGSTS.E [R202+0x46c00], [R130.64], P4 ;  /* 0x46c0000082ca7fae */ /* 0x0005e8000a121848 */
[----:B-1----:R-:W1:Y:S04]  /*9410*/  S2R R203, SR_TID.X ;  /* 0x0000000000cb7919 */ /* 0x002e680000002100 */
[----:B------:R2:W-:Y:S01]  /*9420*/  LDGSTS.E [R202+0x47c00], [R8.64], P4 ;  /* 0x47c0000008ca7fae */ /* 0x0005e2000a121848 */
[----:B------:R-:W-:-:S02]  /*9430*/  SEL R204, R204, RZ, P6 ;  /* 0x000000ffcccc7207 */ /* 0x000fc40003000000 */
[----:B------:R-:W-:Y:S01]  /*9440*/  ISETP.GE.U32.AND P6, PT, R18, 0x7ffffee8, PT ;  /* 0x7ffffee81200780c */ /* 0x000fe20003fc6070 */
[----:B--2---:R-:W-:-:S04]  /*9450*/  IMAD.MOV.U32 R202, RZ, RZ, c[0x0][0x188] ;  /* 0x00006200ffca7624 */ /* 0x004fc800078e00ff */
[----:B------:R-:W-:Y:S01]  /*9460*/  IMAD.SHL.U32 R202, R202, 0x80, RZ ;  /* 0x00000080caca7824 */ /* 0x000fe200078e00ff */
[----:B-1----:R-:W-:-:S03]  /*9470*/  LOP3.LUT R203, R203, 0x7f, RZ, 0xc0, !PT ;  /* 0x0000007fcbcb7812 */ /* 0x002fc600078ec0ff */
[----:B------:R-:W-:-:S04]  /*9480*/  IMAD.WIDE R6, R202, 0x4, R6 ;  /* 0x00000004ca067825 */ /* 0x000fc800078e0206 */
[----:B------:R-:W-:Y:S02]  /*9490*/  IMAD.SHL.U32 R203, R203, 0x4, RZ ;  /* 0x00000004cbcb7824 */ /* 0x000fe400078e00ff */
[C---:B------:R-:W-:Y:S01]  /*94a0*/  IMAD.WIDE R4, R202.reuse, 0x4, R4 ;  /* 0x00000004ca047825 */ /* 0x040fe200078e0204 */
[----:B---3--:R1:W-:Y:S04]  /*94b0*/  LDGSTS.E [R19+0x40e00], [R206.64], P4 ;  /* 0x40e00000ce137fae */ /* 0x0083e8000a121848 */
[----:B------:R1:W-:Y:S04]  /*94c0*/  LDGSTS.E [R19+0x41e00], [R62.64], P4 ;  /* 0x41e000003e137fae */ /* 0x0003e8000a121848 */
[----:B------:R1:W-:Y:S04]  /*94d0*/  LDGSTS.E [R19+0x42e00], [R82.64], P4 ;  /* 0x42e0000052137fae */ /* 0x0003e8000a121848 */
[----:B------:R1:W-:Y:S04]  /*94e0*/  LDGSTS.E [R19+0x43e00], [R98.64], P4 ;  /* 0x43e0000062137fae */ /* 0x0003e8000a121848 */
[----:B------:R1:W-:Y:S04]  /*94f0*/  LDGSTS.E [R19+0x44e00], [R118.64], P4 ;  /* 0x44e0000076137fae */ /* 0x0003e8000a121848 */
[----:B------:R1:W-:Y:S04]  /*9500*/  LDGSTS.E [R19+0x45e00], [R132.64], P4 ;  /* 0x45e0000084137fae */ /* 0x0003e8000a121848 */
[----:B------:R1:W-:Y:S04]  /*9510*/  LDGSTS.E [R19+0x46e00], [R36.64], P4 ;  /* 0x46e0000024137fae */ /* 0x0003e8000a121848 */
[----:B------:R1:W-:Y:S04]  /*9520*/  LDGSTS.E [R19+0x47e00], [R12.64], P4 ;  /* 0x47e000000c137fae */ /* 0x0003e8000a121848 */
[----:B------:R-:W0:Y:S01]  /*9530*/  LDGDEPBAR ;  /* 0x00000000000079af */ /* 0x000e220000000000 */
[----:B-1----:R-:W-:-:S03]  /*9540*/  IMAD.WIDE R18, R202, 0x4, R2 ;  /* 0x00000004ca127825 */ /* 0x002fc600078e0202 */
[----:B------:R-:W-:Y:S06]  /*9550*/  BAR.SYNC.DEFER_BLOCKING 0x0 ;  /* 0x0000000000007b1d */ /* 0x000fec0000010000 */
[----:B------:R1:W-:Y:S04]  /*9560*/  STL.64 [R1+0x6e8], R18 ;  /* 0x0006e81201007387 */ /* 0x0003e80000100a00 */
[----:B------:R-:W-:Y:S04]  /*9570*/  STL.64 [R1+0x460], R6 ;  /* 0x0004600601007387 */ /* 0x000fe80000100a00 */
[----:B------:R2:W-:Y:S04]  /*9580*/  STL.64 [R1+0x6e0], R4 ;  /* 0x0006e00401007387 */ /* 0x0005e80000100a00 */
[----:B------:R-:W-:Y:S01]  /*9590*/  @!PT LDS RZ, [RZ] ;  /* 0x00000000fffff984 */ /* 0x000fe20000000800 */
[----:B------:R-:W-:Y:S01]  /*95a0*/  @!PT LDS RZ, [RZ] ;  /* 0x00000000fffff984 */ /* 0x000fe20000000800 */
[----:B------:R-:W-:Y:S01]  /*95b0*/  @!PT LDS RZ, [RZ] ;  /* 0x00000000fffff984 */ /* 0x000fe20000000800 */
[----:B------:R1:W-:Y:S01]  /*95c0*/  LDGSTS.E [R203+0x20000], [R18.64], !P5 ;  /* 0x2000000012cb7fae */ /* 0x0003e2000e921848 */
[----:B------:R-:W-:-:S02]  /*95d0*/  IMAD.MOV.U32 R0, RZ, RZ, c[0x0][0x180] ;  /* 0x00006000ff007624 */ /* 0x000fc400078e00ff */
[----:B------:R-:W-:Y:S01]  /*95e0*/  IMAD.WIDE R16, R202, 0x4, R16 ;  /* 0x00000004ca107825 */ /* 0x000fe200078e0210 */
[----:B------:R2:W-:Y:S04]  /*95f0*/  LDGSTS.E [R203+0x20200], [R4.64], !P5 ;  /* 0x2020000004cb7fae */ /* 0x0005e8000e921848 */
[----:B-1----:R-:W3:Y:S01]  /*9600*/  LDL.LU.64 R18, [R1+0xf78] ;  /* 0x000f780001127983 */ /* 0x002ee20000300a00 */
[----:B----4-:R-:W-:-:S03]  /*9610*/  IADD3 R252, R0, -0x95, RZ ;  /* 0xffffff6b00fc7810 */ /* 0x010fc60007ffe0ff */
[----:B------:R1:W-:Y:S01]  /*9620*/  LDGSTS.E [R203+0x21000], [R6.64], !P1 ;  /* 0x2100000006cb7fae */ /* 0x0003e2000c921848 */
[----:B------:R-:W-:-:S03]  /*9630*/  ISETP.GE.U32.AND P4, PT, R252, 0x7ffffeec, PT ;  /* 0x7ffffeecfc00780c */ /* 0x000fc60003f86070 */
[----:B------:R4:W-:Y:S01]  /*9640*/  STL.64 [R1+0x458], R16 ;  /* 0x0004581001007387 */ /* 0x0009e20000100a00 */
[----:B------:R-:W-:-:S03]  /*9650*/  IADD3 R3, R0, -0x9d, RZ ;  /* 0xffffff6300037810 */ /* 0x000fc60007ffe0ff */
[----:B------:R4:W-:Y:S01]  /*9660*/  LDGSTS.E [R203+0x21200], [R16.64], !P1 ;  /* 0x2120000010cb7fae */ /* 0x0009e2000c921848 */
[----:B--2---:R-:W-:-:S04]  /*9670*/  IMAD.WIDE R4, R202, 0x4, R24 ;  /* 0x00000004ca047825 */ /* 0x004fc800078e0218 */
[----:B-1----:R-:W-:Y:S01]  /*9680*/  IMAD.WIDE R6, R202, 0x4, R22 ;  /* 0x00000004ca067825 */ /* 0x002fe200078e0216 */
[----:B------:R-:W-:-:S03]  /*9690*/  IADD3 R252, R0, -0xa1, RZ ;  /* 0xffffff5f00fc7810 */ /* 0x000fc60007ffe0ff */
[----:B----4-:R-:W-:Y:S01]  /*96a0*/  IMAD.WIDE R16, R202, 0x4, R20 ;  /* 0x00000004ca107825 */ /* 0x010fe200078e0214 */
[----:B------:R-:W-:Y:S02]  /*96b0*/  ISETP.GE.U32.AND P5, PT, R3, 0x7ffffee4, PT ;  /* 0x7ffffee40300780c */ /* 0x000fe40003fa6070 */
[----:B------:R-:W-:Y:S02]  /*96c0*/  IADD3 R3, R0, -0xa5, RZ ;  /* 0xffffff5b00037810 */ /* 0x000fe40007ffe0ff */
[----:B------:R-:W-:Y:S02]  /*96d0*/  ISETP.GE.U32.AND P1, PT, R252, 0x7ffffee0, PT ;  /* 0x7ffffee0fc00780c */ /* 0x000fe40003f26070 */
[----:B------:R-:W-:Y:S01]  /*96e0*/  IADD3 R2, R0, -0xa9, RZ ;  /* 0xffffff5700027810 */ /* 0x000fe20007ffe0ff */
[----:B---3--:R-:W-:-:S05]  /*96f0*/  IMAD.WIDE R18, R202, 0x4, R18 ;  /* 0x00000004ca127825 */ /* 0x008fca00078e0212 */
[----:B------:R1:W-:Y:S04]  /*9700*/  STL.64 [R1+0x4a0], R18 ;  /* 0x0004a01201007387 */ /* 0x0003e80000100a00 */
[----:B------:R1:W-:Y:S04]  /*9710*/  LDGSTS.E [R203+0x22000], [R18.64], !P2 ;  /* 0x2200000012cb7fae */ /* 0x0003e8000d121848 */
[----:B------:R2:W-:Y:S04]  /*9720*/  STL.64 [R1+0x4b0], R16 ;  /* 0x0004b01001007387 */ /* 0x0005e80000100a00 */
[----:B------:R2:W-:Y:S01]  /*9730*/  LDGSTS.E [R203+0x22200], [R16.64], !P2 ;  /* 0x2220000010cb7fae */ /* 0x0005e2000d121848 */
[----:B-1----:R-:W-:-:S03]  /*9740*/  IMAD.WIDE R18, R202, 0x4, R26 ;  /* 0x00000004ca127825 */ /* 0x002fc600078e021a */
[----:B------:R1:W-:Y:S04]  /*9750*/  STL.64 [R1+0x500], R6 ;  /* 0x0005000601007387 */ /* 0x0003e80000100a00 */
[----:B------:R1:W-:Y:S01]  /*9760*/  LDGSTS.E [R203+0x23000], [R6.64], !P0 ;  /* 0x2300000006cb7fae */ /* 0x0003e2000c121848 */
[----:B--2---:R-:W-:-:S03]  /*9770*/  IMAD.WIDE R16, R202, 0x4, R28 ;  /* 0x00000004ca107825 */ /* 0x004fc600078e021c */
[----:B------:R2:W-:Y:S04]  /*9780*/  STL.64 [R1+0x510], R4 ;  /* 0x0005100401007387 */ /* 0x0005e80000100a00 */
[----:B------:R2:W-:Y:S01]  /*9790*/  LDGSTS.E [R203+0x23200], [R4.64], !P0 ;  /* 0x2320000004cb7fae */ /* 0x0005e2000c121848 */
[----:B-1----:R-:W-:-:S03]  /*97a0*/  IMAD.WIDE R6, R202, 0x4, R30 ;  /* 0x00000004ca067825 */ /* 0x002fc600078e021e */
[----:B------:R1:W-:Y:S01]  /*97b0*/  STL.64 [R1+0x550], R18 ;  /* 0x0005501201007387 */ /* 0x0003e20000100a00 */
[----:B------:R-:W-:-:S03]  /*97c0*/  ISETP.GE.U32.AND P2, PT, R3, 0x7ffffedc, PT ;  /* 0x7ffffedc0300780c */ /* 0x000fc60003f46070 */
[----:B------:R1:W-:Y:S01]  /*97d0*/  LDGSTS.E [R203+0x24000], [R18.64], !P3 ;  /* 0x2400000012cb7fae */ /* 0x0003e2000d921848 */
[----:B--2---:R-:W-:-:S03]  /*97e0*/  IMAD.WIDE R4, R202, 0x4, R32 ;  /* 0x00000004ca047825 */ /* 0x004fc600078e0220 */
[----:B------:R2:W-:Y:S01]  /*97f0*/  STL.64 [R1+0x560], R16 ;  /* 0x0005601001007387 */ /* 0x0005e20000100a00 */
[----:B------:R-:W-:-:S03]  /*9800*/  IADD3 R3, R0, -0xad, RZ ;  /* 0xffffff5300037810 */ /* 0x000fc60007ffe0ff */
[----:B------:R2:W-:Y:S01]  /*9810*/  LDGSTS.E [R203+0x24200], [R16.64], !P3 ;  /* 0x2420000010cb7fae */ /* 0x0005e2000d921848 */
[----:B-1----:R-:W-:-:S03]  /*9820*/  IMAD.WIDE R18, R202, 0x4, R34 ;  /* 0x00000004ca127825 */ /* 0x002fc600078e0222 */
[----:B------:R1:W-:Y:S01]  /*9830*/  STL.64 [R1+0x5f0], R6 ;  /* 0x0005f00601007387 */ /* 0x0003e20000100a00 */
[----:B------:R-:W-:-:S03]  /*9840*/  ISETP.GE.U32.AND P0, PT, R2, 0x7ffffed8, PT ;  /* 0x7ffffed80200780c */ /* 0x000fc60003f06070 */
[----:B------:R1:W-:Y:S01]  /*9850*/  LDGSTS.E [R203+0x25000], [R6.64], !P4 ;  /* 0x2500000006cb7fae */ /* 0x0003e2000e121848 */
[----:B--2---:R-:W-:-:S03]  /*9860*/  IMAD.WIDE R16, R202, 0x4, R76 ;  /* 0x00000004ca107825 */ /* 0x004fc600078e024c */
[----:B------:R2:W-:Y:S04]  /*9870*/  STL.64 [R1+0x5f8], R4 ;  /* 0x0005f80401007387 */ /* 0x0005e80000100a00 */
[----:B------:R2:W-:Y:S01]  /*9880*/  LDGSTS.E [R203+0x25200], [R4.64], !P4 ;  /* 0x2520000004cb7fae */ /* 0x0005e2000e121848 */
[----:B-1----:R-:W-:-:S03]  /*9890*/  IMAD.WIDE R6, R202, 0x4, R78 ;  /* 0x00000004ca067825 */ /* 0x002fc600078e024e */
[----:B------:R1:W-:Y:S01]  /*98a0*/  STL.64 [R1+0x610], R18 ;  /* 0x0006101201007387 */ /* 0x0003e20000100a00 */
[----:B------:R-:W-:Y:S02]  /*98b0*/  IADD3 R2, R0, -0xb1, RZ ;  /* 0xffffff4f00027810 */ /* 0x000fe40007ffe0ff */
[----:B------:R-:W-:Y:S01]  /*98c0*/  ISETP.GE.U32.AND P3, PT, R3, 0x7ffffed4, PT ;  /* 0x7ffffed40300780c */ /* 0x000fe20003f66070 */
        /* <DEDUP_REMOVED lines=150> */
[----:B------:R-:W-:Y:S04]  /*a230*/  STL.64 [R1+0xb50], R18 ;  /* 0x000b501201007387 */ /* 0x000fe80000100a00 */
[----:B------:R1:W-:Y:S01]  /*a240*/  LDGSTS.E [R203+0x3a000], [R18.64], !P4 ;  /* 0x3a00000012cb7fae */ /* 0x0003e2000e121848 */
[----:B--2---:R-:W-:-:S03]  /*a250*/  IMAD.WIDE R4, R202, 0x4, R228 ;  /* 0x00000004ca047825 */ /* 0x004fc600078e02e4 */
[----:B------:R-:W-:Y:S04]  /*a260*/  STL.64 [R1+0xb58], R16 ;  /* 0x000b581001007387 */ /* 0x000fe80000100a00 */
[----:B------:R2:W-:Y:S04]  /*a270*/  LDGSTS.E [R203+0x3a200], [R16.64], !P4 ;  /* 0x3a20000010cb7fae */ /* 0x0005e8000e121848 */
[----:B------:R-:W-:Y:S04]  /*a280*/  STL.64 [R1+0xb70], R6 ;  /* 0x000b700601007387 */ /* 0x000fe80000100a00 */
[----:B------:R3:W-:Y:S04]  /*a290*/  LDGSTS.E [R203+0x3b000], [R6.64], !P6 ;  /* 0x3b00000006cb7fae */ /* 0x0007e8000f121848 */
[----:B------:R4:W-:Y:S04]  /*a2a0*/  STL.64 [R1+0xb78], R4 ;  /* 0x000b780401007387 */ /* 0x0009e80000100a00 */
[----:B------:R4:W-:Y:S04]  /*a2b0*/  LDGSTS.E [R203+0x3b200], [R4.64], !P6 ;  /* 0x3b20000004cb7fae */ /* 0x0009e8000f121848 */
[----:B----4-:R-:W4:Y:S04]  /*a2c0*/  LDL.LU.64 R4, [R1+0x40] ;  /* 0x0000400001047983 */ /* 0x010f280000300a00 */
[----:B---3--:R-:W3:Y:S01]  /*a2d0*/  LDL.LU.64 R6, [R1+0x48] ;  /* 0x0000480001067983 */ /* 0x008ee20000300a00 */
[----:B------:R-:W-:-:S02]  /*a2e0*/  IADD3 R2, R0, -0xf1, RZ ;  /* 0xffffff0f00027810 */ /* 0x000fc40007ffe0ff */
[----:B------:R-:W-:Y:S02]  /*a2f0*/  IADD3 R3, R0, -0xf5, RZ ;  /* 0xffffff0b00037810 */ /* 0x000fe40007ffe0ff */
[----:B------:R-:W-:Y:S02]  /*a300*/  ISETP.GE.U32.AND P5, PT, R2, 0x7ffffe90, PT ;  /* 0x7ffffe900200780c */ /* 0x000fe40003fa6070 */
[----:B------:R-:W-:Y:S01]  /*a310*/  ISETP.GE.U32.AND P1, PT, R3, 0x7ffffe8c, PT ;  /* 0x7ffffe8c0300780c */ /* 0x000fe20003f26070 */
[----:B------:R-:W-:Y:S01]  /*a320*/  IMAD.WIDE R22, R202, 0x4, R230 ;  /* 0x00000004ca167825 */ /* 0x000fe200078e02e6 */
[----:B------:R-:W-:-:S03]  /*a330*/  IADD3 R2, R0, -0xf9, RZ ;  /* 0xffffff0700027810 */ /* 0x000fc60007ffe0ff */
[----:B------:R-:W-:Y:S01]  /*a340*/  IMAD.WIDE R20, R202, 0x4, R232 ;  /* 0x00000004ca147825 */ /* 0x000fe200078e02e8 */
[----:B------:R-:W-:-:S03]  /*a350*/  ISETP.GE.U32.AND P2, PT, R2, 0x7ffffe88, PT ;  /* 0x7ffffe880200780c */ /* 0x000fc60003f46070 */
[C---:B-1----:R-:W-:Y:S01]  /*a360*/  IMAD.WIDE R18, R202.reuse, 0x4, R234 ;  /* 0x00000004ca127825 */ /* 0x042fe200078e02ea */
[----:B------:R-:W-:Y:S03]  /*a370*/  STL.64 [R1+0xb80], R22 ;  /* 0x000b801601007387 */ /* 0x000fe60000100a00 */
[C---:B--2---:R-:W-:Y:S01]  /*a380*/  IMAD.WIDE R16, R202.reuse, 0x4, R236 ;  /* 0x00000004ca107825 */ /* 0x044fe200078e02ec */
[----:B------:R1:W-:Y:S04]  /*a390*/  LDGSTS.E [R203+0x3c000], [R22.64], !P5 ;  /* 0x3c00000016cb7fae */ /* 0x0003e8000e921848 */
[----:B------:R-:W-:Y:S04]  /*a3a0*/  STL.64 [R1+0xb88], R20 ;  /* 0x000b881401007387 */ /* 0x000fe80000100a00 */
[----:B------:R2:W-:Y:S04]  /*a3b0*/  LDGSTS.E [R203+0x3c200], [R20.64], !P5 ;  /* 0x3c20000014cb7fae */ /* 0x0005e8000e921848 */
[----:B------:R1:W-:Y:S04]  /*a3c0*/  STL.64 [R1+0xb90], R18 ;  /* 0x000b901201007387 */ /* 0x0003e80000100a00 */
[----:B------:R1:W-:Y:S01]  /*a3d0*/  LDGSTS.E [R203+0x3d000], [R18.64], !P1 ;  /* 0x3d00000012cb7fae */ /* 0x0003e2000c921848 */
[----:B------:R-:W-:-:S03]  /*a3e0*/  IMAD.WIDE R24, R202, 0x4, R242 ;  /* 0x00000004ca187825 */ /* 0x000fc600078e02f2 */
[----:B------:R2:W-:Y:S04]  /*a3f0*/  STL.64 [R1+0xb98], R16 ;  /* 0x000b981001007387 */ /* 0x0005e80000100a00 */
[----:B------:R2:W-:Y:S01]  /*a400*/  LDGSTS.E [R203+0x3d200], [R16.64], !P1 ;  /* 0x3d20000010cb7fae */ /* 0x0005e2000c921848 */
[----:B-1----:R-:W-:-:S04]  /*a410*/  IMAD.WIDE R18, R202, 0x4, R238 ;  /* 0x00000004ca127825 */ /* 0x002fc800078e02ee */
[----:B------:R-:W-:-:S04]  /*a420*/  IMAD.WIDE R22, R202, 0x4, R244 ;  /* 0x00000004ca167825 */ /* 0x000fc800078e02f4 */
[----:B--2---:R-:W-:Y:S01]  /*a430*/  IMAD.WIDE R16, R202, 0x4, R240 ;  /* 0x00000004ca107825 */ /* 0x004fe200078e02f0 */
[----:B------:R1:W-:Y:S04]  /*a440*/  STL.64 [R1+0xba0], R18 ;  /* 0x000ba01201007387 */ /* 0x0003e80000100a00 */
[----:B------:R2:W-:Y:S04]  /*a450*/  STL.64 [R1+0xba8], R16 ;  /* 0x000ba81001007387 */ /* 0x0005e80000100a00 */
[----:B------:R-:W3:Y:S04]  /*a460*/  LDL.LU.64 R26, [R1+0x50] ;  /* 0x00005000011a7983 */ /* 0x000ee80000300a00 */
[----:B------:R1:W-:Y:S04]  /*a470*/  STL.64 [R1+0xbb0], R24 ;  /* 0x000bb01801007387 */ /* 0x0003e80000100a00 */
[----:B------:R-:W3:Y:S04]  /*a480*/  LDL.LU.64 R20, [R1+0x58] ;  /* 0x0000580001147983 */ /* 0x000ee80000300a00 */
[----:B------:R1:W-:Y:S04]  /*a490*/  LDGSTS.E [R203+0x3e000], [R18.64], !P2 ;  /* 0x3e00000012cb7fae */ /* 0x0003e8000d121848 */
[----:B------:R2:W-:Y:S04]  /*a4a0*/  STL.64 [R1+0xbb8], R22 ;  /* 0x000bb81601007387 */ /* 0x0005e80000100a00 */
[----:B------:R2:W-:Y:S04]  /*a4b0*/  LDGSTS.E [R203+0x3e200], [R16.64], !P2 ;  /* 0x3e20000010cb7fae */ /* 0x0005e8000d121848 */
[----:B-1----:R-:W3:Y:S01]  /*a4c0*/  LDL.LU.64 R18, [R1+0x60] ;  /* 0x0000600001127983 */ /* 0x002ee20000300a00 */
[----:B------:R-:W-:-:S03]  /*a4d0*/  IADD3 R3, R0, -0xfd, RZ ;  /* 0xffffff0300037810 */ /* 0x000fc60007ffe0ff */
[----:B--2---:R-:W2:Y:S01]  /*a4e0*/  LDL.LU.64 R16, [R1+0x68] ;  /* 0x0000680001107983 */ /* 0x004ea20000300a00 */
[----:B------:R-:W-:-:S13]  /*a4f0*/  ISETP.GE.U32.AND P0, PT, R3, 0x7ffffe84, PT ;  /* 0x7ffffe840300780c */ /* 0x000fda0003f06070 */
[----:B------:R1:W-:Y:S04]  /*a500*/  LDGSTS.E [R203+0x3f000], [R24.64], !P0 ;  /* 0x3f00000018cb7fae */ /* 0x0003e8000c121848 */
[----:B------:R1:W-:Y:S04]  /*a510*/  LDGSTS.E [R203+0x3f200], [R22.64], !P0 ;  /* 0x3f20000016cb7fae */ /* 0x0003e8000c121848 */
[----:B-1----:R-:W2:Y:S04]  /*a520*/  LDL.LU.64 R24, [R1+0x70] ;  /* 0x0000700001187983 */ /* 0x002ea80000300a00 */
[----:B------:R-:W2:Y:S01]  /*a530*/  LDL.LU.64 R22, [R1+0x78] ;  /* 0x0000780001167983 */ /* 0x000ea20000300a00 */
[----:B----4-:R-:W-:-:S03]  /*a540*/  IMAD.WIDE R224, R202, 0x4, R4 ;  /* 0x00000004cae07825 */ /* 0x010fc600078e0204 */
[----:B------:R-:W4:Y:S01]  /*a550*/  LDL.LU.64 R4, [R1+0x228] ;  /* 0x0002280001047983 */ /* 0x000f220000300a00 */
[----:B---3--:R-:W-:-:S03]  /*a560*/  IMAD.WIDE R222, R202, 0x4, R6 ;  /* 0x00000004cade7825 */ /* 0x008fc600078e0206 */
[----:B------:R-:W3:Y:S01]  /*a570*/  LDL.LU.64 R6, [R1+0x220] ;  /* 0x0002200001067983 */ /* 0x000ee20000300a00 */
[----:B------:R-:W-:-:S04]  /*a580*/  IMAD.WIDE R228, R202, 0x4, R246 ;  /* 0x00000004cae47825 */ /* 0x000fc800078e02f6 */
[C---:B------:R-:W-:Y:S01]  /*a590*/  IMAD.WIDE R226, R202.reuse, 0x4, R226 ;  /* 0x00000004cae27825 */ /* 0x040fe200078e02e2 */
[----:B------:R-:W-:Y:S04]  /*a5a0*/  STL.64 [R1+0xde0], R228 ;  /* 0x000de0e401007387 */ /* 0x000fe80000100a00 */
[----:B------:R-:W-:Y:S04]  /*a5b0*/  STL.64 [R1+0xde8], R226 ;  /* 0x000de8e201007387 */ /* 0x000fe80000100a00 */
[----:B------:R-:W-:Y:S04]  /*a5c0*/  STL.64 [R1+0xdf0], R224 ;  /* 0x000df0e001007387 */ /* 0x000fe80000100a00 */
[----:B------:R-:W-:Y:S01]  /*a5d0*/  STL.64 [R1+0xdf8], R222 ;  /* 0x000df8de01007387 */ /* 0x000fe20000100a00 */
[----:B------:R-:W-:-:S04]  /*a5e0*/  IMAD.WIDE R220, R202, 0x4, R26 ;  /* 0x00000004cadc7825 */ /* 0x000fc800078e021a */
[----:B------:R-:W-:-:S04]  /*a5f0*/  IMAD.WIDE R218, R202, 0x4, R20 ;  /* 0x00000004cada7825 */ /* 0x000fc800078e0214 */
[C---:B--2---:R-:W-:Y:S02]  /*a600*/  IMAD.WIDE R214, R202.reuse, 0x4, R16 ;  /* 0x00000004cad67825 */ /* 0x044fe400078e0210 */
[----:B------:R-:W2:Y:S02]  /*a610*/  LDL.LU.64 R16, [R1+0x218] ;  /* 0x0002180001107983 */ /* 0x000ea40000300a00 */
[C---:B------:R-:W-:Y:S02]  /*a620*/  IMAD.WIDE R216, R202.reuse, 0x4, R18 ;  /* 0x00000004cad87825 */ /* 0x040fe400078e0212 */
[----:B------:R-:W2:Y:S04]  /*a630*/  LDL.LU.64 R18, [R1+0x210] ;  /* 0x0002100001127983 */ /* 0x000ea80000300a00 */
[----:B------:R-:W2:Y:S04]  /*a640*/  LDL.LU.64 R26, [R1+0x208] ;  /* 0x00020800011a7983 */ /* 0x000ea80000300a00 */
[----:B------:R-:W2:Y:S04]  /*a650*/  LDL.LU.64 R20, [R1+0x200] ;  /* 0x0002000001147983 */ /* 0x000ea80000300a00 */
[----:B------:R-:W-:Y:S04]  /*a660*/  STL.64 [R1+0xe00], R220 ;  /* 0x000e00dc01007387 */ /* 0x000fe80000100a00 */
[----:B------:R-:W-:Y:S04]  /*a670*/  STL.64 [R1+0xe08], R218 ;  /* 0x000e08da01007387 */ /* 0x000fe80000100a00 */
[----:B------:R-:W-:Y:S04]  /*a680*/  STL.64 [R1+0xe10], R216 ;  /* 0x000e10d801007387 */ /* 0x000fe80000100a00 */
[----:B------:R-:W-:Y:S01]  /*a690*/  STL.64 [R1+0xe18], R214 ;  /* 0x000e18d601007387 */ /* 0x000fe20000100a00 */
[----:B----4-:R-:W-:-:S03]  /*a6a0*/  IMAD.WIDE R244, R202, 0x4, R4 ;  /* 0x00000004caf47825 */ /* 0x010fc600078e0204 */
[----:B------:R-:W4:Y:S01]  /*a6b0*/  LDL.LU.64 R4, [R1+0x1f8] ;  /* 0x0001f80001047983 */ /* 0x000f220000300a00 */
[----:B---3--:R-:W-:-:S03]  /*a6c0*/  IMAD.WIDE R246, R202, 0x4, R6 ;  /* 0x00000004caf67825 */ /* 0x008fc600078e0206 */
[----:B------:R-:W3:Y:S01]  /*a6d0*/  LDL.LU.64 R6, [R1+0x1f0] ;  /* 0x0001f00001067983 */ /* 0x000ee20000300a00 */
[----:B------:R-:W-:-:S03]  /*a6e0*/  IADD3 R2, R0, -0x82, RZ ;  /* 0xffffff7e00027810 */ /* 0x000fc60007ffe0ff */
[----:B------:R-:W3:Y:S01]  /*a6f0*/  LDL.LU.64 R28, [R1+0x1e8] ;  /* 0x0001e800011c7983 */ /* 0x000ee20000300a00 */
[----:B------:R-:W-:Y:S01]  /*a700*/  IADD3 R3, R0, -0x86, RZ ;  /* 0xffffff7a00037810 */ /* 0x000fe20007ffe0ff */
[----:B------:R-:W-:Y:S01]  /*a710*/  IMAD.WIDE R212, R202, 0x4, R24 ;  /* 0x00000004cad47825 */ /* 0x000fe200078e0218 */
[----:B------:R-:W-:Y:S02]  /*a720*/  ISETP.GE.U32.AND P3, PT, R2, 0x7ffffeff, PT ;  /* 0x7ffffeff0200780c */ /* 0x000fe40003f66070 */
[----:B------:R-:W-:Y:S01]  /*a730*/  IADD3 R2, R0, -0x8a, RZ ;  /* 0xffffff7600027810 */ /* 0x000fe20007ffe0ff */
[----:B------:R-:W-:Y:S01]  /*a740*/  IMAD.WIDE R210, R202, 0x4, R22 ;  /* 0x00000004cad27825 */ /* 0x000fe200078e0216 */
[----:B------:R-:W-:Y:S01]  /*a750*/  ISETP.GE.U32.AND P4, PT, R3, 0x7ffffefb, PT ;  /* 0x7ffffefb0300780c */ /* 0x000fe20003f86070 */
[----:B------:R-:W3:Y:S01]  /*a760*/  LDL.LU.64 R22, [R1+0x1e0] ;  /* 0x0001e00001167983 */ /* 0x000ee20000300a00 */
[----:B------:R-:W-:Y:S02]  /*a770*/  IADD3 R3, R0, -0x8e, RZ ;  /* 0xffffff7200037810 */ /* 0x000fe40007ffe0ff */
[----:B------:R-:W-:Y:S01]  /*a780*/  ISETP.GE.U32.AND P6, PT, R2, 0x7ffffef7, PT ;  /* 0x7ffffef70200780c */ /* 0x000fe20003fc6070 */
[----:B------:R-:W-:Y:S01]  /*a790*/  STL.64 [R1+0xe20], R212 ;  /* 0x000e20d401007387 */ /* 0x000fe20000100a00 */
[----:B------:R-:W-:-:S03]  /*a7a0*/  IADD3 R2, R0, -0x92, RZ ;  /* 0xffffff6e00027810 */ /* 0x000fc60007ffe0ff */
[----:B------:R-:W-:Y:S01]  /*a7b0*/  STL.64 [R1+0xe28], R210 ;  /* 0x000e28d201007387 */ /* 0x000fe20000100a00 */
[----:B------:R-:W-:-:S03]  /*a7c0*/  ISETP.GE.U32.AND P5, PT, R3, 0x7ffffef3, PT ;  /* 0x7ffffef30300780c */ /* 0x000fc60003fa6070 */
[----:B------:R-:W-:Y:S01]  /*a7d0*/  STL.64 [R1+0xe30], R244 ;  /* 0x000e30f401007387 */ /* 0x000fe20000100a00 */
[----:B------:R-:W-:-:S03]  /*a7e0*/  IADD3 R3, R0, -0x96, RZ ;  /* 0xffffff6a00037810 */ /* 0x000fc60007ffe0ff */
[----:B------:R-:W-:Y:S01]  /*a7f0*/  STL.64 [R1+0xe38], R246 ;  /* 0x000e38f601007387 */ /* 0x000fe20000100a00 */
[----:B------:R-:W-:Y:S02]  /*a800*/  ISETP.GE.U32.AND P1, PT, R2, 0x7ffffeef, PT ;  /* 0x7ffffeef0200780c */ /* 0x000fe40003f26070 */
[----:B------:R-:W-:Y:S02]  /*a810*/  IADD3 R2, R0, -0x9a, RZ ;  /* 0xffffff6600027810 */ /* 0x000fe40007ffe0ff */
[----:B------:R-:W-:Y:S02]  /*a820*/  LOP3.LUT R252, R203, 0x20, RZ, 0x3c, !PT ;  /* 0x00000020cbfc7812 */ /* 0x000fe400078e3cff */
[----:B------:R-:W-:Y:S02]  /*a830*/  ISETP.GE.U32.AND P2, PT, R3, 0x7ffffeeb, PT ;  /* 0x7ffffeeb0300780c */ /* 0x000fe40003f46070 */
[----:B------:R-:W-:Y:S01]  /*a840*/  ISETP.GE.U32.AND P0, PT, R2, 0x7ffffee7, PT ;  /* 0x7ffffee70200780c */ /* 0x000fe20003f06070 */
[----:B------:R1:W-:Y:S01]  /*a850*/  LDGSTS.E [R252+0x20400], [R228.64], !P3 ;  /* 0x20400000e4fc7fae */ /* 0x0003e2000d921848 */
[----:B------:R-:W-:-:S03]  /*a860*/  IADD3 R3, R0, -0x9e, RZ ;  /* 0xffffff6200037810 */ /* 0x000fc60007ffe0ff */
[----:B------:R1:W-:Y:S01]  /*a870*/  LDGSTS.E [R252+0x20600], [R226.64], !P3 ;  /* 0x20600000e2fc7fae */ /* 0x0003e2000d921848 */
[----:B------:R-:W-:-:S03]  /*a880*/  ISETP.GE.U32.AND P3, PT, R3, 0x7ffffee3, PT ;  /* 0x7ffffee30300780c */ /* 0x000fc60003f66070 */
[----:B------:R1:W-:Y:S04]  /*a890*/  LDGSTS.E [R252+0x21400], [R224.64], !P4 ;  /* 0x21400000e0fc7fae */ /* 0x0003e8000e121848 */
        /* <DEDUP_REMOVED lines=8> */
[----:B------:R1:W-:Y:S01]  /*a920*/  LDGSTS.E [R252+0x25600], [R246.64], !P2 ;  /* 0x25600000f6fc7fae */ /* 0x0003e2000d121848 */
[----:B--2---:R-:W-:-:S03]  /*a930*/  IMAD.WIDE R24, R202, 0x4, R16 ;  /* 0x00000004ca187825 */ /* 0x004fc600078e0210 */
[----:B------:R-:W2:Y:S01]  /*a940*/  LDL.LU.64 R16, [R1+0x1d8] ;  /* 0x0001d80001107983 */ /* 0x000ea20000300a00 */
[----:B------:R-:W-:-:S03]  /*a950*/  IMAD.WIDE R32, R202, 0x4, R18 ;  /* 0x00000004ca207825 */ /* 0x000fc600078e0212 */
[----:B------:R-:W2:Y:S01]  /*a960*/  LDL.LU.64 R18, [R1+0x1d0] ;  /* 0x0001d00001127983 */ /* 0x000ea20000300a00 */
[----:B------:R-:W-:-:S03]  /*a970*/  IMAD.WIDE R30, R202, 0x4, R26 ;  /* 0x00000004ca1e7825 */ /* 0x000fc600078e021a */
[----:B------:R1:W-:Y:S04]  /*a980*/  STL.64 [R1+0x70], R24 ;  /* 0x0000701801007387 */ /* 0x0003e80000100a00 */
[----:B------:R-:W-:Y:S04]  /*a990*/  STL.64 [R1+0x78], R32 ;  /* 0x0000782001007387 */ /* 0x000fe80000100a00 */
[----:B------:R-:W2:Y:S01]  /*a9a0*/  LDL.LU.64 R26, [R1+0x1c8] ;  /* 0x0001c800011a7983 */ /* 0x000ea20000300a00 */
[----:B------:R-:W-:-:S03]  /*a9b0*/  IMAD.WIDE R20, R202, 0x4, R20 ;  /* 0x00000004ca147825 */ /* 0x000fc600078e0214 */
[----:B------:R1:W-:Y:S04]  /*a9c0*/  LDGSTS.E [R252+0x26400], [R24.64], !P0 ;  /* 0x2640000018fc7fae */ /* 0x0003e8000c121848 */
[----:B------:R-:W-:Y:S04]  /*a9d0*/  STL.64 [R1+0x208], R30 ;  /* 0x0002081e01007387 */ /* 0x000fe80000100a00 */
[----:B------:R3:W-:Y:S04]  /*a9e0*/  LDGSTS.E [R252+0x26600], [R32.64], !P0 ;  /* 0x2660000020fc7fae */ /* 0x0007e8000c121848 */
[----:B-1----:R-:W2:Y:S04]  /*a9f0*/  LDL.LU.64 R24, [R1+0x1c0] ;  /* 0x0001c00001187983 */ /* 0x002ea80000300a00 */
[----:B------:R1:W-:Y:S04]  /*aa00*/  LDGSTS.E [R252+0x27400], [R30.64], !P3 ;  /* 0x274000001efc7fae */ /* 0x0003e8000d921848 */
[----:B------:R4:W-:Y:S04]  /*aa10*/  STL.64 [R1+0x200], R20 ;  /* 0x0002001401007387 */ /* 0x0009e80000100a00 */
[----:B------:R4:W-:Y:S02]  /*aa20*/  LDGSTS.E [R252+0x27600], [R20.64], !P3 ;  /* 0x2760000014fc7fae */ /* 0x0009e4000d921848 */
[----:B----4-:R-:W-:-:S02]  /*aa30*/  IMAD.WIDE R20, R202, 0x4, R4 ;  /* 0x00000004ca147825 */ /* 0x010fc400078e0204 */
[----:B------:R-:W4:Y:S02]  /*aa40*/  LDL.LU.64 R4, [R1+0x1b8] ;  /* 0x0001b80001047983 */ /* 0x000f240000300a00 */
[----:B---3--:R-:W-:Y:S02]  /*aa50*/  IMAD.WIDE R32, R202, 0x4, R6 ;  /* 0x00000004ca207825 */ /* 0x008fe400078e0206 */
[----:B------:R-:W3:Y:S01]  /*aa60*/  LDL.LU.64 R6, [R1+0x1b0] ;  /* 0x0001b00001067983 */ /* 0x000ee20000300a00 */
[C---:B------:R-:W-:Y:S02]  /*aa70*/  IADD3 R2, R0.reuse, -0xa2, RZ ;  /* 0xffffff5e00027810 */ /* 0x040fe40007ffe0ff */
[----:B------:R-:W-:Y:S02]  /*aa80*/  IADD3 R3, R0, -0xa6, RZ ;  /* 0xffffff5a00037810 */ /* 0x000fe40007ffe0ff */
[----:B------:R-:W-:Y:S01]  /*aa90*/  ISETP.GE.U32.AND P4, PT, R2, 0x7ffffedf, PT ;  /* 0x7ffffedf0200780c */ /* 0x000fe20003f86070 */
[----:B------:R1:W-:Y:S01]  /*aaa0*/  STL.64 [R1+0x1f8], R20 ;  /* 0x0001f81401007387 */ /* 0x0003e20000100a00 */
[----:B------:R-:W-:Y:S01]  /*aab0*/  ISETP.GE.U32.AND P6, PT, R3, 0x7ffffedb, PT ;  /* 0x7ffffedb0300780c */ /* 0x000fe20003fc6070 */
[----:B-1----:R-:W-:-:S02]  /*aac0*/  IMAD.WIDE R30, R202, 0x4, R28 ;  /* 0x00000004ca1e7825 */ /* 0x002fc400078e021c */
[----:B------:R-:W-:Y:S04]  /*aad0*/  STL.64 [R1+0x1f0], R32 ;  /* 0x0001f02001007387 */ /* 0x000fe80000100a00 */
[----:B------:R-:W3:Y:S01]  /*aae0*/  LDL.LU.64 R28, [R1+0x1a8] ;  /* 0x0001a800011c7983 */ /* 0x000ee20000300a00 */
[----:B------:R-:W-:-:S03]  /*aaf0*/  IMAD.WIDE R22, R202, 0x4, R22 ;  /* 0x00000004ca167825 */ /* 0x000fc600078e0216 */
[----:B------:R1:W-:Y:S04]  /*ab00*/  LDGSTS.E [R252+0x28400], [R20.64], !P4 ;  /* 0x2840000014fc7fae */ /* 0x0003e8000e121848 */
[----:B------:R-:W-:Y:S04]  /*ab10*/  STL.64 [R1+0x1e8], R30 ;  /* 0x0001e81e01007387 */ /* 0x000fe80000100a00 */
[----:B------:R2:W-:Y:S04]  /*ab20*/  LDGSTS.E [R252+0x28600], [R32.64], !P4 ;  /* 0x2860000020fc7fae */ /* 0x0005e8000e121848 */
[----:B-1----:R-:W3:Y:S04]  /*ab30*/  LDL.LU.64 R20, [R1+0x1a0] ;  /* 0x0001a00001147983 */ /* 0x002ee80000300a00 */
[----:B------:R1:W-:Y:S04]  /*ab40*/  LDGSTS.E [R252+0x29400], [R30.64], !P6 ;  /* 0x294000001efc7fae */ /* 0x0003e8000f121848 */
[----:B------:R2:W-:Y:S04]  /*ab50*/  STL.64 [R1+0x1e0], R22 ;  /* 0x0001e01601007387 */ /* 0x0005e80000100a00 */
[----:B------:R2:W-:Y:S01]  /*ab60*/  LDGSTS.E [R252+0x29600], [R22.64], !P6 ;  /* 0x2960000016fc7fae */ /* 0x0005e2000f121848 */
[----:B------:R-:W-:-:S02]  /*ab70*/  IADD3 R2, R0, -0xaa, RZ ;  /* 0xffffff5600027810 */ /* 0x000fc40007ffe0ff */
[----:B------:R-:W-:Y:S02]  /*ab80*/  IADD3 R3, R0, -0xae, RZ ;  /* 0xffffff5200037810 */ /* 0x000fe40007ffe0ff */
[----:B------:R-:W-:Y:S02]  /*ab90*/  ISETP.GE.U32.AND P5, PT, R2, 0x7ffffed7, PT ;  /* 0x7ffffed70200780c */ /* 0x000fe40003fa6070 */
[----:B------:R-:W-:Y:S01]  /*aba0*/  ISETP.GE.U32.AND P1, PT, R3, 0x7ffffed3, PT ;  /* 0x7ffffed30300780c */ /* 0x000fe20003f26070 */
[C---:B--2---:R-:W-:Y:S02]  /*abb0*/  IMAD.WIDE R22, R202.reuse, 0x4, R16 ;  /* 0x00000004ca167825 */ /* 0x044fe400078e0210 */
[----:B------:R-:W2:Y:S02]  /*abc0*/  LDL.LU.64 R16, [R1+0x198] ;  /* 0x0001980001107983 */ /* 0x000ea40000300a00 */
[C---:B------:R-:W-:Y:S02]  /*abd0*/  IMAD.WIDE R32, R202.reuse, 0x4, R18 ;  /* 0x00000004ca207825 */ /* 0x040fe400078e0212 */
[----:B------:R-:W2:Y:S04]  /*abe0*/  LDL.LU.64 R18, [R1+0x190] ;  /* 0x0001900001127983 */ /* 0x000ea80000300a00 */
[----:B------:R1:W-:Y:S04]  /*abf0*/  STL.64 [R1+0x1d8], R22 ;  /* 0x0001d81601007387 */ /* 0x0003e80000100a00 */
[----:B------:R-:W-:Y:S01]  /*ac00*/  STL.64 [R1+0x1d0], R32 ;  /* 0x0001d02001007387 */ /* 0x000fe20000100a00 */
[----:B-1----:R-:W-:-:S03]  /*ac10*/  IMAD.WIDE R30, R202, 0x4, R26 ;  /* 0x00000004ca1e7825 */ /* 0x002fc600078e021a */
[----:B------:R-:W2:Y:S04]  /*ac20*/  LDL.LU.64 R26, [R1+0x188] ;  /* 0x00018800011a7983 */ /* 0x000ea80000300a00 */
[----:B------:R1:W-:Y:S04]  /*ac30*/  LDGSTS.E [R252+0x2a400], [R22.64], !P5 ;  /* 0x2a40000016fc7fae */ /* 0x0003e8000e921848 */
[----:B------:R-:W-:Y:S04]  /*ac40*/  STL.64 [R1+0x1c8], R30 ;  /* 0x0001c81e01007387 */ /* 0x000fe80000100a00 */
[----:B------:R3:W-:Y:S01]  /*ac50*/  LDGSTS.E [R252+0x2a600], [R32.64], !P5 ;  /* 0x2a60000020fc7fae */ /* 0x0007e2000e921848 */
[----:B------:R-:W-:-:S03]  /*ac60*/  IMAD.WIDE R24, R202, 0x4, R24 ;  /* 0x00000004ca187825 */ /* 0x000fc600078e0218 */
        /* <DEDUP_REMOVED lines=8> */
[----:B------:R-:W-:-:S04]  /*acf0*/  IADD3 R2, R0, -0xb2, RZ ;  /* 0xffffff4e00027810 */ /* 0x000fc80007ffe0ff */
[----:B------:R-:W-:Y:S02]  /*ad00*/  ISETP.GE.U32.AND P2, PT, R2, 0x7ffffecf, PT ;  /* 0x7ffffecf0200780c */ /* 0x000fe40003f46070 */
[----:B------:R-:W-:Y:S01]  /*ad10*/  IADD3 R3, R0, -0xb6, RZ ;  /* 0xffffff4a00037810 */ /* 0x000fe20007ffe0ff */
[----:B------:R1:W-:Y:S03]  /*ad20*/  STL.64 [R1+0x1b8], R24 ;  /* 0x0001b81801007387 */ /* 0x0003e60000100a00 */
[----:B------:R-:W-:Y:S01]  /*ad30*/  ISETP.GE.U32.AND P0, PT, R3, 0x7ffffecb, PT ;  /* 0x7ffffecb0300780c */ /* 0x000fe20003f06070 */
[C---:B-1----:R-:W-:Y:S01]  /*ad40*/  IMAD.WIDE R30, R202.reuse, 0x4, R28 ;  /* 0x00000004ca1e7825 */ /* 0x042fe200078e021c */
[----:B------:R-:W-:Y:S04]  /*ad50*/  STL.64 [R1+0x1b0], R32 ;  /* 0x0001b02001007387 */ /* 0x000fe80000100a00 */
[----:B------:R-:W3:Y:S04]  /*ad60*/  LDL.LU.64 R28, [R1+0x168] ;  /* 0x00016800011c7983 */ /* 0x000ee80000300a00 */
[----:B------:R1:W-:Y:S04]  /*ad70*/  LDGSTS.E [R252+0x2c400], [R24.64], !P2 ;  /* 0x2c40000018fc7fae */ /* 0x0003e8000d121848 */
[----:B------:R-:W-:Y:S01]  /*ad80*/  STL.64 [R1+0x1a8], R30 ;  /* 0x0001a81e01007387 */ /* 0x000fe20000100a00 */
[----:B------:R-:W-:-:S03]  /*ad90*/  IMAD.WIDE R20, R202, 0x4, R20 ;  /* 0x00000004ca147825 */ /* 0x000fc600078e0214 */
        /* <DEDUP_REMOVED lines=31> */
[----:B------:R-:W-:Y:S02]  /*af90*/  ISETP.GE.U32.AND P6, PT, R2, 0x7ffffebf, PT ;  /* 0x7ffffebf0200780c */ /* 0x000fe40003fc6070 */
[----:B------:R-:W-:Y:S01]  /*afa0*/  ISETP.GE.U32.AND P5, PT, R3, 0x7ffffebb, PT ;  /* 0x7ffffebb0300780c */ /* 0x000fe20003fa6070 */
[----:B------:R1:W-:Y:S04]  /*afb0*/  STL.64 [R1+0x178], R22 ;  /* 0x0001781601007387 */ /* 0x0003e80000100a00 */
[----:B------:R-:W-:Y:S01]  /*afc0*/  STL.64 [R1+0x170], R32 ;  /* 0x0001702001007387 */ /* 0x000fe20000100a00 */
[----:B-1----:R-:W-:-:S05]  /*afd0*/  IMAD.WIDE R30, R202, 0x4, R28 ;  /* 0x00000004ca1e7825 */ /* 0x002fca00078e021c */
[----:B------:R1:W-:Y:S04]  /*afe0*/  LDGSTS.E [R252+0x30400], [R22.64], !P6 ;  /* 0x3040000016fc7fae */ /* 0x0003e8000f121848 */
[----:B------:R1:W-:Y:S04]  /*aff0*/  LDGSTS.E [R252+0x30600], [R32.64], !P6 ;  /* 0x3060000020fc7fae */ /* 0x0003e8000f121848 */
[----:B------:R1:W-:Y:S01]  /*b000*/  LDGSTS.E [R252+0x31400], [R30.64], !P5 ;  /* 0x314000001efc7fae */ /* 0x0003e2000e921848 */
[----:B------:R-:W-:-:S03]  /*b010*/  IMAD.WIDE R28, R202, 0x4, R24 ;  /* 0x00000004ca1c7825 */ /* 0x000fc600078e0218 */
[----:B------:R-:W3:Y:S04]  /*b020*/  LDL.LU.64 R24, [R1+0x128] ;  /* 0x0001280001187983 */ /* 0x000ee80000300a00 */
[----:B------:R-:W-:Y:S04]  /*b030*/  STL.64 [R1+0x168], R30 ;  /* 0x0001681e01007387 */ /* 0x000fe80000100a00 */
[----:B-1----:R-:W3:Y:S01]  /*b040*/  LDL.LU.64 R22, [R1+0x120] ;  /* 0x0001200001167983 */ /* 0x002ee20000300a00 */
[----:B------:R-:W-:-:S03]  /*b050*/  IADD3 R2, R0, -0xca, RZ ;  /* 0xffffff3600027810 */ /* 0x000fc60007ffe0ff */
[----:B------:R2:W-:Y:S04]  /*b060*/  STL.64 [R1+0x160], R28 ;  /* 0x0001601c01007387 */ /* 0x0005e80000100a00 */
[----:B------:R2:W-:Y:S01]  /*b070*/  LDGSTS.E [R252+0x31600], [R28.64], !P5 ;  /* 0x316000001cfc7fae */ /* 0x0005e2000e921848 */
[----:B------:R-:W-:Y:S02]  /*b080*/  ISETP.GE.U32.AND P1, PT, R2, 0x7ffffeb7, PT ;  /* 0x7ffffeb70200780c */ /* 0x000fe40003f26070 */
[----:B------:R-:W-:-:S04]  /*b090*/  IADD3 R3, R0, -0xce, RZ ;  /* 0xffffff3200037810 */ /* 0x000fc80007ffe0ff */
[----:B------:R-:W-:Y:S01]  /*b0a0*/  ISETP.GE.U32.AND P2, PT, R3, 0x7ffffeb3, PT ;  /* 0x7ffffeb30300780c */ /* 0x000fe20003f46070 */
[C---:B--2---:R-:W-:Y:S02]  /*b0b0*/  IMAD.WIDE R28, R202.reuse, 0x4, R16 ;  /* 0x00000004ca1c7825 */ /* 0x044fe400078e0210 */
[----:B------:R-:W2:Y:S02]  /*b0c0*/  LDL.LU.64 R16, [R1+0x118] ;  /* 0x0001180001107983 */ /* 0x000ea40000300a00 */
[C---:B------:R-:W-:Y:S02]  /*b0d0*/  IMAD.WIDE R32, R202.reuse, 0x4, R18 ;  /* 0x00000004ca207825 */ /* 0x040fe400078e0212 */
[----:B------:R-:W2:Y:S04]  /*b0e0*/  LDL.LU.64 R18, [R1+0x110] ;  /* 0x0001100001127983 */ /* 0x000ea80000300a00 */
[----:B------:R1:W-:Y:S01]  /*b0f0*/  STL.64 [R1+0x990], R28 ;  /* 0x0009901c01007387 */ /* 0x0003e20000100a00 */
[----:B------:R-:W-:-:S03]  /*b100*/  IMAD.WIDE R26, R202, 0x4, R26 ;  /* 0x00000004ca1a7825 */ /* 0x000fc600078e021a */
[----:B------:R-:W-:Y:S04]  /*b110*/  STL.64 [R1+0x998], R32 ;  /* 0x0009982001007387 */ /* 0x000fe80000100a00 */
[----:B------:R-:W2:Y:S04]  /*b120*/  LDL.LU.64 R30, [R1+0x108] ;  /* 0x00010800011e7983 */ /* 0x000ea80000300a00 */
[----:B------:R1:W-:Y:S04]  /*b130*/  LDGSTS.E [R252+0x32400], [R28.64], !P1 ;  /* 0x324000001cfc7fae */ /* 0x0003e8000c921848 */
[----:B------:R-:W-:Y:S01]  /*b140*/  STL.64 [R1+0x9b0], R26 ;  /* 0x0009b01a01007387 */ /* 0x000fe20000100a00 */
[----:B------:R-:W-:-:S03]  /*b150*/  IMAD.WIDE R20, R202, 0x4, R20 ;  /* 0x00000004ca147825 */ /* 0x000fc600078e0214 */
        /* <DEDUP_REMOVED lines=14> */
[----:B------:R-:W-:Y:S04]  /*b240*/  STL.64 [R1+0x9d8], R32 ;  /* 0x0009d82001007387 */ /* 0x000fe80000100a00 */
[----:B-1----:R-:W3:Y:S04]  /*b250*/  LDL.LU.64 R26, [R1+0xe8] ;  /* 0x0000e800011a7983 */ /* 0x002ee80000300a00 */
[----:B------:R1:W-:Y:S04]  /*b260*/  LDGSTS.E [R252+0x34400], [R20.64], !P0 ;  /* 0x3440000014fc7fae */ /* 0x0003e8000c121848 */
[----:B------:R1:W-:Y:S01]  /*b270*/  LDGSTS.E [R252+0x34600], [R32.64], !P0 ;  /* 0x3460000020fc7fae */ /* 0x0003e2000c121848 */
[----:B------:R-:W-:-:S05]  /*b280*/  IMAD.WIDE R24, R202, 0x4, R24 ;  /* 0x00000004ca187825 */ /* 0x000fca00078e0218 */
[----:B------:R-:W-:Y:S01]  /*b290*/  STL.64 [R1+0x9f0], R24 ;  /* 0x0009f01801007387 */ /* 0x000fe20000100a00 */
[----:B------:R-:W-:-:S03]  /*b2a0*/  IMAD.WIDE R22, R202, 0x4, R22 ;  /* 0x00000004ca167825 */ /* 0x000fc600078e0216 */
        /* <DEDUP_REMOVED lines=9> */
[----:B------:R-:W2:Y:S04]  /*b340*/  LDL.LU.64 R16, [R1+0xd8] ;  /* 0x0000d80001107983 */ /* 0x000ea80000300a00 */
[----:B-1----:R-:W2:Y:S01]  /*b350*/  LDL.LU.64 R24, [R1+0xd0] ;  /* 0x0000d00001187983 */ /* 0x002ea20000300a00 */
[----:B------:R-:W-:-:S03]  /*b360*/  IMAD.WIDE R18, R202, 0x4, R18 ;  /* 0x00000004ca127825 */ /* 0x000fc600078e0212 */
[----:B------:R1:W-:Y:S04]  /*b370*/  STL.64 [R1+0xa10], R22 ;  /* 0x000a101601007387 */ /* 0x0003e80000100a00 */
[----:B------:R1:W-:Y:S04]  /*b380*/  STL.64 [R1+0xa18], R18 ;  /* 0x000a181201007387 */ /* 0x0003e80000100a00 */
[----:B------:R1:W-:Y:S01]  /*b390*/  LDGSTS.E [R252+0x36400], [R22.64], !P4 ;  /* 0x3640000016fc7fae */ /* 0x0003e2000e121848 */
[----:B------:R-:W-:-:S03]  /*b3a0*/  IMAD.WIDE R30, R202, 0x4, R30 ;  /* 0x00000004ca1e7825 */ /* 0x000fc600078e021e */
[----:B------:R1:W-:Y:S04]  /*b3b0*/  LDGSTS.E [R252+0x36600], [R18.64], !P4 ;  /* 0x3660000012fc7fae */ /* 0x0003e8000e121848 */
[----:B------:R4:W-:Y:S04]  /*b3c0*/  STL.64 [R1+0xa30], R30 ;  /* 0x000a301e01007387 */ /* 0x0009e80000100a00 */
[----:B-1----:R-:W2:Y:S04]  /*b3d0*/  LDL.LU.64 R22, [R1+0xc8] ;  /* 0x0000c80001167983 */ /* 0x002ea80000300a00 */
[----:B------:R4:W-:Y:S01]  /*b3e0*/  LDGSTS.E [R252+0x37400], [R30.64], !P6 ;  /* 0x374000001efc7fae */ /* 0x0009e2000f121848 */
[----:B------:R-:W-:-:S05]  /*b3f0*/  IMAD.WIDE R28, R202, 0x4, R28 ;  /* 0x00000004ca1c7825 */ /* 0x000fca00078e021c */
[----:B------:R3:W-:Y:S04]  /*b400*/  STL.64 [R1+0xa38], R28 ;  /* 0x000a381c01007387 */ /* 0x0007e80000100a00 */
[----:B------:R-:W2:Y:S04]  /*b410*/  LDL.LU.64 R18, [R1+0xc0] ;  /* 0x0000c00001127983 */ /* 0x000ea80000300a00 */
[----:B------:R3:W-:Y:S01]  /*b420*/  LDGSTS.E [R252+0x37600], [R28.64], !P6 ;  /* 0x376000001cfc7fae */ /* 0x0007e2000f121848 */
[----:B----4-:R-:W-:-:S03]  /*b430*/  IMAD.WIDE R30, R202, 0x4, R4 ;  /* 0x00000004ca1e7825 */ /* 0x010fc600078e0204 */
[----:B------:R-:W4:Y:S01]  /*b440*/  LDL.LU.64 R4, [R1+0xb8] ;  /* 0x0000b80001047983 */ /* 0x000f220000300a00 */
[----:B---3--:R-:W-:-:S03]  /*b450*/  IMAD.WIDE R28, R202, 0x4, R6 ;  /* 0x00000004ca1c7825 */ /* 0x008fc600078e0206 */
[----:B------:R-:W3:Y:S01]  /*b460*/  LDL.LU.64 R6, [R1+0xb0] ;  /* 0x0000b00001067983 */ /* 0x000ee20000300a00 */
[C---:B------:R-:W-:Y:S02]  /*b470*/  IADD3 R2, R0.reuse, -0xe2, RZ ;  /* 0xffffff1e00027810 */ /* 0x040fe40007ffe0ff */
[----:B------:R-:W-:Y:S02]  /*b480*/  IADD3 R3, R0, -0xe6, RZ ;  /* 0xffffff1a00037810 */ /* 0x000fe40007ffe0ff */
[----:B------:R-:W-:Y:S02]  /*b490*/  ISETP.GE.U32.AND P5, PT, R2, 0x7ffffe9f, PT ;  /* 0x7ffffe9f0200780c */ /* 0x000fe40003fa6070 */
[----:B------:R-:W-:Y:S01]  /*b4a0*/  ISETP.GE.U32.AND P1, PT, R3, 0x7ffffe9b, PT ;  /* 0x7ffffe9b0300780c */ /* 0x000fe20003f26070 */
[----:B------:R1:W-:Y:S01]  /*b4b0*/  STL.64 [R1+0xa50], R30 ;  /* 0x000a501e01007387 */ /* 0x0003e20000100a00 */
[----:B------:R-:W-:-:S03]  /*b4c0*/  IMAD.WIDE R26, R202, 0x4, R26 ;  /* 0x00000004ca1a7825 */ /* 0x000fc600078e021a */
[----:B------:R1:W-:Y:S06]  /*b4d0*/  STL.64 [R1+0xa58], R28 ;  /* 0x000a581c01007387 */ /* 0x0003ec0000100a00 */
[----:B------:R1:W-:Y:S04]  /*b4e0*/  LDGSTS.E [R252+0x38400], [R30.64], !P5 ;  /* 0x384000001efc7fae */ /* 0x0003e8000e921848 */
[----:B------:R-:W-:Y:S04]  /*b4f0*/  STL.64 [R1+0xa80], R26 ;  /* 0x000a801a01007387 */ /* 0x000fe80000100a00 */
[----:B------:R1:W-:Y:S04]  /*b500*/  LDGSTS.E [R252+0x38600], [R28.64], !P5 ;  /* 0x386000001cfc7fae */ /* 0x0003e8000e921848 */
[----:B-1----:R-:W3:Y:S04]  /*b510*/  LDL.LU.64 R30, [R1+0xa8] ;  /* 0x0000a800011e7983 */ /* 0x002ee80000300a00 */
[----:B------:R1:W-:Y:S01]  /*b520*/  LDGSTS.E [R252+0x39400], [R26.64], !P1 ;  /* 0x394000001afc7fae */ /* 0x0003e2000c921848 */
[----:B------:R-:W-:-:S05]  /*b530*/  IMAD.WIDE R20, R202, 0x4, R20 ;  /* 0x00000004ca147825 */ /* 0x000fca00078e0214 */
[----:B------:R1:W-:Y:S04]  /*b540*/  STL.64 [R1+0xa88], R20 ;  /* 0x000a881401007387 */ /* 0x0003e80000100a00 */
[----:B------:R-:W3:Y:S04]  /*b550*/  LDL.LU.64 R28, [R1+0xa0] ;  /* 0x0000a000011c7983 */ /* 0x000ee80000300a00 */
[----:B------:R1:W-:Y:S01]  /*b560*/  LDGSTS.E [R252+0x39600], [R20.64], !P1 ;  /* 0x3960000014fc7fae */ /* 0x0003e2000c921848 */
[C---:B------:R-:W-:Y:S02]  /*b570*/  IADD3 R2, R0.reuse, -0xea, RZ ;  /* 0xffffff1600027810 */ /* 0x040fe40007ffe0ff */
[----:B------:R-:W-:Y:S01]  /*b580*/  IADD3 R3, R0, -0xee, RZ ;  /* 0xffffff1200037810 */ /* 0x000fe20007ffe0ff */
[----:B-1----:R-:W3:Y:S01]  /*b590*/  LDL.LU.64 R20, [R1+0x98] ;  /* 0x0000980001147983 */ /* 0x002ee20000300a00 */
[----:B------:R-:W-:-:S02]  /*b5a0*/  ISETP.GE.U32.AND P2, PT, R2, 0x7ffffe97, PT ;  /* 0x7ffffe970200780c */ /* 0x000fc40003f46070 */
[----:B------:R-:W-:Y:S01]  /*b5b0*/  ISETP.GE.U32.AND P0, PT, R3, 0x7ffffe93, PT ;  /* 0x7ffffe930300780c */ /* 0x000fe20003f06070 */
[C---:B--2---:R-:W-:Y:S02]  /*b5c0*/  IMAD.WIDE R34, R202.reuse, 0x4, R16 ;  /* 0x00000004ca227825 */ /* 0x044fe400078e0210 */
[----:B------:R-:W2:Y:S02]  /*b5d0*/  LDL.LU.64 R16, [R1+0x90] ;  /* 0x0000900001107983 */ /* 0x000ea40000300a00 */
[C---:B------:R-:W-:Y:S02]  /*b5e0*/  IMAD.WIDE R32, R202.reuse, 0x4, R24 ;  /* 0x00000004ca207825 */ /* 0x040fe400078e0218 */
[----:B------:R-:W-:Y:S04]  /*b5f0*/  STL.64 [R1+0xab0], R34 ;  /* 0x000ab02201007387 */ /* 0x000fe80000100a00 */
[----:B------:R-:W2:Y:S04]  /*b600*/  LDL.LU.64 R26, [R1+0x88] ;  /* 0x00008800011a7983 */ /* 0x000ea80000300a00 */
[----:B------:R-:W2:Y:S04]  /*b610*/  LDL.LU.64 R24, [R1+0x80] ;  /* 0x0000800001187983 */ /* 0x000ea80000300a00 */
[----:B------:R4:W-:Y:S04]  /*b620*/  LDGSTS.E [R252+0x3a400], [R34.64], !P2 ;  /* 0x3a40000022fc7fae */ /* 0x0009e8000d121848 */
[----:B------:R-:W-:Y:S04]  /*b630*/  STL.64 [R1+0xab8], R32 ;  /* 0x000ab82001007387 */ /* 0x000fe80000100a00 */
[----:B------:R3:W-:Y:S01]  /*b640*/  LDGSTS.E [R252+0x3a600], [R32.64], !P2 ;  /* 0x3a60000020fc7fae */ /* 0x0007e2000d121848 */
[----:B------:R-:W-:-:S05]  /*b650*/  IMAD.WIDE R22, R202, 0x4, R22 ;  /* 0x00000004ca167825 */ /* 0x000fca00078e0216 */
[----:B------:R1:W-:Y:S04]  /*b660*/  STL.64 [R1+0xae0], R22 ;  /* 0x000ae01601007387 */ /* 0x0003e80000100a00 */
[----:B------:R1:W-:Y:S01]  /*b670*/  LDGSTS.E [R252+0x3b400], [R22.64], !P0 ;  /* 0x3b40000016fc7fae */ /* 0x0003e2000c121848 */
[----:B------:R-:W-:-:S05]  /*b680*/  IMAD.WIDE R18, R202, 0x4, R18 ;  /* 0x00000004ca127825 */ /* 0x000fca00078e0212 */
[----:B------:R1:W-:Y:S04]  /*b690*/  STL.64 [R1+0xae8], R18 ;  /* 0x000ae81201007387 */ /* 0x0003e80000100a00 */
[----:B------:R1:W-:Y:S04]  /*b6a0*/  LDGSTS.E [R252+0x3b600], [R18.64], !P0 ;  /* 0x3b60000012fc7fae */ /* 0x0003e8000c121848 */
[----:B-1----:R-:W2:Y:S04]  /*b6b0*/  LDL.LU.64 R22, [R1+0x230] ;  /* 0x0002300001167983 */ /* 0x002ea80000300a00 */
[----:B------:R-:W2:Y:S01]  /*b6c0*/  LDL.LU.64 R18, [R1+0x238] ;  /* 0x0002380001127983 */ /* 0x000ea20000300a00 */
[----:B----4-:R-:W-:-:S05]  /*b6d0*/  IMAD.WIDE R34, R202, 0x4, R4 ;  /* 0x00000004ca227825 */ /* 0x010fca00078e0204 */
[----:B------:R-:W-:Y:S04]  /*b6e0*/  STL.64 [R1+0xb00], R34 ;  /* 0x000b002201007387 */ /* 0x000fe80000100a00 */
[----:B------:R-:W4:Y:S01]  /*b6f0*/  LDL.LU.64 R4, [R1+0x240] ;  /* 0x0002400001047983 */ /* 0x000f220000300a00 */
[----:B---3--:R-:W-:-:S03]  /*b700*/  IMAD.WIDE R32, R202, 0x4, R6 ;  /* 0x00000004ca207825 */ /* 0x008fc600078e0206 */
[----:B------:R-:W4:Y:S01]  /*b710*/  LDL.LU.64 R6, [R1+0x248] ;  /* 0x0002480001067983 */ /* 0x000f220000300a00 */
[C---:B------:R-:W-:Y:S02]  /*b720*/  IADD3 R2, R0.reuse, -0xf2, RZ ;  /* 0xffffff0e00027810 */ /* 0x040fe40007ffe0ff */
[----:B------:R-:W-:Y:S02]  /*b730*/  IADD3 R3, R0, -0xf6, RZ ;  /* 0xffffff0a00037810 */ /* 0x000fe40007ffe0ff */
[----:B------:R-:W-:Y:S02]  /*b740*/  ISETP.GE.U32.AND P3, PT, R2, 0x7ffffe8f, PT ;  /* 0x7ffffe8f0200780c */ /* 0x000fe40003f66070 */
[----:B------:R-:W-:Y:S02]  /*b750*/  ISETP.GE.U32.AND P4, PT, R3, 0x7ffffe8b, PT ;  /* 0x7ffffe8b0300780c */ /* 0x000fe40003f86070 */
[----:B------:R-:W-:-:S04]  /*b760*/  IADD3 R2, R0, -0xfa, RZ ;  /* 0xffffff0600027810 */ /* 0x000fc80007ffe0ff */
[----:B------:R-:W-:Y:S01]  /*b770*/  ISETP.GE.U32.AND P6, PT, R2, 0x7ffffe87, PT ;  /* 0x7ffffe870200780c */ /* 0x000fe20003fc6070 */
[----:B------:R-:W-:Y:S04]  /*b780*/  STL.64 [R1+0xb08], R32 ;  /* 0x000b082001007387 */ /* 0x000fe80000100a00 */
[----:B------:R1:W-:Y:S01]  /*b790*/  LDGSTS.E [R252+0x3c400], [R34.64], !P3 ;  /* 0x3c40000022fc7fae */ /* 0x0003e2000d921848 */
[----:B------:R-:W-:-:S03]  /*b7a0*/  IMAD.WIDE R30, R202, 0x4, R30 ;  /* 0x00000004ca1e7825 */ /* 0x000fc600078e021e */
[----:B------:R1:W-:Y:S04]  /*b7b0*/  LDGSTS.E [R252+0x3c600], [R32.64], !P3 ;  /* 0x3c60000020fc7fae */ /* 0x0003e8000d921848 */
[----:B------:R1:W-:Y:S04]  /*b7c0*/  STL.64 [R1+0xb20], R30 ;  /* 0x000b201e01007387 */ /* 0x0003e80000100a00 */
[----:B------:R1:W-:Y:S01]  /*b7d0*/  LDGSTS.E [R252+0x3d400], [R30.64], !P4 ;  /* 0x3d4000001efc7fae */ /* 0x0003e2000e121848 */
[----:B------:R-:W-:-:S05]  /*b7e0*/  IMAD.WIDE R28, R202, 0x4, R28 ;  /* 0x00000004ca1c7825 */ /* 0x000fca00078e021c */
[----:B------:R1:W-:Y:S04]  /*b7f0*/  STL.64 [R1+0xb28], R28 ;  /* 0x000b281c01007387 */ /* 0x0003e80000100a00 */
[----:B------:R1:W-:Y:S01]  /*b800*/  LDGSTS.E [R252+0x3d600], [R28.64], !P4 ;  /* 0x3d6000001cfc7fae */ /* 0x0003e2000e121848 */
[----:B------:R-:W-:-:S05]  /*b810*/  IMAD.WIDE R20, R202, 0x4, R20 ;  /* 0x00000004ca147825 */ /* 0x000fca00078e0214 */
[----:B------:R1:W-:Y:S04]  /*b820*/  STL.64 [R1+0xb40], R20 ;  /* 0x000b401401007387 */ /* 0x0003e80000100a00 */
[----:B------:R1:W-:Y:S01]  /*b830*/  LDGSTS.E [R252+0x3e400], [R20.64], !P6 ;  /* 0x3e40000014fc7fae */ /* 0x0003e2000f121848 */
[----:B--2---:R-:W-:-:S05]  /*b840*/  IMAD.WIDE R16, R202, 0x4, R16 ;  /* 0x00000004ca107825 */ /* 0x004fca00078e0210 */
[----:B------:R2:W-:Y:S01]  /*b850*/  STL.64 [R1+0xb48], R16 ;  /* 0x000b481001007387 */ /* 0x0005e20000100a00 */
[----:B-1----:R-:W-:-:S03]  /*b860*/  IMAD.WIDE R30, R202, 0x4, R26 ;  /* 0x00000004ca1e7825 */ /* 0x002fc600078e021a */
[----:B------:R2:W-:Y:S01]  /*b870*/  LDGSTS.E [R252+0x3e600], [R16.64], !P6 ;  /* 0x3e60000010fc7fae */ /* 0x0005e2000f121848 */
[----:B------:R-:W-:-:S03]  /*b880*/  IMAD.WIDE R28, R202, 0x4, R24 ;  /* 0x00000004ca1c7825 */ /* 0x000fc600078e0218 */
[----:B------:R-:W3:Y:S04]  /*b890*/  LDL.LU.64 R26, [R1+0x250] ;  /* 0x00025000011a7983 */ /* 0x000ee80000300a00 */
[----:B------:R-:W-:Y:S04]  /*b8a0*/  STL.64 [R1+0xb60], R30 ;  /* 0x000b601e01007387 */ /* 0x000fe80000100a00 */
[----:B------:R-:W3:Y:S04]  /*b8b0*/  LDL.LU.64 R24, [R1+0x258] ;  /* 0x0002580001187983 */ /* 0x000ee80000300a00 */
[----:B------:R1:W-:Y:S04]  /*b8c0*/  STL.64 [R1+0xb68], R28 ;  /* 0x000b681c01007387 */ /* 0x0003e80000100a00 */
[----:B------:R-:W3:Y:S04]  /*b8d0*/  LDL.LU.64 R20, [R1+0x260] ;  /* 0x0002600001147983 */ /* 0x000ee80000300a00 */
[----:B--2---:R-:W2:Y:S01]  /*b8e0*/  LDL.LU.64 R16, [R1+0x268] ;  /* 0x0002680001107983 */ /* 0x004ea20000300a00 */
[----:B------:R-:W-:-:S03]  /*b8f0*/  IMAD.WIDE R208, R202, 0x4, R22 ;  /* 0x00000004cad07825 */ /* 0x000fc600078e0216 */
[----:B------:R-:W2:Y:S01]  /*b900*/  LDL.LU.64 R22, [R1+0x270] ;  /* 0x0002700001167983 */ /* 0x000ea20000300a00 */
[----:B------:R-:W-:-:S03]  /*b910*/  IMAD.WIDE R200, R202, 0x4, R18 ;  /* 0x00000004cac87825 */ /* 0x000fc600078e0212 */
[----:B------:R-:W2:Y:S01]  /*b920*/  LDL.LU.64 R18, [R1+0x278] ;  /* 0x0002780001127983 */ /* 0x000ea20000300a00 */
[----:B----4-:R-:W-:-:S03]  /*b930*/  IMAD.WIDE R198, R202, 0x4, R4 ;  /* 0x00000004cac67825 */ /* 0x010fc600078e0204 */
[----:B------:R-:W4:Y:S01]  /*b940*/  LDL.LU.64 R4, [R1+0x280] ;  /* 0x0002800001047983 */ /* 0x000f220000300a00 */
[----:B------:R-:W-:-:S03]  /*b950*/  IMAD.WIDE R196, R202, 0x4, R6 ;  /* 0x00000004cac47825 */ /* 0x000fc600078e0206 */
[----:B------:R-:W4:Y:S04]  /*b960*/  LDL.LU.64 R6, [R1+0x288] ;  /* 0x0002880001067983 */ /* 0x000f280000300a00 */
[----:B------:R-:W-:Y:S04]  /*b970*/  STL.64 [R1+0xe40], R208 ;  /* 0x000e40d001007387 */ /* 0x000fe80000100a00 */
[----:B------:R-:W-:Y:S04]  /*b980*/  STL.64 [R1+0xe48], R200 ;  /* 0x000e48c801007387 */ /* 0x000fe80000100a00 */
[----:B------:R-:W-:Y:S04]  /*b990*/  STL.64 [R1+0xe50], R198 ;  /* 0x000e50c601007387 */ /* 0x000fe80000100a00 */
[----:B------:R-:W-:Y:S01]  /*b9a0*/  STL.64 [R1+0xe58], R196 ;  /* 0x000e58c401007387 */ /* 0x000fe20000100a00 */
[----:B---3--:R-:W-:-:S03]  /*b9b0*/  IMAD.WIDE R194, R202, 0x4, R26 ;  /* 0x00000004cac27825 */ /* 0x008fc600078e021a */
[----:B------:R-:W3:Y:S01]  /*b9c0*/  LDL.LU.64 R26, [R1+0x290] ;  /* 0x00029000011a7983 */ /* 0x000ee20000300a00 */
[----:B------:R-:W-:-:S03]  /*b9d0*/  IMAD.WIDE R192, R202, 0x4, R24 ;  /* 0x00000004cac07825 */ /* 0x000fc600078e0218 */
[----:B------:R-:W3:Y:S01]  /*b9e0*/  LDL.LU.64 R24, [R1+0x298] ;  /* 0x0002980001187983 */ /* 0x000ee20000300a00 */
[----:B------:R-:W-:-:S03]  /*b9f0*/  IMAD.WIDE R190, R202, 0x4, R20 ;  /* 0x00000004cabe7825 */ /* 0x000fc600078e0214 */
[----:B------:R-:W3:Y:S01]  /*ba00*/  LDL.LU.64 R20, [R1+0x2a0] ;  /* 0x0002a00001147983 */ /* 0x000ee20000300a00 */
[----:B--2---:R-:W-:-:S03]  /*ba10*/  IMAD.WIDE R188, R202, 0x4, R16 ;  /* 0x00000004cabc7825 */ /* 0x004fc600078e0210 */
[----:B------:R-:W2:Y:S04]  /*ba20*/  LDL.LU.64 R16, [R1+0x2a8] ;  /* 0x0002a80001107983 */ /* 0x000ea80000300a00 */
[----:B------:R-:W-:Y:S04]  /*ba30*/  STL.64 [R1+0xe60], R194 ;  /* 0x000e60c201007387 */ /* 0x000fe80000100a00 */
[----:B------:R-:W-:Y:S04]  /*ba40*/  STL.64 [R1+0xe68], R192 ;  /* 0x000e68c001007387 */ /* 0x000fe80000100a00 */
[----:B------:R-:W-:Y:S04]  /*ba50*/  STL.64 [R1+0xe70], R190 ;  /* 0x000e70be01007387 */ /* 0x000fe80000100a00 */
[----:B------:R-:W-:Y:S01]  /*ba60*/  STL.64 [R1+0xe78], R188 ;  /* 0x000e78bc01007387 */ /* 0x000fe20000100a00 */
        /* <DEDUP_REMOVED lines=12> */
[----:B---3--:R-:W-:-:S04]  /*bb30*/  IMAD.WIDE R162, R202, 0x4, R26 ;  /* 0x00000004caa27825 */ /* 0x008fc800078e021a */
[----:B------:R-:W-:-:S04]  /*bb40*/  IMAD.WIDE R158, R202, 0x4, R20 ;  /* 0x00000004ca9e7825 */ /* 0x000fc800078e0214 */
[C---:B--2---:R-:W-:Y:S02]  /*bb50*/  IMAD.WIDE R156, R202.reuse, 0x4, R16 ;  /* 0x00000004ca9c7825 */ /* 0x044fe400078e0210 */
[----:B------:R-:W2:Y:S04]  /*bb60*/  LDL.LU.64 R16, [R1+0x428] ;  /* 0x0004280001107983 */ /* 0x000ea80000300a00 */
[----:B------:R-:W3:Y:S04]  /*bb70*/  LDL.LU.64 R20, [R1+0x420] ;  /* 0x0004200001147983 */ /* 0x000ee80000300a00 */
[----:B------:R-:W3:Y:S01]  /*bb80*/  LDL.LU.64 R26, [R1+0x418] ;  /* 0x00041800011a7983 */ /* 0x000ee20000300a00 */
[----:B------:R-:W-:-:S03]  /*bb90*/  IMAD.WIDE R160, R202, 0x4, R24 ;  /* 0x00000004caa07825 */ /* 0x000fc600078e0218 */
[----:B------:R-:W3:Y:S04]  /*bba0*/  LDL.LU.64 R24, [R1+0x410] ;  /* 0x0004100001187983 */ /* 0x000ee80000300a00 */
[----:B------:R-:W-:Y:S04]  /*bbb0*/  STL.64 [R1+0xea0], R162 ;  /* 0x000ea0a201007387 */ /* 0x000fe80000100a00 */
[----:B------:R-:W-:Y:S04]  /*bbc0*/  STL.64 [R1+0xea8], R160 ;  /* 0x000ea8a001007387 */ /* 0x000fe80000100a00 */
[----:B------:R-:W-:Y:S04]  /*bbd0*/  STL.64 [R1+0xeb0], R158 ;  /* 0x000eb09e01007387 */ /* 0x000fe80000100a00 */
[----:B------:R-:W-:Y:S01]  /*bbe0*/  STL.64 [R1+0xeb8], R156 ;  /* 0x000eb89c01007387 */ /* 0x000fe20000100a00 */
[----:B----4-:R-:W-:-:S03]  /*bbf0*/  IMAD.WIDE R236, R202, 0x4, R4 ;  /* 0x00000004caec7825 */ /* 0x010fc600078e0204 */
[----:B------:R-:W4:Y:S01]  /*bc00*/  LDL.LU.64 R4, [R1+0x408] ;  /* 0x0004080001047983 */ /* 0x000f220000300a00 */
[----:B------:R-:W-:-:S03]  /*bc10*/  IMAD.WIDE R238, R202, 0x4, R6 ;  /* 0x00000004caee7825 */ /* 0x000fc600078e0206 */
[----:B------:R-:W4:Y:S01]  /*bc20*/  LDL.LU.64 R6, [R1+0x400] ;  /* 0x0004000001067983 */ /* 0x000f220000300a00 */
[C---:B------:R-:W-:Y:S02]  /*bc30*/  IADD3 R3, R0.reuse, -0xfe, RZ ;  /* 0xffffff0200037810 */ /* 0x040fe40007ffe0ff */
[C---:B------:R-:W-:Y:S02]  /*bc40*/  IADD3 R2, R0.reuse, -0x83, RZ ;  /* 0xffffff7d00027810 */ /* 0x040fe40007ffe0ff */
[----:B------:R-:W-:Y:S02]  /*bc50*/  ISETP.GE.U32.AND P5, PT, R3, 0x7ffffe83, PT ;  /* 0x7ffffe830300780c */ /* 0x000fe40003fa6070 */
[----:B------:R-:W-:Y:S02]  /*bc60*/  IADD3 R3, R0, -0x87, RZ ;  /* 0xffffff7900037810 */ /* 0x000fe40007ffe0ff */
[----:B------:R-:W-:Y:S02]  /*bc70*/  ISETP.GE.U32.AND P1, PT, R2, 0x7ffffefe, PT ;  /* 0x7ffffefe0200780c */ /* 0x000fe40003f26070 */
[----:B------:R-:W-:-:S02]  /*bc80*/  IADD3 R2, R0, -0x8b, RZ ;  /* 0xffffff7500027810 */ /* 0x000fc40007ffe0ff */
[----:B------:R-:W-:Y:S02]  /*bc90*/  ISETP.GE.U32.AND P2, PT, R3, 0x7ffffefa, PT ;  /* 0x7ffffefa0300780c */ /* 0x000fe40003f46070 */
[----:B------:R-:W-:Y:S02]  /*bca0*/  IADD3 R3, R0, -0x8f, RZ ;  /* 0xffffff7100037810 */ /* 0x000fe40007ffe0ff */
[----:B------:R-:W-:Y:S01]  /*bcb0*/  ISETP.GE.U32.AND P0, PT, R2, 0x7ffffef6, PT ;  /* 0x7ffffef60200780c */ /* 0x000fe20003f06070 */
[----:B------:R1:W-:Y:S01]  /*bcc0*/  LDGSTS.E [R252+0x3f400], [R30.64], !P5 ;  /* 0x3f4000001efc7fae */ /* 0x0003e2000e921848 */
[C---:B------:R-:W-:Y:S02]  /*bcd0*/  IADD3 R2, R0.reuse, -0x93, RZ ;  /* 0xffffff6d00027810 */ /* 0x040fe40007ffe0ff */
[----:B------:R-:W-:Y:S01]  /*bce0*/  ISETP.GE.U32.AND P3, PT, R3, 0x7ffffef2, PT ;  /* 0x7ffffef20300780c */ /* 0x000fe20003f66070 */
[----:B------:R1:W-:Y:S01]  /*bcf0*/  LDGSTS.E [R252+0x3f600], [R28.64], !P5 ;  /* 0x3f6000001cfc7fae */ /* 0x0003e2000e921848 */
[----:B------:R-:W-:-:S02]  /*bd00*/  IADD3 R3, R0, -0x97, RZ ;  /* 0xffffff6900037810 */ /* 0x000fc40007ffe0ff */
[----:B------:R-:W-:Y:S02]  /*bd10*/  ISETP.GE.U32.AND P4, PT, R2, 0x7ffffeee, PT ;  /* 0x7ffffeee0200780c */ /* 0x000fe40003f86070 */
[C---:B------:R-:W-:Y:S02]  /*bd20*/  IADD3 R2, R0.reuse, -0x9b, RZ ;  /* 0xffffff6500027810 */ /* 0x040fe40007ffe0ff */
[----:B------:R-:W-:Y:S02]  /*bd30*/  ISETP.GE.U32.AND P6, PT, R3, 0x7ffffeea, PT ;  /* 0x7ffffeea0300780c */ /* 0x000fe40003fc6070 */
[----:B------:R-:W-:Y:S02]  /*bd40*/  IADD3 R3, R0, -0x9f, RZ ;  /* 0xffffff6100037810 */ /* 0x000fe40007ffe0ff */
[----:B-1----:R-:W-:Y:S01]  /*bd50*/  LOP3.LUT R252, R203, 0x40, RZ, 0x3c, !PT ;  /* 0x00000040cbfc7812 */ /* 0x002fe200078e3cff */
[----:B------:R-:W4:Y:S01]  /*bd60*/  LDL.LU.64 R28, [R1+0x3f8] ;  /* 0x0003f800011c7983 */ /* 0x000f220000300a00 */
[----:B------:R-:W-:Y:S01]  /*bd70*/  ISETP.GE.U32.AND P5, PT, R2, 0x7ffffee6, PT ;  /* 0x7ffffee60200780c */ /* 0x000fe20003fa6070 */
[----:B------:R-:W-:Y:S01]  /*bd80*/  IMAD.WIDE R146, R202, 0x4, R22 ;  /* 0x00000004ca927825 */ /* 0x000fe200078e0216 */
[----:B------:R-:W-:Y:S01]  /*bd90*/  IADD3 R2, R0, -0xa3, RZ ;  /* 0xffffff5d00027810 */ /* 0x000fe20007ffe0ff */
[----:B------:R1:W-:Y:S02]  /*bda0*/  LDGSTS.E [R252+0x20800], [R208.64], !P1 ;  /* 0x20800000d0fc7fae */ /* 0x0003e4000c921848 */
[----:B------:R-:W-:-:S02]  /*bdb0*/  IMAD.WIDE R144, R202, 0x4, R18 ;  /* 0x00000004ca907825 */ /* 0x000fc400078e0212 */
[----:B------:R1:W-:Y:S01]  /*bdc0*/  LDGSTS.E [R252+0x20a00], [R200.64], !P1 ;  /* 0x20a00000c8fc7fae */ /* 0x0003e2000c921848 */
[----:B------:R-:W-:Y:S02]  /*bdd0*/  ISETP.GE.U32.AND P1, PT, R3, 0x7ffffee2, PT ;  /* 0x7ffffee20300780c */ /* 0x000fe40003f26070 */
[----:B------:R-:W-:Y:S01]  /*bde0*/  IADD3 R3, R0, -0xa7, RZ ;  /* 0xffffff5900037810 */ /* 0x000fe20007ffe0ff */
[----:B------:R1:W-:Y:S04]  /*bdf0*/  LDGSTS.E [R252+0x21800], [R198.64], !P2 ;  /* 0x21800000c6fc7fae */ /* 0x0003e8000d121848 */
[----:B------:R1:W-:Y:S01]  /*be00*/  LDGSTS.E [R252+0x21a00], [R196.64], !P2 ;  /* 0x21a00000c4fc7fae */ /* 0x0003e2000d121848 */
[----:B------:R-:W-:Y:S02]  /*be10*/  ISETP.GE.U32.AND P2, PT, R2, 0x7ffffede, PT ;  /* 0x7ffffede0200780c */ /* 0x000fe40003f46070 */
[----:B------:R-:W-:Y:S01]  /*be20*/  IADD3 R2, R0, -0xab, RZ ;  /* 0xffffff5500027810 */ /* 0x000fe20007ffe0ff */
[----:B------:R-:W4:Y:S04]  /*be30*/  LDL.LU.64 R18, [R1+0x3e8] ;  /* 0x0003e80001127983 */ /* 0x000f280000300a00 */
[----:B------:R1:W-:Y:S04]  /*be40*/  LDGSTS.E [R252+0x22800], [R194.64], !P0 ;  /* 0x22800000c2fc7fae */ /* 0x0003e8000c121848 */
[----:B------:R1:W-:Y:S01]  /*be50*/  LDGSTS.E [R252+0x22a00], [R192.64], !P0 ;  /* 0x22a00000c0fc7fae */ /* 0x0003e2000c121848 */
[----:B------:R-:W-:-:S03]  /*be60*/  ISETP.GE.U32.AND P0, PT, R3, 0x7ffffeda, PT ;  /* 0x7ffffeda0300780c */ /* 0x000fc60003f06070 */
[----:B------:R-:W-:Y:S01]  /*be70*/  STL.64 [R1+0xec0], R146 ;  /* 0x000ec09201007387 */ /* 0x000fe20000100a00 */
[----:B------:R-:W-:-:S03]  /*be80*/  IADD3 R3, R0, -0xaf, RZ ;  /* 0xffffff5100037810 */ /* 0x000fc60007ffe0ff */
[----:B------:R1:W-:Y:S04]  /*be90*/  LDGSTS.E [R252+0x23800], [R190.64], !P3 ;  /* 0x23800000befc7fae */ /* 0x0003e8000d921848 */
[----:B------:R-:W-:Y:S04]  /*bea0*/  STL.64 [R1+0xec8], R144 ;  /* 0x000ec89001007387 */ /* 0x000fe80000100a00 */
[----:B------:R1:W-:Y:S01]  /*beb0*/  LDGSTS.E [R252+0x23a00], [R188.64], !P3 ;  /* 0x23a00000bcfc7fae */ /* 0x0003e2000d921848 */
[----:B------:R-:W-:-:S03]  /*bec0*/  ISETP.GE.U32.AND P3, PT, R2, 0x7ffffed6, PT ;  /* 0x7ffffed60200780c */ /* 0x000fc60003f66070 */
[----:B------:R-:W-:Y:S04]  /*bed0*/  STL.64 [R1+0xed0], R236 ;  /* 0x000ed0ec01007387 */ /* 0x000fe80000100a00 */
[----:B------:R-:W-:Y:S04]  /*bee0*/  STL.64 [R1+0xed8], R238 ;  /* 0x000ed8ee01007387 */ /* 0x000fe80000100a00 */
[----:B------:R1:W-:Y:S04]  /*bef0*/  LDGSTS.E [R252+0x24800], [R186.64], !P4 ;  /* 0x24800000bafc7fae */ /* 0x0003e8000e121848 */
[----:B------:R1:W-:Y:S01]  /*bf00*/  LDGSTS.E [R252+0x24a00], [R184.64], !P4 ;  /* 0x24a00000b8fc7fae */ /* 0x0003e2000e121848 */
[----:B------:R-:W-:-:S03]  /*bf10*/  ISETP.GE.U32.AND P4, PT, R3, 0x7ffffed2, PT ;  /* 0x7ffffed20300780c */ /* 0x000fc60003f86070 */
        /* <DEDUP_REMOVED lines=8> */
[----:B---3--:R-:W-:-:S03]  /*bfa0*/  IMAD.WIDE R32, R202, 0x4, R20 ;  /* 0x00000004ca207825 */ /* 0x008fc600078e0214 */
[----:B------:R-:W3:Y:S01]  /*bfb0*/  LDL.LU.64 R20, [R1+0x3d8] ;  /* 0x0003d80001147983 */ /* 0x000ee20000300a00 */
[----:B------:R-:W-:-:S03]  /*bfc0*/  IMAD.WIDE R30, R202, 0x4, R26 ;  /* 0x00000004ca1e7825 */ /* 0x000fc600078e021a */
[----:B------:R1:W-:Y:S04]  /*bfd0*/  STL.64 [R1+0x50], R22 ;  /* 0x0000501601007387 */ /* 0x0003e80000100a00 */
[----:B------:R-:W-:Y:S04]  /*bfe0*/  STL.64 [R1+0x60], R32 ;  /* 0x0000602001007387 */ /* 0x000fe80000100a00 */
[----:B------:R-:W3:Y:S04]  /*bff0*/  LDL.LU.64 R26, [R1+0x3d0] ;  /* 0x0003d000011a7983 */ /* 0x000ee80000300a00 */
[----:B------:R1:W-:Y:S01]  /*c000*/  LDGSTS.E [R252+0x28800], [R146.64], !P2 ;  /* 0x2880000092fc7fae */ /* 0x0003e2000d121848 */
[----:B------:R-:W-:-:S03]  /*c010*/  IMAD.WIDE R24, R202, 0x4, R24 ;  /* 0x00000004ca187825 */ /* 0x000fc600078e0218 */
[----:B------:R1:W-:Y:S04]  /*c020*/  LDGSTS.E [R252+0x28a00], [R144.64], !P2 ;  /* 0x28a0000090fc7fae */ /* 0x0003e8000d121848 */
[----:B------:R1:W-:Y:S04]  /*c030*/  LDGSTS.E [R252+0x29800], [R236.64], !P0 ;  /* 0x29800000ecfc7fae */ /* 0x0003e8000c121848 */
[----:B------:R1:W-:Y:S04]  /*c040*/  LDGSTS.E [R252+0x29a00], [R238.64], !P0 ;  /* 0x29a00000eefc7fae */ /* 0x0003e8000c121848 */
[----:B------:R1:W-:Y:S04]  /*c050*/  LDGSTS.E [R252+0x2a800], [R22.64], !P3 ;  /* 0x2a80000016fc7fae */ /* 0x0003e8000d921848 */
[----:B------:R-:W-:Y:S04]  /*c060*/  STL.64 [R1+0x80], R30 ;  /* 0x0000801e01007387 */ /* 0x000fe80000100a00 */
[----:B------:R4:W-:Y:S04]  /*c070*/  LDGSTS.E [R252+0x2aa00], [R32.64], !P3 ;  /* 0x2aa0000020fc7fae */ /* 0x0009e8000d921848 */
[----:B-1----:R-:W3:Y:S04]  /*c080*/  LDL.LU.64 R22, [R1+0x3c8] ;  /* 0x0003c80001167983 */ /* 0x002ee80000300a00 */
[----:B------:R1:W-:Y:S04]  /*c090*/  LDGSTS.E [R252+0x2b800], [R30.64], !P4 ;  /* 0x2b8000001efc7fae */ /* 0x0003e8000e121848 */
[----:B------:R4:W-:Y:S04]  /*c0a0*/  STL.64 [R1+0x88], R24 ;  /* 0x0000881801007387 */ /* 0x0009e80000100a00 */
[----:B------:R4:W-:Y:S02]  /*c0b0*/  LDGSTS.E [R252+0x2ba00], [R24.64], !P4 ;  /* 0x2ba0000018fc7fae */ /* 0x0009e4000e121848 */
[----:B----4-:R-:W-:-:S02]  /*c0c0*/  IMAD.WIDE R24, R202, 0x4, R4 ;  /* 0x00000004ca187825 */ /* 0x010fc400078e0204 */
[----:B------:R-:W4:Y:S02]  /*c0d0*/  LDL.LU.64 R4, [R1+0x3c0] ;  /* 0x0003c00001047983 */ /* 0x000f240000300a00 */
[----:B------:R-:W-:Y:S02]  /*c0e0*/  IMAD.WIDE R32, R202, 0x4, R6 ;  /* 0x00000004ca207825 */ /* 0x000fe400078e0206 */
[----:B------:R-:W4:Y:S01]  /*c0f0*/  LDL.LU.64 R6, [R1+0x3b8] ;  /* 0x0003b80001067983 */ /* 0x000f220000300a00 */
[C---:B------:R-:W-:Y:S02]  /*c100*/  IADD3 R2, R0.reuse, -0xb3, RZ ;  /* 0xffffff4d00027810 */ /* 0x040fe40007ffe0ff */
[----:B------:R-:W-:Y:S02]  /*c110*/  IADD3 R3, R0, -0xb7, RZ ;  /* 0xffffff4900037810 */ /* 0x000fe40007ffe0ff */
[----:B------:R-:W-:Y:S02]  /*c120*/  ISETP.GE.U32.AND P6, PT, R2, 0x7ffffece, PT ;  /* 0x7ffffece0200780c */ /* 0x000fe40003fc6070 */
[----:B------:R-:W-:Y:S01]  /*c130*/  ISETP.GE.U32.AND P5, PT, R3, 0x7ffffeca, PT ;  /* 0x7ffffeca0300780c */ /* 0x000fe20003fa6070 */
[----:B------:R1:W-:Y:S04]  /*c140*/  STL.64 [R1+0xa0], R24 ;  /* 0x0000a01801007387 */ /* 0x0003e80000100a00 */
[----:B------:R-:W-:Y:S01]  /*c150*/  STL.64 [R1+0xa8], R32 ;  /* 0x0000a82001007387 */ /* 0x000fe20000100a00 */
[----:B------:R-:W-:-:S05]  /*c160*/  IADD3 R2, R0, -0xbb, RZ ;  /* 0xffffff4500027810 */ /* 0x000fca0007ffe0ff */
[----:B------:R1:W-:Y:S01]  /*c170*/  LDGSTS.E [R252+0x2c800], [R24.64], !P6 ;  /* 0x2c80000018fc7fae */ /* 0x0003e2000f121848 */
[----:B------:R-:W-:-:S03]  /*c180*/  ISETP.GE.U32.AND P1, PT, R2, 0x7ffffec6, PT ;  /* 0x7ffffec60200780c */ /* 0x000fc60003f26070 */
[----:B------:R3:W-:Y:S01]  /*c190*/  LDGSTS.E [R252+0x2ca00], [R32.64], !P6 ;  /* 0x2ca0000020fc7fae */ /* 0x0007e2000f121848 */
[----:B-1----:R-:W-:-:S03]  /*c1a0*/  IMAD.WIDE R30, R202, 0x4, R28 ;  /* 0x00000004ca1e7825 */ /* 0x002fc600078e021c */
[----:B------:R-:W4:Y:S04]  /*c1b0*/  LDL.LU.64 R28, [R1+0x3b0] ;  /* 0x0003b000011c7983 */ /* 0x000f280000300a00 */
[----:B------:R-:W-:Y:S04]  /*c1c0*/  STL.64 [R1+0xb0], R30 ;  /* 0x0000b01e01007387 */ /* 0x000fe80000100a00 */
[----:B------:R-:W4:Y:S01]  /*c1d0*/  LDL.LU.64 R24, [R1+0x3a0] ;  /* 0x0003a00001187983 */ /* 0x000f220000300a00 */
[----:B------:R-:W-:-:S03]  /*c1e0*/  IADD3 R3, R0, -0xbf, RZ ;  /* 0xffffff4100037810 */ /* 0x000fc60007ffe0ff */
[----:B------:R1:W-:Y:S01]  /*c1f0*/  LDGSTS.E [R252+0x2d800], [R30.64], !P5 ;  /* 0x2d8000001efc7fae */ /* 0x0003e2000e921848 */
[----:B------:R-:W-:-:S05]  /*c200*/  IMAD.WIDE R18, R202, 0x4, R18 ;  /* 0x00000004ca127825 */ /* 0x000fca00078e0212 */
[----:B------:R2:W-:Y:S04]  /*c210*/  STL.64 [R1+0xb8], R18 ;  /* 0x0000b81201007387 */ /* 0x0005e80000100a00 */
[----:B------:R2:W-:Y:S01]  /*c220*/  LDGSTS.E [R252+0x2da00], [R18.64], !P5 ;  /* 0x2da0000012fc7fae */ /* 0x0005e2000e921848 */
[----:B------:R-:W-:Y:S01]  /*c230*/  ISETP.GE.U32.AND P2, PT, R3, 0x7ffffec2, PT ;  /* 0x7ffffec20300780c */ /* 0x000fe20003f46070 */
[C---:B--2---:R-:W-:Y:S02]  /*c240*/  IMAD.WIDE R18, R202.reuse, 0x4, R16 ;  /* 0x00000004ca127825 */ /* 0x044fe400078e0210 */
[----:B------:R-:W2:Y:S02]  /*c250*/  LDL.LU.64 R16, [R1+0x398] ;  /* 0x0003980001107983 */ /* 0x000ea40000300a00 */
[----:B---3--:R-:W-:-:S02]  /*c260*/  IMAD.WIDE R32, R202, 0x4, R20 ;  /* 0x00000004ca207825 */ /* 0x008fc400078e0214 */
[----:B------:R-:W3:Y:S04]  /*c270*/  LDL.LU.64 R20, [R1+0x390] ;  /* 0x0003900001147983 */ /* 0x000ee80000300a00 */
[----:B------:R1:W-:Y:S04]  /*c280*/  STL.64 [R1+0xc0], R18 ;  /* 0x0000c01201007387 */ /* 0x0003e80000100a00 */
[----:B------:R-:W-:Y:S01]  /*c290*/  STL.64 [R1+0xc8], R32 ;  /* 0x0000c82001007387 */ /* 0x000fe20000100a00 */
[----:B-1----:R-:W-:-:S03]  /*c2a0*/  IMAD.WIDE R30, R202, 0x4, R26 ;  /* 0x00000004ca1e7825 */ /* 0x002fc600078e021a */
[----:B------:R-:W3:Y:S04]  /*c2b0*/  LDL.LU.64 R26, [R1+0x388] ;  /* 0x00038800011a7983 */ /* 0x000ee80000300a00 */
[----:B------:R1:W-:Y:S04]  /*c2c0*/  LDGSTS.E [R252+0x2e800], [R18.64], !P1 ;  /* 0x2e80000012fc7fae */ /* 0x0003e8000c921848 */
[----:B------:R-:W-:Y:S04]  /*c2d0*/  STL.64 [R1+0xe0], R30 ;  /* 0x0000e01e01007387 */ /* 0x000fe80000100a00 */
[----:B------:R4:W-:Y:S04]  /*c2e0*/  LDGSTS.E [R252+0x2ea00], [R32.64], !P1 ;  /* 0x2ea0000020fc7fae */ /* 0x0009e8000c921848 */
[----:B-1----:R-:W3:Y:S04]  /*c2f0*/  LDL.LU.64 R18, [R1+0x380] ;  /* 0x0003800001127983 */ /* 0x002ee80000300a00 */
[----:B------:R1:W-:Y:S01]  /*c300*/  LDGSTS.E [R252+0x2f800], [R30.64], !P2 ;  /* 0x2f8000001efc7fae */ /* 0x0003e2000d121848 */
[----:B------:R-:W-:-:S05]  /*c310*/  IMAD.WIDE R22, R202, 0x4, R22 ;  /* 0x00000004ca167825 */ /* 0x000fca00078e0216 */
[----:B------:R4:W-:Y:S04]  /*c320*/  STL.64 [R1+0xe8], R22 ;  /* 0x0000e81601007387 */ /* 0x0009e80000100a00 */
[----:B------:R4:W-:Y:S02]  /*c330*/  LDGSTS.E [R252+0x2fa00], [R22.64], !P2 ;  /* 0x2fa0000016fc7fae */ /* 0x0009e4000d121848 */
[C---:B----4-:R-:W-:Y:S02]  /*c340*/  IMAD.WIDE R22, R202.reuse, 0x4, R4 ;  /* 0x00000004ca167825 */ /* 0x050fe400078e0204 */
[----:B------:R-:W4:Y:S02]  /*c350*/  LDL.LU.64 R4, [R1+0x378] ;  /* 0x0003780001047983 */ /* 0x000f240000300a00 */
[----:B------:R-:W-:-:S02]  /*c360*/  IMAD.WIDE R32, R202, 0x4, R6 ;  /* 0x00000004ca207825 */ /* 0x000fc400078e0206 */
[----:B------:R-:W4:Y:S01]  /*c370*/  LDL.LU.64 R6, [R1+0x370] ;  /* 0x0003700001067983 */ /* 0x000f220000300a00 */
[C---:B------:R-:W-:Y:S02]  /*c380*/  IADD3 R2, R0.reuse, -0xc3, RZ ;  /* 0xffffff3d00027810 */ /* 0x040fe40007ffe0ff */
[----:B------:R-:W-:Y:S02]  /*c390*/  IADD3 R3, R0, -0xc7, RZ ;  /* 0xffffff3900037810 */ /* 0x000fe40007ffe0ff */
[----:B------:R-:W-:Y:S02]  /*c3a0*/  ISETP.GE.U32.AND P0, PT, R2, 0x7ffffebe, PT ;  /* 0x7ffffebe0200780c */ /* 0x000fe40003f06070 */
[----:B------:R-:W-:Y:S01]  /*c3b0*/  ISETP.GE.U32.AND P3, PT, R3, 0x7ffffeba, PT ;  /* 0x7ffffeba0300780c */ /* 0x000fe20003f66070 */
[----:B------:R1:W-:Y:S01]  /*c3c0*/  STL.64 [R1+0x100], R22 ;  /* 0x0001001601007387 */ /* 0x0003e20000100a00 */
[----:B------:R-:W-:-:S03]  /*c3d0*/  IADD3 R2, R0, -0xcb, RZ ;  /* 0xffffff3500027810 */ /* 0x000fc60007ffe0ff */
[----:B------:R-:W-:Y:S01]  /*c3e0*/  STL.64 [R1+0x108], R32 ;  /* 0x0001082001007387 */ /* 0x000fe20000100a00 */
[----:B------:R-:W-:Y:S02]  /*c3f0*/  ISETP.GE.U32.AND P4, PT, R2, 0x7ffffeb6, PT ;  /* 0x7ffffeb60200780c */ /* 0x000fe40003f86070 */
[----:B------:R-:W-:-:S03]  /*c400*/  IADD3 R3, R0, -0xcf, RZ ;  /* 0xffffff3100037810 */ /* 0x000fc60007ffe0ff */
[----:B------:R1:W-:Y:S04]  /*c410*/  LDGSTS.E [R252+0x30800], [R22.64], !P0 ;  /* 0x3080000016fc7fae */ /* 0x0003e8000c121848 */
[----:B------:R3:W-:Y:S01]  /*c420*/  LDGSTS.E [R252+0x30a00], [R32.64], !P0 ;  /* 0x30a0000020fc7fae */ /* 0x0007e2000c121848 */
[----:B-1----:R-:W-:Y:S01]  /*c430*/  IMAD.WIDE R30, R202, 0x4, R28 ;  /* 0x00000004ca1e7825 */ /* 0x002fe200078e021c */
[----:B------:R-:W-:-:S04]  /*c440*/  ISETP.GE.U32.AND P6, PT, R3, 0x7ffffeb2, PT ;  /* 0x7ffffeb20300780c */ /* 0x000fc80003fc6070 */
[----:B------:R1:W-:Y:S01]  /*c450*/  LDGSTS.E [R252+0x31800], [R30.64], !P3 ;  /* 0x318000001efc7fae */ /* 0x0003e2000d921848 */
[----:B------:R-:W-:-:S03]  /*c460*/  IMAD.WIDE R28, R202, 0x4, R24 ;  /* 0x00000004ca1c7825 */ /* 0x000fc600078e0218 */
[----:B------:R-:W4:Y:S04]  /*c470*/  LDL.LU.64 R24, [R1+0x368] ;  /* 0x0003680001187983 */ /* 0x000f280000300a00 */
[----:B------:R-:W-:Y:S04]  /*c480*/  STL.64 [R1+0x140], R30 ;  /* 0x0001401e01007387 */ /* 0x000fe80000100a00 */
[----:B------:R-:W4:Y:S04]  /*c490*/  LDL.LU.64 R22, [R1+0x360] ;  /* 0x0003600001167983 */ /* 0x000f280000300a00 */
[----:B------:R2:W-:Y:S04]  /*c4a0*/  STL.64 [R1+0x148], R28 ;  /* 0x0001481c01007387 */ /* 0x0005e80000100a00 */
[----:B------:R2:W-:Y:S02]  /*c4b0*/  LDGSTS.E [R252+0x31a00], [R28.64], !P3 ;  /* 0x31a000001cfc7fae */ /* 0x0005e4000d921848 */
[----:B--2---:R-:W-:-:S02]  /*c4c0*/  IMAD.WIDE R28, R202, 0x4, R16 ;  /* 0x00000004ca1c7825 */ /* 0x004fc400078e0210 */
[----:B------:R-:W2:Y:S02]  /*c4d0*/  LDL.LU.64 R16, [R1+0x358] ;  /* 0x0003580001107983 */ /* 0x000ea40000300a00 */
[C---:B---3--:R-:W-:Y:S02]  /*c4e0*/  IMAD.WIDE R32, R202.reuse, 0x4, R20 ;  /* 0x00000004ca207825 */ /* 0x048fe400078e0214 */
[----:B------:R-:W3:Y:S04]  /*c4f0*/  LDL.LU.64 R20, [R1+0x350] ;  /* 0x0003500001147983 */ /* 0x000ee80000300a00 */
[----:B------:R1:W-:Y:S01]  /*c500*/  STL.64 [R1+0x180], R28 ;  /* 0x0001801c01007387 */ /* 0x0003e20000100a00 */
[----:B------:R-:W-:-:S03]  /*c510*/  IMAD.WIDE R26, R202, 0x4, R26 ;  /* 0x00000004ca1a7825 */ /* 0x000fc600078e021a */
[----:B------:R-:W-:Y:S04]  /*c520*/  STL.64 [R1+0x188], R32 ;  /* 0x0001882001007387 */ /* 0x000fe80000100a00 */
[----:B-1----:R-:W3:Y:S04]  /*c530*/  LDL.LU.64 R30, [R1+0x348] ;  /* 0x00034800011e7983 */ /* 0x002ee80000300a00 */
[----:B------:R1:W-:Y:S04]  /*c540*/  LDGSTS.E [R252+0x32800], [R28.64], !P4 ;  /* 0x328000001cfc7fae */ /* 0x0003e8000e121848 */
[----:B------:R-:W-:Y:S01]  /*c550*/  STL.64 [R1+0x230], R26 ;  /* 0x0002301a01007387 */ /* 0x000fe20000100a00 */
[----:B------:R-:W-:-:S03]  /*c560*/  IMAD.WIDE R18, R202, 0x4, R18 ;  /* 0x00000004ca127825 */ /* 0x000fc600078e0212 */
        /* <DEDUP_REMOVED lines=20> */
[----:B------:R-:W-:Y:S01]  /*c6b0*/  ISETP.GE.U32.AND P0, PT, R3, 0x7ffffea2, PT ;  /* 0x7ffffea20300780c */ /* 0x000fe20003f06070 */
[----:B-1----:R-:W-:-:S05]  /*c6c0*/  IMAD.WIDE R26, R202, 0x4, R24 ;  /* 0x00000004ca1a7825 */ /* 0x002fca00078e0218 */
[----:B------:R2:W-:Y:S01]  /*c6d0*/  LDGSTS.E [R252+0x35800], [R26.64], !P1 ;  /* 0x358000001afc7fae */ /* 0x0005e2000c921848 */
[----:B------:R-:W-:-:S03]  /*c6e0*/  IMAD.WIDE R24, R202, 0x4, R22 ;  /* 0x00000004ca187825 */ /* 0x000fc600078e0216 */
[----:B------:R-:W4:Y:S04]  /*c6f0*/  LDL.LU.64 R22, [R1+0x328] ;  /* 0x0003280001167983 */ /* 0x000f280000300a00 */
[----:B------:R2:W-:Y:S04]  /*c700*/  STL.64 [R1+0x260], R26 ;  /* 0x0002601a01007387 */ /* 0x0005e80000100a00 */
[----:B------:R-:W4:Y:S04]  /*c710*/  LDL.LU.64 R18, [R1+0x320] ;  /* 0x0003200001127983 */ /* 0x000f280000300a00 */
[----:B------:R3:W-:Y:S04]  /*c720*/  STL.64 [R1+0x268], R24 ;  /* 0x0002681801007387 */ /* 0x0007e80000100a00 */
[----:B------:R3:W-:Y:S01]  /*c730*/  LDGSTS.E [R252+0x35a00], [R24.64], !P1 ;  /* 0x35a0000018fc7fae */ /* 0x0007e2000c921848 */
[----:B--2---:R-:W-:-:S03]  /*c740*/  IMAD.WIDE R26, R202, 0x4, R16 ;  /* 0x00000004ca1a7825 */ /* 0x004fc600078e0210 */
[----:B------:R-:W2:Y:S01]  /*c750*/  LDL.LU.64 R16, [R1+0x318] ;  /* 0x0003180001107983 */ /* 0x000ea20000300a00 */
[----:B---3--:R-:W-:-:S03]  /*c760*/  IMAD.WIDE R24, R202, 0x4, R20 ;  /* 0x00000004ca187825 */ /* 0x008fc600078e0214 */
[----:B------:R-:W3:Y:S04]  /*c770*/  LDL.LU.64 R20, [R1+0x310] ;  /* 0x0003100001147983 */ /* 0x000ee80000300a00 */
[----:B------:R1:W-:Y:S04]  /*c780*/  STL.64 [R1+0x280], R26 ;  /* 0x0002801a01007387 */ /* 0x0003e80000100a00 */
[----:B------:R1:W-:Y:S04]  /*c790*/  STL.64 [R1+0x288], R24 ;  /* 0x0002881801007387 */ /* 0x0003e80000100a00 */
[----:B------:R1:W-:Y:S01]  /*c7a0*/  LDGSTS.E [R252+0x36800], [R26.64], !P2 ;  /* 0x368000001afc7fae */ /* 0x0003e2000d121848 */
[----:B------:R-:W-:-:S03]  /*c7b0*/  IMAD.WIDE R30, R202, 0x4, R30 ;  /* 0x00000004ca1e7825 */ /* 0x000fc600078e021e */
[----:B------:R1:W-:Y:S04]  /*c7c0*/  LDGSTS.E [R252+0x36a00], [R24.64], !P2 ;  /* 0x36a0000018fc7fae */ /* 0x0003e8000d121848 */
[----:B------:R4:W-:Y:S04]  /*c7d0*/  STL.64 [R1+0x348], R30 ;  /* 0x0003481e01007387 */ /* 0x0009e80000100a00 */
[----:B-1----:R-:W3:Y:S04]  /*c7e0*/  LDL.LU.64 R26, [R1+0x308] ;  /* 0x00030800011a7983 */ /* 0x002ee80000300a00 */
[----:B------:R4:W-:Y:S01]  /*c7f0*/  LDGSTS.E [R252+0x37800], [R30.64], !P0 ;  /* 0x378000001efc7fae */ /* 0x0009e2000c121848 */
[----:B------:R-:W-:-:S05]  /*c800*/  IMAD.WIDE R28, R202, 0x4, R28 ;  /* 0x00000004ca1c7825 */ /* 0x000fca00078e021c */
[----:B------:R1:W-:Y:S04]  /*c810*/  STL.64 [R1+0x340], R28 ;  /* 0x0003401c01007387 */ /* 0x0003e80000100a00 */
[----:B------:R-:W3:Y:S04]  /*c820*/  LDL.LU.64 R24, [R1+0x300] ;  /* 0x0003000001187983 */ /* 0x000ee80000300a00 */
[----:B------:R1:W-:Y:S01]  /*c830*/  LDGSTS.E [R252+0x37a00], [R28.64], !P0 ;  /* 0x37a000001cfc7fae */ /* 0x0003e2000c121848 */
[----:B----4-:R-:W-:-:S03]  /*c840*/  IMAD.WIDE R30, R202, 0x4, R4 ;  /* 0x00000004ca1e7825 */ /* 0x010fc600078e0204 */
[----:B------:R-:W4:Y:S01]  /*c850*/  LDL.LU.64 R4, [R1+0x2f8] ;  /* 0x0002f80001047983 */ /* 0x000f220000300a00 */
[----:B-1----:R-:W-:-:S03]  /*c860*/  IMAD.WIDE R28, R202, 0x4, R6 ;  /* 0x00000004ca1c7825 */ /* 0x002fc600078e0206 */
[----:B------:R-:W4:Y:S01]  /*c870*/  LDL.LU.64 R6, [R1+0x2f0] ;  /* 0x0002f00001067983 */ /* 0x000f220000300a00 */
[C---:B------:R-:W-:Y:S02]  /*c880*/  IADD3 R2, R0.reuse, -0xe3, RZ ;  /* 0xffffff1d00027810 */ /* 0x040fe40007ffe0ff */
[----:B------:R-:W-:Y:S02]  /*c890*/  IADD3 R3, R0, -0xe7, RZ ;  /* 0xffffff1900037810 */ /* 0x000fe40007ffe0ff */
[----:B------:R-:W-:Y:S02]  /*c8a0*/  ISETP.GE.U32.AND P3, PT, R2, 0x7ffffe9e, PT ;  /* 0x7ffffe9e0200780c */ /* 0x000fe40003f66070 */
[----:B------:R-:W-:Y:S01]  /*c8b0*/  ISETP.GE.U32.AND P4, PT, R3, 0x7ffffe9a, PT ;  /* 0x7ffffe9a0300780c */ /* 0x000fe20003f86070 */
[----:B------:R1:W-:Y:S01]  /*c8c0*/  STL.64 [R1+0x338], R30 ;  /* 0x0003381e01007387 */ /* 0x0003e20000100a00 */
[----:B------:R-:W-:-:S03]  /*c8d0*/  IADD3 R2, R0, -0xeb, RZ ;  /* 0xffffff1500027810 */ /* 0x000fc60007ffe0ff */
[----:B------:R1:W-:Y:S01]  /*c8e0*/  STL.64 [R1+0x330], R28 ;  /* 0x0003301c01007387 */ /* 0x0003e20000100a00 */
[----:B------:R-:W-:Y:S02]  /*c8f0*/  IADD3 R3, R0, -0xef, RZ ;  /* 0xffffff1100037810 */ /* 0x000fe40007ffe0ff */
[----:B------:R-:W-:-:S03]  /*c900*/  ISETP.GE.U32.AND P6, PT, R2, 0x7ffffe96, PT ;  /* 0x7ffffe960200780c */ /* 0x000fc60003fc6070 */
[----:B------:R1:W-:Y:S04]  /*c910*/  LDGSTS.E [R252+0x38800], [R30.64], !P3 ;  /* 0x388000001efc7fae */ /* 0x0003e8000d921848 */
[----:B------:R1:W-:Y:S01]  /*c920*/  LDGSTS.E [R252+0x38a00], [R28.64], !P3 ;  /* 0x38a000001cfc7fae */ /* 0x0003e2000d921848 */
[----:B------:R-:W-:Y:S01]  /*c930*/  ISETP.GE.U32.AND P5, PT, R3, 0x7ffffe92, PT ;  /* 0x7ffffe920300780c */ /* 0x000fe20003fa6070 */
[----:B------:R-:W-:-:S05]  /*c940*/  IMAD.WIDE R22, R202, 0x4, R22 ;  /* 0x00000004ca167825 */ /* 0x000fca00078e0216 */
[----:B------:R-:W-:Y:S01]  /*c950*/  STL.64 [R1+0x360], R22 ;  /* 0x0003601601007387 */ /* 0x000fe20000100a00 */
[----:B------:R-:W-:-:S03]  /*c960*/  IMAD.WIDE R18, R202, 0x4, R18 ;  /* 0x00000004ca127825 */ /* 0x000fc600078e0212 */
[----:B-1----:R-:W4:Y:S04]  /*c970*/  LDL.LU.64 R30, [R1+0x2e8] ;  /* 0x0002e800011e7983 */ /* 0x002f280000300a00 */
[----:B------:R1:W-:Y:S04]  /*c980*/  STL.64 [R1+0x368], R18 ;  /* 0x0003681201007387 */ /* 0x0003e80000100a00 */
[----:B------:R1:W-:Y:S04]  /*c990*/  LDGSTS.E [R252+0x39800], [R22.64], !P4 ;  /* 0x3980000016fc7fae */ /* 0x0003e8000e121848 */
[----:B------:R-:W4:Y:S04]  /*c9a0*/  LDL.LU.64 R28, [R1+0x2e0] ;  /* 0x0002e000011c7983 */ /* 0x000f280000300a00 */
[----:B------:R1:W-:Y:S04]  /*c9b0*/  LDGSTS.E [R252+0x39a00], [R18.64], !P4 ;  /* 0x39a0000012fc7fae */ /* 0x0003e8000e121848 */
[----:B-1----:R-:W4:Y:S01]  /*c9c0*/  LDL.LU.64 R18, [R1+0x2d8] ;  /* 0x0002d80001127983 */ /* 0x002f220000300a00 */
[----:B--2---:R-:W-:-:S03]  /*c9d0*/  IMAD.WIDE R34, R202, 0x4, R16 ;  /* 0x00000004ca227825 */ /* 0x004fc600078e0210 */
[----:B------:R-:W2:Y:S01]  /*c9e0*/  LDL.LU.64 R16, [R1+0x2d0] ;  /* 0x0002d00001107983 */ /* 0x000ea20000300a00 */
[----:B---3--:R-:W-:-:S03]  /*c9f0*/  IMAD.WIDE R32, R202, 0x4, R20 ;  /* 0x00000004ca207825 */ /* 0x008fc600078e0214 */
[----:B------:R-:W-:Y:S04]  /*ca00*/  STL.64 [R1+0x380], R34 ;  /* 0x0003802201007387 */ /* 0x000fe80000100a00 */
[----:B------:R-:W3:Y:S04]  /*ca10*/  LDL.LU.64 R22, [R1+0x2c8] ;  /* 0x0002c80001167983 */ /* 0x000ee80000300a00 */
[----:B------:R-:W3:Y:S04]  /*ca20*/  LDL.LU.64 R20, [R1+0x2c0] ;  /* 0x0002c00001147983 */ /* 0x000ee80000300a00 */
        /* <DEDUP_REMOVED lines=9> */
[----:B-1----:R-:W3:Y:S04]  /*cac0*/  LDL.LU.64 R26, [R1+0x430] ;  /* 0x00043000011a7983 */ /* 0x002ee80000300a00 */
[----:B------:R-:W3:Y:S01]  /*cad0*/  LDL.LU.64 R24, [R1+0x438] ;  /* 0x0004380001187983 */ /* 0x000ee20000300a00 */
[----:B----4-:R-:W-:-:S04]  /*cae0*/  IMAD.WIDE R34, R202, 0x4, R4 ;  /* 0x00000004ca227825 */ /* 0x010fc800078e0204 */
[----:B------:R-:W-:Y:S01]  /*caf0*/  IMAD.WIDE R32, R202, 0x4, R6 ;  /* 0x00000004ca207825 */ /* 0x000fe200078e0206 */
[----:B------:R-:W-:Y:S04]  /*cb00*/  STL.64 [R1+0x400], R34 ;  /* 0x0004002201007387 */ /* 0x000fe80000100a00 */
[----:B------:R-:W4:Y:S04]  /*cb10*/  LDL.LU.64 R4, [R1+0x440] ;  /* 0x0004400001047983 */ /* 0x000f280000300a00 */
[----:B------:R-:W4:Y:S01]  /*cb20*/  LDL.LU.64 R6, [R1+0x448] ;  /* 0x0004480001067983 */ /* 0x000f220000300a00 */
[----:B------:R-:W-:-:S02]  /*cb30*/  IADD3 R2, R0, -0xf3, RZ ;  /* 0xffffff0d00027810 */ /* 0x000fc40007ffe0ff */
[----:B------:R-:W-:Y:S02]  /*cb40*/  IADD3 R3, R0, -0xf7, RZ ;  /* 0xffffff0900037810 */ /* 0x000fe40007ffe0ff */
[----:B------:R-:W-:Y:S02]  /*cb50*/  ISETP.GE.U32.AND P1, PT, R2, 0x7ffffe8e, PT ;  /* 0x7ffffe8e0200780c */ /* 0x000fe40003f26070 */
[----:B------:R-:W-:Y:S02]  /*cb60*/  ISETP.GE.U32.AND P2, PT, R3, 0x7ffffe8a, PT ;  /* 0x7ffffe8a0300780c */ /* 0x000fe40003f46070 */
[----:B------:R-:W-:-:S04]  /*cb70*/  IADD3 R2, R0, -0xfb, RZ ;  /* 0xffffff0500027810 */ /* 0x000fc80007ffe0ff */
[----:B------:R-:W-:Y:S01]  /*cb80*/  ISETP.GE.U32.AND P0, PT, R2, 0x7ffffe86, PT ;  /* 0x7ffffe860200780c */ /* 0x000fe20003f06070 */
[----:B------:R-:W-:Y:S04]  /*cb90*/  STL.64 [R1+0x408], R32 ;  /* 0x0004082001007387 */ /* 0x000fe80000100a00 */
[----:B------:R1:W-:Y:S04]  /*cba0*/  LDGSTS.E [R252+0x3c800], [R34.64], !P1 ;  /* 0x3c80000022fc7fae */ /* 0x0003e8000c921848 */
[----:B------:R1:W-:Y:S01]  /*cbb0*/  LDGSTS.E [R252+0x3ca00], [R32.64], !P1 ;  /* 0x3ca0000020fc7fae */ /* 0x0003e2000c921848 */
[----:B------:R-:W-:-:S05]  /*cbc0*/  IMAD.WIDE R30, R202, 0x4, R30 ;  /* 0x00000004ca1e7825 */ /* 0x000fca00078e021e */
        /* <DEDUP_REMOVED lines=10> */
[----:B---3--:R-:W-:-:S03]  /*cc70*/  IMAD.WIDE R30, R202, 0x4, R22 ;  /* 0x00000004ca1e7825 */ /* 0x008fc600078e0216 */
[----:B------:R2:W-:Y:S01]  /*cc80*/  LDGSTS.E [R252+0x3ea00], [R16.64], !P0 ;  /* 0x3ea0000010fc7fae */ /* 0x0005e2000c121848 */
[----:B-1----:R-:W-:-:S03]  /*cc90*/  IMAD.WIDE R28, R202, 0x4, R20 ;  /* 0x00000004ca1c7825 */ /* 0x002fc600078e0214 */
[----:B------:R-:W3:Y:S04]  /*cca0*/  LDL.LU.64 R22, [R1+0x450] ;  /* 0x0004500001167983 */ /* 0x000ee80000300a00 */
[----:B------:R1:W-:Y:S04]  /*ccb0*/  STL.64 [R1+0xad0], R30 ;  /* 0x000ad01e01007387 */ /* 0x0003e80000100a00 */
[----:B------:R-:W3:Y:S04]  /*ccc0*/  LDL.LU.64 R20, [R1+0x468] ;  /* 0x0004680001147983 */ /* 0x000ee80000300a00 */
[----:B------:R1:W-:Y:S04]  /*ccd0*/  STL.64 [R1+0xad8], R28 ;  /* 0x000ad81c01007387 */ /* 0x0003e80000100a00 */
[----:B------:R-:W3:Y:S04]  /*cce0*/  LDL.LU.64 R18, [R1+0x470] ;  /* 0x0004700001127983 */ /* 0x000ee80000300a00 */
[----:B--2---:R-:W2:Y:S01]  /*ccf0*/  LDL.LU.64 R16, [R1+0x478] ;  /* 0x0004780001107983 */ /* 0x004ea20000300a00 */
[----:B------:R-:W-:-:S03]  /*cd00*/  IMAD.WIDE R142, R202, 0x4, R26 ;  /* 0x00000004ca8e7825 */ /* 0x000fc600078e021a */
[----:B------:R-:W1:Y:S01]  /*cd10*/  LDL.LU.64 R26, [R1+0x480] ;  /* 0x00048000011a7983 */ /* 0x000e620000300a00 */
[----:B------:R-:W-:-:S03]  /*cd20*/  IMAD.WIDE R140, R202, 0x4, R24 ;  /* 0x00000004ca8c7825 */ /* 0x000fc600078e0218 */
[----:B------:R-:W2:Y:S01]  /*cd30*/  LDL.LU.64 R24, [R1+0x488] ;  /* 0x0004880001187983 */ /* 0x000ea20000300a00 */
[----:B----4-:R-:W-:-:S03]  /*cd40*/  IMAD.WIDE R102, R202, 0x4, R4 ;  /* 0x00000004ca667825 */ /* 0x010fc600078e0204 */
[----:B------:R-:W4:Y:S01]  /*cd50*/  LDL.LU.64 R4, [R1+0x490] ;  /* 0x0004900001047983 */ /* 0x000f220000300a00 */
[----:B------:R-:W-:-:S03]  /*cd60*/  IMAD.WIDE R100, R202, 0x4, R6 ;  /* 0x00000004ca647825 */ /* 0x000fc600078e0206 */
[----:B------:R-:W4:Y:S01]  /*cd70*/  LDL.LU.64 R6, [R1+0x498] ;  /* 0x0004980001067983 */ /* 0x000f220000300a00 */
[----:B------:R-:W-:-:S03]  /*cd80*/  IADD3 R3, R0, -0xff, RZ ;  /* 0xffffff0100037810 */ /* 0x000fc60007ffe0ff */
[----:B------:R-:W-:Y:S01]  /*cd90*/  STL.64 [R1+0xee0], R142 ;  /* 0x000ee08e01007387 */ /* 0x000fe20000100a00 */
[----:B------:R-:W-:-:S03]  /*cda0*/  ISETP.GE.U32.AND P3, PT, R3, 0x7ffffe82, PT ;  /* 0x7ffffe820300780c */ /* 0x000fc60003f66070 */
[----:B------:R-:W-:Y:S04]  /*cdb0*/  STL.64 [R1+0xee8], R140 ;  /* 0x000ee88c01007387 */ /* 0x000fe80000100a00 */
[----:B------:R-:W-:Y:S04]  /*cdc0*/  STL.64 [R1+0xef0], R102 ;  /* 0x000ef06601007387 */ /* 0x000fe80000100a00 */
[----:B------:R-:W-:Y:S04]  /*cdd0*/  STL.64 [R1+0xef8], R100 ;  /* 0x000ef86401007387 */ /* 0x000fe80000100a00 */
[----:B------:R1:W-:Y:S04]  /*cde0*/  LDGSTS.E [R252+0x3f800], [R30.64], !P3 ;  /* 0x3f8000001efc7fae */ /* 0x0003e8000d921848 */
[----:B------:R1:W-:Y:S01]  /*cdf0*/  LDGSTS.E [R252+0x3fa00], [R28.64], !P3 ;  /* 0x3fa000001cfc7fae */ /* 0x0003e2000d921848 */
        /* <DEDUP_REMOVED lines=12> */
[----:B-1----:R-:W-:-:S04]  /*cec0*/  IMAD.WIDE R30, R202, 0x4, R26 ;  /* 0x00000004ca1e7825 */ /* 0x002fc800078e021a */
[----:B------:R-:W-:-:S04]  /*ced0*/  IMAD.WIDE R28, R202, 0x4, R24 ;  /* 0x00000004ca1c7825 */ /* 0x000fc800078e0218 */
[----:B----4-:R-:W-:-:S04]  /*cee0*/  IMAD.WIDE R26, R202, 0x4, R4 ;  /* 0x00000004ca1a7825 */ /* 0x010fc800078e0204 */
[----:B------:R-:W-:Y:S02]  /*cef0*/  IMAD.WIDE R24, R202, 0x4, R6 ;  /* 0x00000004ca187825 */ /* 0x000fe400078e0206 */
[----:B------:R-:W4:Y:S04]  /*cf00*/  LDL.LU.64 R6, [R1+0x4d0] ;  /* 0x0004d00001067983 */ /* 0x000f280000300a00 */
[----:B------:R-:W4:Y:S04]  /*cf10*/  LDL.LU.64 R4, [R1+0x4d8] ;  /* 0x0004d80001047983 */ /* 0x000f280000300a00 */
[----:B------:R-:W4:Y:S04]  /*cf20*/  LDL.LU.64 R164, [R1+0x4e0] ;  /* 0x0004e00001a47983 */ /* 0x000f280000300a00 */
[----:B------:R-:W4:Y:S01]  /*cf30*/  LDL.LU.64 R154, [R1+0x4e8] ;  /* 0x0004e800019a7983 */ /* 0x000f220000300a00 */
[----:B------:R-:W-:-:S02]  /*cf40*/  IADD3 R2, R0, -0x84, RZ ;  /* 0xffffff7c00027810 */ /* 0x000fc40007ffe0ff */
[----:B------:R-:W-:Y:S02]  /*cf50*/  IADD3 R3, R0, -0x88, RZ ;  /* 0xffffff7800037810 */ /* 0x000fe40007ffe0ff */
[----:B------:R-:W-:Y:S02]  /*cf60*/  ISETP.GE.U32.AND P4, PT, R2, 0x7ffffefd, PT ;  /* 0x7ffffefd0200780c */ /* 0x000fe40003f86070 */
[----:B------:R-:W-:Y:S02]  /*cf70*/  IADD3 R2, R0, -0x8c, RZ ;  /* 0xffffff7400027810 */ /* 0x000fe40007ffe0ff */
[----:B------:R-:W-:Y:S02]  /*cf80*/  ISETP.GE.U32.AND P6, PT, R3, 0x7ffffef9, PT ;  /* 0x7ffffef90300780c */ /* 0x000fe40003fc6070 */
[----:B------:R-:W-:Y:S02]  /*cf90*/  ISETP.GE.U32.AND P5, PT, R2, 0x7ffffef5, PT ;  /* 0x7ffffef50200780c */ /* 0x000fe40003fa6070 */
[----:B------:R-:W-:-:S02]  /*cfa0*/  IADD3 R3, R0, -0x90, RZ ;  /* 0xffffff7000037810 */ /* 0x000fc40007ffe0ff */
[----:B------:R-:W-:Y:S02]  /*cfb0*/  IADD3 R2, R0, -0x94, RZ ;  /* 0xffffff6c00027810 */ /* 0x000fe40007ffe0ff */
[----:B------:R-:W-:Y:S02]  /*cfc0*/  ISETP.GE.U32.AND P1, PT, R3, 0x7ffffef1, PT ;  /* 0x7ffffef10300780c */ /* 0x000fe40003f26070 */
[----:B------:R-:W-:Y:S02]  /*cfd0*/  ISETP.GE.U32.AND P2, PT, R2, 0x7ffffeed, PT ;  /* 0x7ffffeed0200780c */ /* 0x000fe40003f46070 */
[C---:B------:R-:W-:Y:S02]  /*cfe0*/  IADD3 R3, R0.reuse, -0x98, RZ ;  /* 0xffffff6800037810 */ /* 0x040fe40007ffe0ff */
[----:B------:R-:W-:Y:S02]  /*cff0*/  IADD3 R2, R0, -0x9c, RZ ;  /* 0xffffff6400027810 */ /* 0x000fe40007ffe0ff */
[----:B------:R-:W-:-:S02]  /*d000*/  LOP3.LUT R252, R203, 0x60, RZ, 0x3c, !PT ;  /* 0x00000060cbfc7812 */ /* 0x000fc400078e3cff */
[----:B------:R-:W-:Y:S02]  /*d010*/  ISETP.GE.U32.AND P0, PT, R3, 0x7ffffee9, PT ;  /* 0x7ffffee90300780c */ /* 0x000fe40003f06070 */
[----:B------:R-:W-:Y:S01]  /*d020*/  ISETP.GE.U32.AND P3, PT, R2, 0x7ffffee5, PT ;  /* 0x7ffffee50200780c */ /* 0x000fe20003f66070 */
[----:B------:R1:W-:Y:S01]  /*d030*/  LDGSTS.E [R252+0x20c00], [R142.64], !P4 ;  /* 0x20c000008efc7fae */ /* 0x0003e2000e121848 */
[C---:B------:R-:W-:Y:S02]  /*d040*/  IADD3 R3, R0.reuse, -0xa0, RZ ;  /* 0xffffff6000037810 */ /* 0x040fe40007ffe0ff */
[----:B------:R-:W-:Y:S01]  /*d050*/  IADD3 R2, R0, -0xa4, RZ ;  /* 0xffffff5c00027810 */ /* 0x000fe20007ffe0ff */
[----:B------:R1:W-:Y:S01]  /*d060*/  LDGSTS.E [R252+0x20e00], [R140.64], !P4 ;  /* 0x20e000008cfc7fae */ /* 0x0003e2000e121848 */
[----:B------:R-:W-:-:S03]  /*d070*/  ISETP.GE.U32.AND P4, PT, R3, 0x7ffffee1, PT ;  /* 0x7ffffee10300780c */ /* 0x000fc60003f86070 */
[----:B------:R1:W-:Y:S01]  /*d080*/  LDGSTS.E [R252+0x21c00], [R102.64], !P6 ;  /* 0x21c0000066fc7fae */ /* 0x0003e2000f121848 */
[----:B------:R-:W-:-:S03]  /*d090*/  IADD3 R3, R0, -0xa8, RZ ;  /* 0xffffff5800037810 */ /* 0x000fc60007ffe0ff */
[----:B------:R1:W-:Y:S01]  /*d0a0*/  LDGSTS.E [R252+0x21e00], [R100.64], !P6 ;  /* 0x21e0000064fc7fae */ /* 0x0003e2000f121848 */
[----:B------:R-:W-:-:S03]  /*d0b0*/  ISETP.GE.U32.AND P6, PT, R2, 0x7ffffedd, PT ;  /* 0x7ffffedd0200780c */ /* 0x000fc60003fc6070 */
[----:B------:R-:W-:Y:S01]  /*d0c0*/  STL.64 [R1+0xf20], R30 ;  /* 0x000f201e01007387 */ /* 0x000fe20000100a00 */
[----:B------:R-:W-:-:S03]  /*d0d0*/  IADD3 R2, R0, -0xac, RZ ;  /* 0xffffff5400027810 */ /* 0x000fc60007ffe0ff */
[----:B------:R-:W-:Y:S04]  /*d0e0*/  STL.64 [R1+0xf28], R28 ;  /* 0x000f281c01007387 */ /* 0x000fe80000100a00 */
[----:B------:R1:W-:Y:S04]  /*d0f0*/  LDGSTS.E [R252+0x22c00], [R78.64], !P5 ;  /* 0x22c000004efc7fae */ /* 0x0003e8000e921848 */
[----:B------:R-:W-:Y:S04]  /*d100*/  STL.64 [R1+0xf30], R26 ;  /* 0x000f301a01007387 */ /* 0x000fe80000100a00 */
[----:B------:R1:W-:Y:S01]  /*d110*/  LDGSTS.E [R252+0x22e00], [R76.64], !P5 ;  /* 0x22e000004cfc7fae */ /* 0x0003e2000e921848 */
[----:B------:R-:W-:-:S03]  /*d120*/  ISETP.GE.U32.AND P5, PT, R3, 0x7ffffed9, PT ;  /* 0x7ffffed90300780c */ /* 0x000fc60003fa6070 */
[----:B------:R-:W-:Y:S01]  /*d130*/  STL.64 [R1+0xf38], R24 ;  /* 0x000f381801007387 */ /* 0x000fe20000100a00 */
[----:B------:R-:W-:-:S03]  /*d140*/  IADD3 R3, R0, -0xb0, RZ ;  /* 0xffffff5000037810 */ /* 0x000fc60007ffe0ff */
[----:B------:R1:W-:Y:S04]  /*d150*/  LDGSTS.E [R252+0x23c00], [R34.64], !P1 ;  /* 0x23c0000022fc7fae */ /* 0x0003e8000c921848 */
[----:B------:R-:W4:Y:S04]  /*d160*/  LDL.LU.64 R172, [R1+0x4f0] ;  /* 0x0004f00001ac7983 */ /* 0x000f280000300a00 */
[----:B------:R1:W-:Y:S01]  /*d170*/  LDGSTS.E [R252+0x23e00], [R32.64], !P1 ;  /* 0x23e0000020fc7fae */ /* 0x0003e2000c921848 */
[----:B------:R-:W-:-:S03]  /*d180*/  ISETP.GE.U32.AND P1, PT, R2, 0x7ffffed5, PT ;  /* 0x7ffffed50200780c */ /* 0x000fc60003f26070 */
[----:B------:R-:W4:Y:S01]  /*d190*/  LDL.LU.64 R170, [R1+0x4f8] ;  /* 0x0004f80001aa7983 */ /* 0x000f220000300a00 */
[----:B------:R-:W-:-:S03]  /*d1a0*/  IADD3 R2, R0, -0xb4, RZ ;  /* 0xffffff4c00027810 */ /* 0x000fc60007ffe0ff */
[----:B------:R-:W4:Y:S04]  /*d1b0*/  LDL.LU.64 R176, [R1+0x508] ;  /* 0x0005080001b07983 */ /* 0x000f280000300a00 */
[----:B------:R1:W-:Y:S04]  /*d1c0*/  LDGSTS.E [R252+0x24c00], [R30.64], !P2 ;  /* 0x24c000001efc7fae */ /* 0x0003e8000d121848 */
[----:B------:R-:W4:Y:S04]  /*d1d0*/  LDL.LU.64 R174, [R1+0x518] ;  /* 0x0005180001ae7983 */ /* 0x000f280000300a00 */
[----:B------:R1:W-:Y:S01]  /*d1e0*/  LDGSTS.E [R252+0x24e00], [R28.64], !P2 ;  /* 0x24e000001cfc7fae */ /* 0x0003e2000d121848 */
[----:B------:R-:W-:-:S03]  /*d1f0*/  ISETP.GE.U32.AND P2, PT, R3, 0x7ffffed1, PT ;  /* 0x7ffffed10300780c */ /* 0x000fc60003f46070 */
[----:B------:R1:W-:Y:S01]  /*d200*/  LDGSTS.E [R252+0x25c00], [R26.64], !P0 ;  /* 0x25c000001afc7fae */ /* 0x0003e2000c121848 */
[----:B------:R-:W-:-:S03]  /*d210*/  IADD3 R3, R0, -0xb8, RZ ;  /* 0xffffff4800037810 */ /* 0x000fc60007ffe0ff */
[----:B------:R1:W-:Y:S01]  /*d220*/  LDGSTS.E [R252+0x25e00], [R24.64], !P0 ;  /* 0x25e0000018fc7fae */ /* 0x0003e2000c121848 */
[----:B---3--:R-:W-:Y:S01]  /*d230*/  IMAD.WIDE R22, R202, 0x4, R22 ;  /* 0x00000004ca167825 */ /* 0x008fe200078e0216 */
[----:B------:R-:W-:-:S03]  /*d240*/  ISETP.GE.U32.AND P0, PT, R2, 0x7ffffecd, PT ;  /* 0x7ffffecd0200780c */ /* 0x000fc60003f06070 */
[C---:B------:R-:W-:Y:S01]  /*d250*/  IMAD.WIDE R20, R202.reuse, 0x4, R20 ;  /* 0x00000004ca147825 */ /* 0x040fe200078e0214 */
[----:B------:R-:W-:Y:S03]  /*d260*/  STL.64 [R1+0xf40], R22 ;  /* 0x000f401601007387 */ /* 0x000fe60000100a00 */
[C---:B------:R-:W-:Y:S01]  /*d270*/  IMAD.WIDE R18, R202.reuse, 0x4, R18 ;  /* 0x00000004ca127825 */ /* 0x040fe200078e0212 */
[----:B------:R-:W-:Y:S03]  /*d280*/  STL.64 [R1+0xf48], R20 ;  /* 0x000f481401007387 */ /* 0x000fe60000100a00 */
[----:B--2---:R-:W-:Y:S01]  /*d290*/  IMAD.WIDE R16, R202, 0x4, R16 ;  /* 0x00000004ca107825 */ /* 0x004fe200078e0210 */
[----:B------:R-:W-:Y:S01]  /*d2a0*/  STL.64 [R1+0xf50], R18 ;  /* 0x000f501201007387 */ /* 0x000fe20000100a00 */
[----:B------:R-:W-:-:S03]  /*d2b0*/  IADD3 R2, R0, -0xbc, RZ ;  /* 0xffffff4400027810 */ /* 0x000fc60007ffe0ff */
[----:B------:R2:W-:Y:S04]  /*d2c0*/  STL.64 [R1+0xf58], R16 ;  /* 0x000f581001007387 */ /* 0x0005e80000100a00 */
[----:B------:R3:W-:Y:S04]  /*d2d0*/  LDGSTS.E [R252+0x26c00], [R22.64], !P3 ;  /* 0x26c0000016fc7fae */ /* 0x0007e8000d921848 */
[----:B------:R-:W2:Y:S04]  /*d2e0*/  LDL.LU.64 R168, [R1+0x520] ;  /* 0x0005200001a87983 */ /* 0x000ea80000300a00 */
[----:B------:R1:W-:Y:S01]  /*d2f0*/  LDGSTS.E [R252+0x26e00], [R20.64], !P3 ;  /* 0x26e0000014fc7fae */ /* 0x0003e2000d921848 */
[----:B------:R-:W-:-:S03]  /*d300*/  ISETP.GE.U32.AND P3, PT, R3, 0x7ffffec9, PT ;  /* 0x7ffffec90300780c */ /* 0x000fc60003f66070 */
[----:B------:R-:W3:Y:S04]  /*d310*/  LDL.LU.64 R166, [R1+0x528] ;  /* 0x0005280001a67983 */ /* 0x000ee80000300a00 */
[----:B------:R1:W-:Y:S04]  /*d320*/  LDGSTS.E [R252+0x27c00], [R18.64], !P4 ;  /* 0x27c0000012fc7fae */ /* 0x0003e8000e121848 */
[----:B------:R2:W-:Y:S01]  /*d330*/  LDGSTS.E [R252+0x27e00], [R16.64], !P4 ;  /* 0x27e0000010fc7fae */ /* 0x0005e2000e121848 */
[----:B------:R-:W-:Y:S01]  /*d340*/  ISETP.GE.U32.AND P4, PT, R2, 0x7ffffec5, PT ;  /* 0x7ffffec50200780c */ /* 0x000fe20003f86070 */
[----:B----4-:R-:W-:-:S02]  /*d350*/  IMAD.WIDE R2, R202, 0x4, R164 ;  /* 0x00000004ca027825 */ /* 0x010fc400078e02a4 */
[----:B------:R-:W4:Y:S02]  /*d360*/  LDL.LU.64 R164, [R1+0x530] ;  /* 0x0005300001a47983 */ /* 0x000f240000300a00 */
[C---:B------:R-:W-:Y:S02]  /*d370*/  IMAD.WIDE R230, R202.reuse, 0x4, R154 ;  /* 0x00000004cae67825 */ /* 0x040fe400078e029a */
[----:B------:R-:W4:Y:S02]  /*d380*/  LDL.LU.64 R154, [R1+0x538] ;  /* 0x00053800019a7983 */ /* 0x000f240000300a00 */
[----:B------:R-:W-:-:S04]  /*d390*/  IMAD.WIDE R6, R202, 0x4, R6 ;  /* 0x00000004ca067825 */ /* 0x000fc800078e0206 */
[----:B------:R-:W-:Y:S01]  /*d3a0*/  IMAD.WIDE R4, R202, 0x4, R4 ;  /* 0x00000004ca047825 */ /* 0x000fe200078e0204 */
[----:B------:R3:W-:Y:S04]  /*d3b0*/  STL.64 [R1+0xf60], R6 ;  /* 0x000f600601007387 */ /* 0x0007e80000100a00 */
[----:B------:R4:W-:Y:S04]  /*d3c0*/  STL.64 [R1+0xf68], R4 ;  /* 0x000f680401007387 */ /* 0x0009e80000100a00 */
[----:B------:R1:W-:Y:S04]  /*d3d0*/  STL.64 [R1+0xf70], R2 ;  /* 0x000f700201007387 */ /* 0x0003e80000100a00 */
[----:B------:R3:W-:Y:S04]  /*d3e0*/  LDGSTS.E [R252+0x28c00], [R6.64], !P6 ;  /* 0x28c0000006fc7fae */ /* 0x0007e8000f121848 */
[----:B------:R4:W-:Y:S04]  /*d3f0*/  LDGSTS.E [R252+0x28e00], [R4.64], !P6 ;  /* 0x28e0000004fc7fae */ /* 0x0009e8000f121848 */
[----:B------:R1:W-:Y:S01]  /*d400*/  LDGSTS.E [R252+0x29c00], [R2.64], !P5 ;  /* 0x29c0000002fc7fae */ /* 0x0003e2000e921848 */
[----:B------:R-:W-:-:S03]  /*d410*/  IADD3 R153, R0, -0xc0, RZ ;  /* 0xffffff4000997810 */ /* 0x000fc60007ffe0ff */
[----:B------:R1:W-:Y:S01]  /*d420*/  LDGSTS.E [R252+0x29e00], [R230.64], !P5 ;  /* 0x29e00000e6fc7fae */ /* 0x0003e2000e921848 */
[----:B------:R-:W-:-:S03]  /*d430*/  IMAD.WIDE R232, R202, 0x4, R172 ;  /* 0x00000004cae87825 */ /* 0x000fc600078e02ac */
[----:B------:R-:W4:Y:S01]  /*d440*/  LDL.LU.64 R172, [R1+0x540] ;  /* 0x0005400001ac7983 */ /* 0x000f220000300a00 */
[----:B------:R-:W-:-:S03]  /*d450*/  IMAD.WIDE R234, R202, 0x4, R170 ;  /* 0x00000004caea7825 */ /* 0x000fc600078e02aa */
[----:B------:R1:W-:Y:S04]  /*d460*/  LDGSTS.E [R252+0x2ac00], [R232.64], !P1 ;  /* 0x2ac00000e8fc7fae */ /* 0x0003e8000c921848 */
[----:B------:R-:W4:Y:S04]  /*d470*/  LDL.LU.64 R170, [R1+0x548] ;  /* 0x0005480001aa7983 */ /* 0x000f280000300a00 */
[----:B------:R-:W4:Y:S04]  /*d480*/  LDL.LU.64 R228, [R1+0x558] ;  /* 0x0005580001e47983 */ /* 0x000f280000300a00 */
[----:B------:R-:W4:Y:S01]  /*d490*/  LDL.LU.64 R178, [R1+0x568] ;  /* 0x0005680001b27983 */ /* 0x000f220000300a00 */
[----:B--2---:R-:W-:-:S03]  /*d4a0*/  IMAD.WIDE R16, R202, 0x4, R168 ;  /* 0x00000004ca107825 */ /* 0x004fc600078e02a8 */
[----:B------:R2:W-:Y:S04]  /*d4b0*/  LDGSTS.E [R252+0x2ae00], [R234.64], !P1 ;  /* 0x2ae00000eafc7fae */ /* 0x0005e8000c921848 */
[----:B------:R-:W2:Y:S01]  /*d4c0*/  LDL.LU.64 R168, [R1+0x570] ;  /* 0x0005700001a87983 */ /* 0x000ea20000300a00 */
[----:B---3--:R-:W-:-:S03]  /*d4d0*/  IMAD.WIDE R6, R202, 0x4, R166 ;  /* 0x00000004ca067825 */ /* 0x008fc600078e02a6 */
[----:B------:R-:W3:Y:S04]  /*d4e0*/  LDL.LU.64 R166, [R1+0x578] ;  /* 0x0005780001a67983 */ /* 0x000ee80000300a00 */
[----:B------:R1:W-:Y:S04]  /*d4f0*/  STL.64 [R1+0x40], R16 ;  /* 0x0000401001007387 */ /* 0x0003e80000100a00 */
[----:B------:R1:W-:Y:S01]  /*d500*/  STL.64 [R1+0x48], R6 ;  /* 0x0000480601007387 */ /* 0x0003e20000100a00 */
[----:B----4-:R-:W-:-:S03]  /*d510*/  IMAD.WIDE R4, R202, 0x4, R164 ;  /* 0x00000004ca047825 */ /* 0x010fc600078e02a4 */
[----:B------:R-:W4:Y:S01]  /*d520*/  LDL.LU.64 R164, [R1+0x580] ;  /* 0x0005800001a47983 */ /* 0x000f220000300a00 */
[----:B-1----:R-:W-:-:S03]  /*d530*/  IMAD.WIDE R2, R202, 0x4, R154 ;  /* 0x00000004ca027825 */ /* 0x002fc600078e029a */
[----:B------:R1:W-:Y:S04]  /*d540*/  STL.64 [R1+0x58], R4 ;  /* 0x0000580401007387 */ /* 0x0003e80000100a00 */
[----:B------:R-:W4:Y:S01]  /*d550*/  LDL.LU.64 R154, [R1+0x588] ;  /* 0x00058800019a7983 */ /* 0x000f220000300a00 */
[----:B------:R-:W-:-:S04]  /*d560*/  IMAD.WIDE R240, R202, 0x4, R176 ;  /* 0x00000004caf07825 */ /* 0x000fc800078e02b0 */
[C---:B------:R-:W-:Y:S01]  /*d570*/  IMAD.WIDE R242, R202.reuse, 0x4, R174 ;  /* 0x00000004caf27825 */ /* 0x040fe200078e02ae */
[----:B------:R-:W-:Y:S01]  /*d580*/  ISETP.GE.U32.AND P6, PT, R153, 0x7ffffec1, PT ;  /* 0x7ffffec19900780c */ /* 0x000fe20003fc6070 */
[----:B------:R1:W-:Y:S04]  /*d590*/  LDGSTS.E [R252+0x2bc00], [R240.64], !P2 ;  /* 0x2bc00000f0fc7fae */ /* 0x0003e8000d121848 */
[----:B------:R1:W-:Y:S04]  /*d5a0*/  LDGSTS.E [R252+0x2be00], [R242.64], !P2 ;  /* 0x2be00000f2fc7fae */ /* 0x0003e8000d121848 */
[----:B------:R1:W-:Y:S04]  /*d5b0*/  LDGSTS.E [R252+0x2cc00], [R16.64], !P0 ;  /* 0x2cc0000010fc7fae */ /* 0x0003e8000c121848 */
[----:B------:R1:W-:Y:S04]  /*d5c0*/  STL.64 [R1+0x68], R2 ;  /* 0x0000680201007387 */ /* 0x0003e80000100a00 */
[----:B------:R1:W-:Y:S04]  /*d5d0*/  LDGSTS.E [R252+0x2ce00], [R6.64], !P0 ;  /* 0x2ce0000006fc7fae */ /* 0x0003e8000c121848 */
[----:B------:R1:W-:Y:S04]  /*d5e0*/  LDGSTS.E [R252+0x2dc00], [R4.64], !P3 ;  /* 0x2dc0000004fc7fae */ /* 0x0003e8000d921848 */
[----:B------:R-:W4:Y:S04]  /*d5f0*/  LDL.LU.64 R176, [R1+0x5e8] ;  /* 0x0005e80001b07983 */ /* 0x000f280000300a00 */
[----:B------:R1:W-:Y:S04]  /*d600*/  LDGSTS.E [R252+0x2de00], [R2.64], !P3 ;  /* 0x2de0000002fc7fae */ /* 0x0003e8000d921848 */
[----:B------:R-:W4:Y:S01]  /*d610*/  LDL.LU.64 R174, [R1+0x5e0] ;  /* 0x0005e00001ae7983 */ /* 0x000f220000300a00 */
[----:B-1----:R-:W-:-:S05]  /*d620*/  IMAD.WIDE R16, R202, 0x4, R172 ;  /* 0x00000004ca107825 */ /* 0x002fca00078e02ac */
[----:B------:R2:W-:Y:S04]  /*d630*/  STL.64 [R1+0x90], R16 ;  /* 0x0000901001007387 */ /* 0x0005e80000100a00 */
[----:B------:R-:W4:Y:S01]  /*d640*/  LDL.LU.64 R172, [R1+0x5d8] ;  /* 0x0005d80001ac7983 */ /* 0x000f220000300a00 */
[----:B------:R-:W-:-:S03]  /*d650*/  IMAD.WIDE R6, R202, 0x4, R170 ;  /* 0x00000004ca067825 */ /* 0x000fc600078e02aa */
[----:B------:R-:W4:Y:S01]  /*d660*/  LDL.LU.64 R170, [R1+0x5d0] ;  /* 0x0005d00001aa7983 */ /* 0x000f220000300a00 */
[----:B------:R-:W-:-:S03]  /*d670*/  IMAD.WIDE R4, R202, 0x4, R228 ;  /* 0x00000004ca047825 */ /* 0x000fc600078e02e4 */
[----:B------:R2:W-:Y:S01]  /*d680*/  LDGSTS.E [R252+0x2ec00], [R16.64], !P4 ;  /* 0x2ec0000010fc7fae */ /* 0x0005e2000e121848 */
[----:B------:R-:W-:-:S03]  /*d690*/  IMAD.WIDE R2, R202, 0x4, R178 ;  /* 0x00000004ca027825 */ /* 0x000fc600078e02b2 */
[----:B------:R3:W-:Y:S04]  /*d6a0*/  STL.64 [R1+0x98], R6 ;  /* 0x0000980601007387 */ /* 0x0007e80000100a00 */
[----:B------:R3:W-:Y:S04]  /*d6b0*/  LDGSTS.E [R252+0x2ee00], [R6.64], !P4 ;  /* 0x2ee0000006fc7fae */ /* 0x0007e8000e121848 */
[----:B------:R4:W-:Y:S04]  /*d6c0*/  STL.64 [R1+0xd0], R4 ;  /* 0x0000d00401007387 */ /* 0x0009e80000100a00 */
[----:B------:R1:W-:Y:S04]  /*d6d0*/  STL.64 [R1+0xd8], R2 ;  /* 0x0000d80201007387 */ /* 0x0003e80000100a00 */
[----:B------:R4:W-:Y:S04]  /*d6e0*/  LDGSTS.E [R252+0x2fc00], [R4.64], !P6 ;  /* 0x2fc0000004fc7fae */ /* 0x0009e8000f121848 */
[----:B------:R1:W-:Y:S01]  /*d6f0*/  LDGSTS.E [R252+0x2fe00], [R2.64], !P6 ;  /* 0x2fe0000002fc7fae */ /* 0x0003e2000f121848 */
[----:B--2---:R-:W-:-:S03]  /*d700*/  IMAD.WIDE R16, R202, 0x4, R168 ;  /* 0x00000004ca107825 */ /* 0x004fc600078e02a8 */
[----:B------:R-:W2:Y:S01]  /*d710*/  LDL.LU.64 R168, [R1+0x5c8] ;  /* 0x0005c80001a87983 */ /* 0x000ea20000300a00 */
[----:B---3--:R-:W-:-:S03]  /*d720*/  IMAD.WIDE R6, R202, 0x4, R166 ;  /* 0x00000004ca067825 */ /* 0x008fc600078e02a6 */
[----:B------:R-:W3:Y:S04]  /*d730*/  LDL.LU.64 R166, [R1+0x5c0] ;  /* 0x0005c00001a67983 */ /* 0x000ee80000300a00 */
[----:B------:R1:W-:Y:S04]  /*d740*/  STL.64 [R1+0x110], R16 ;  /* 0x0001101001007387 */ /* 0x0003e80000100a00 */
[----:B------:R1:W-:Y:S01]  /*d750*/  STL.64 [R1+0x118], R6 ;  /* 0x0001180601007387 */ /* 0x0003e20000100a00 */
[----:B----4-:R-:W-:-:S03]  /*d760*/  IMAD.WIDE R4, R202, 0x4, R164 ;  /* 0x00000004ca047825 */ /* 0x010fc600078e02a4 */
[----:B------:R-:W4:Y:S04]  /*d770*/  LDL.LU.64 R164, [R1+0x5b8] ;  /* 0x0005b80001a47983 */ /* 0x000f280000300a00 */
[----:B------:R1:W-:Y:S02]  /*d780*/  STL.64 [R1+0x150], R4 ;  /* 0x0001500401007387 */ /* 0x0003e40000100a00 */
[----:B-1----:R-:W-:Y:S02]  /*d790*/  IMAD.WIDE R2, R202, 0x4, R154 ;  /* 0x00000004ca027825 */ /* 0x002fe400078e029a */
[----:B------:R-:W4:Y:S01]  /*d7a0*/  LDL.LU.64 R154, [R1+0x5b0] ;  /* 0x0005b000019a7983 */ /* 0x000f220000300a00 */
[C---:B------:R-:W-:Y:S02]  /*d7b0*/  IADD3 R152, R0.reuse, -0xc4, RZ ;  /* 0xffffff3c00987810 */ /* 0x040fe40007ffe0ff */
[----:B------:R-:W-:-:S02]  /*d7c0*/  IADD3 R153, R0, -0xc8, RZ ;  /* 0xffffff3800997810 */ /* 0x000fc40007ffe0ff */
[----:B------:R-:W-:Y:S02]  /*d7d0*/  ISETP.GE.U32.AND P5, PT, R152, 0x7ffffebd, PT ;  /* 0x7ffffebd9800780c */ /* 0x000fe40003fa6070 */
[----:B------:R-:W-:Y:S02]  /*d7e0*/  ISETP.GE.U32.AND P1, PT, R153, 0x7ffffeb9, PT ;  /* 0x7ffffeb99900780c */ /* 0x000fe40003f26070 */
[C---:B------:R-:W-:Y:S02]  /*d7f0*/  IADD3 R152, R0.reuse, -0xcc, RZ ;  /* 0xffffff3400987810 */ /* 0x040fe40007ffe0ff */
[----:B------:R-:W-:Y:S02]  /*d800*/  IADD3 R153, R0, -0xd0, RZ ;  /* 0xffffff3000997810 */ /* 0x000fe40007ffe0ff */
[----:B------:R-:W-:Y:S02]  /*d810*/  ISETP.GE.U32.AND P2, PT, R152, 0x7ffffeb5, PT ;  /* 0x7ffffeb59800780c */ /* 0x000fe40003f46070 */
[----:B------:R-:W-:-:S03]  /*d820*/  ISETP.GE.U32.AND P0, PT, R153, 0x7ffffeb1, PT ;  /* 0x7ffffeb19900780c */ /* 0x000fc60003f06070 */
[----:B------:R1:W-:Y:S04]  /*d830*/  LDGSTS.E [R252+0x30c00], [R16.64], !P5 ;  /* 0x30c0000010fc7fae */ /* 0x0003e8000e921848 */
[----:B------:R1:W-:Y:S04]  /*d840*/  LDGSTS.E [R252+0x30e00], [R6.64], !P5 ;  /* 0x30e0000006fc7fae */ /* 0x0003e8000e921848 */
[----:B------:R1:W-:Y:S02]  /*d850*/  LDGSTS.E [R252+0x31c00], [R4.64], !P1 ;  /* 0x31c0000004fc7fae */ /* 0x0003e4000c921848 */
[----:B-1----:R-:W-:-:S02]  /*d860*/  IMAD.WIDE R16, R202, 0x4, R176 ;  /* 0x00000004ca107825 */ /* 0x002fc400078e02b0 */
[----:B------:R1:W-:Y:S04]  /*d870*/  STL.64 [R1+0x158], R2 ;  /* 0x0001580201007387 */ /* 0x0003e80000100a00 */
[----:B------:R1:W-:Y:S01]  /*d880*/  LDGSTS.E [R252+0x31e00], [R2.64], !P1 ;  /* 0x31e0000002fc7fae */ /* 0x0003e2000c921848 */
[----:B------:R-:W-:-:S03]  /*d890*/  IMAD.WIDE R6, R202, 0x4, R174 ;  /* 0x00000004ca067825 */ /* 0x000fc600078e02ae */
[----:B------:R2:W-:Y:S04]  /*d8a0*/  STL.64 [R1+0x190], R16 ;  /* 0x0001901001007387 */ /* 0x0005e80000100a00 */
[----:B------:R3:W-:Y:S04]  /*d8b0*/  STL.64 [R1+0x198], R6 ;  /* 0x0001980601007387 */ /* 0x0007e80000100a00 */
[----:B------:R-:W4:Y:S04]  /*d8c0*/  LDL.LU.64 R222, [R1+0x5a8] ;  /* 0x0005a80001de7983 */ /* 0x000f280000300a00 */
[----:B------:R-:W4:Y:S04]  /*d8d0*/  LDL.LU.64 R224, [R1+0x5a0] ;  /* 0x0005a00001e07983 */ /* 0x000f280000300a00 */
[----:B------:R2:W-:Y:S04]  /*d8e0*/  LDGSTS.E [R252+0x32c00], [R16.64], !P2 ;  /* 0x32c0000010fc7fae */ /* 0x0005e8000d121848 */
[----:B------:R3:W-:Y:S01]  /*d8f0*/  LDGSTS.E [R252+0x32e00], [R6.64], !P2 ;  /* 0x32e0000006fc7fae */ /* 0x0007e2000d121848 */
[----:B------:R-:W-:-:S04]  /*d900*/  IMAD.WIDE R4, R202, 0x4, R172 ;  /* 0x00000004ca047825 */ /* 0x000fc800078e02ac */
[C---:B-1----:R-:W-:Y:S01]  /*d910*/  IMAD.WIDE R2, R202.reuse, 0x4, R170 ;  /* 0x00000004ca027825 */ /* 0x042fe200078e02aa */
[----:B------:R4:W-:Y:S04]  /*d920*/  STL.64 [R1+0x210], R4 ;  /* 0x0002100401007387 */ /* 0x0009e80000100a00 */
[----:B------:R1:W-:Y:S04]  /*d930*/  STL.64 [R1+0x218], R2 ;  /* 0x0002180201007387 */ /* 0x0003e80000100a00 */
[----:B------:R4:W-:Y:S04]  /*d940*/  LDGSTS.E [R252+0x33c00], [R4.64], !P0 ;  /* 0x33c0000004fc7fae */ /* 0x0009e8000c121848 */
[----:B------:R-:W4:Y:S04]  /*d950*/  LDL.LU.64 R226, [R1+0x598] ;  /* 0x0005980001e27983 */ /* 0x000f280000300a00 */
[----:B------:R-:W4:Y:S04]  /*d960*/  LDL.LU.64 R228, [R1+0x590] ;  /* 0x0005900001e47983 */ /* 0x000f280000300a00 */
[----:B------:R1:W-:Y:S04]  /*d970*/  LDGSTS.E [R252+0x33e00], [R2.64], !P0 ;  /* 0x33e0000002fc7fae */ /* 0x0003e8000c121848 */
[----:B------:R-:W4:Y:S04]  /*d980*/  LDL.LU.64 R178, [R1+0x608] ;  /* 0x0006080001b27983 */ /* 0x000f280000300a00 */
[----:B------:R-:W4:Y:S01]  /*d990*/  LDL.LU.64 R176, [R1+0x600] ;  /* 0x0006000001b07983 */ /* 0x000f220000300a00 */
[----:B--2---:R-:W-:-:S04]  /*d9a0*/  IMAD.WIDE R16, R202, 0x4, R168 ;  /* 0x00000004ca107825 */ /* 0x004fc800078e02a8 */
[C---:B---3--:R-:W-:Y:S01]  /*d9b0*/  IMAD.WIDE R6, R202.reuse, 0x4, R166 ;  /* 0x00000004ca067825 */ /* 0x048fe200078e02a6 */
[----:B------:R-:W-:Y:S04]  /*d9c0*/  STL.64 [R1+0x220], R16 ;  /* 0x0002201001007387 */ /* 0x000fe80000100a00 */
[----:B------:R-:W-:Y:S01]  /*d9d0*/  STL.64 [R1+0x228], R6 ;  /* 0x0002280601007387 */ /* 0x000fe20000100a00 */
[----:B----4-:R-:W-:-:S05]  /*d9e0*/  IMAD.WIDE R4, R202, 0x4, R164 ;  /* 0x00000004ca047825 */ /* 0x010fca00078e02a4 */
[----:B------:R2:W-:Y:S01]  /*d9f0*/  STL.64 [R1+0x250], R4 ;  /* 0x0002500401007387 */ /* 0x0005e20000100a00 */
[----:B-1----:R-:W-:-:S03]  /*da00*/  IMAD.WIDE R2, R202, 0x4, R154 ;  /* 0x00000004ca027825 */ /* 0x002fc600078e029a */
[----:B------:R-:W3:Y:S04]  /*da10*/  LDL.LU.64 R174, [R1+0x38] ;  /* 0x0000380001ae7983 */ /* 0x000ee80000300a00 */
[----:B------:R1:W-:Y:S04]  /*da20*/  STL.64 [R1+0x258], R2 ;  /* 0x0002580201007387 */ /* 0x0003e80000100a00 */
[----:B------:R-:W4:Y:S04]  /*da30*/  LDL.LU.64 R172, [R1+0x30] ;  /* 0x0000300001ac7983 */ /* 0x000f280000300a00 */
[----:B------:R-:W4:Y:S04]  /*da40*/  LDL.LU.64 R170, [R1+0x28] ;  /* 0x0000280001aa7983 */ /* 0x000f280000300a00 */
[----:B------:R-:W4:Y:S04]  /*da50*/  LDL.LU.64 R168, [R1+0x20] ;  /* 0x0000200001a87983 */ /* 0x000f280000300a00 */
[----:B------:R-:W4:Y:S04]  /*da60*/  LDL.LU.64 R166, [R1+0x18] ;  /* 0x0000180001a67983 */ /* 0x000f280000300a00 */
[----:B------:R-:W4:Y:S04]  /*da70*/  LDL.LU.64 R164, [R1+0x10] ;  /* 0x0000100001a47983 */ /* 0x000f280000300a00 */
[----:B------:R-:W4:Y:S01]  /*da80*/  LDL.LU.64 R154, [R1+0x8] ;  /* 0x00000800019a7983 */ /* 0x000f220000300a00 */
[----:B------:R-:W-:-:S02]  /*da90*/  IADD3 R152, R0, -0xd4, RZ ;  /* 0xffffff2c00987810 */ /* 0x000fc40007ffe0ff */
[----:B------:R-:W-:Y:S02]  /*daa0*/  IADD3 R153, R0, -0xd8, RZ ;  /* 0xffffff2800997810 */ /* 0x000fe40007ffe0ff */
[----:B------:R-:W-:Y:S02]  /*dab0*/  ISETP.GE.U32.AND P3, PT, R152, 0x7ffffead, PT ;  /* 0x7ffffead9800780c */ /* 0x000fe40003f66070 */
[----:B------:R-:W-:Y:S02]  /*dac0*/  ISETP.GE.U32.AND P4, PT, R153, 0x7ffffea9, PT ;  /* 0x7ffffea99900780c */ /* 0x000fe40003f86070 */
[C---:B------:R-:W-:Y:S02]  /*dad0*/  IADD3 R152, R0.reuse, -0xdc, RZ ;  /* 0xffffff2400987810 */ /* 0x040fe40007ffe0ff */
[----:B------:R-:W-:Y:S02]  /*dae0*/  IADD3 R153, R0, -0xe0, RZ ;  /* 0xffffff2000997810 */ /* 0x000fe40007ffe0ff */
[----:B------:R-:W-:-:S02]  /*daf0*/  ISETP.GE.U32.AND P6, PT, R152, 0x7ffffea5, PT ;  /* 0x7ffffea59800780c */ /* 0x000fc40003fc6070 */
[----:B------:R-:W-:Y:S02]  /*db00*/  ISETP.GE.U32.AND P5, PT, R153, 0x7ffffea1, PT ;  /* 0x7ffffea19900780c */ /* 0x000fe40003fa6070 */
[C---:B------:R-:W-:Y:S01]  /*db10*/  IADD3 R153, R0.reuse, -0xe8, RZ ;  /* 0xffffff1800997810 */ /* 0x040fe20007ffe0ff */
[----:B------:R-:W-:Y:S01]  /*db20*/  ULDC UR4, c[0x0][0x18c] ;  /* 0x0000630000047ab9 */ /* 0x000fe20000000800 */
[----:B------:R1:W-:Y:S01]  /*db30*/  LDGSTS.E [R252+0x34c00], [R16.64], !P3 ;  /* 0x34c0000010fc7fae */ /* 0x0003e2000d921848 */
[C---:B------:R-:W-:Y:S01]  /*db40*/  IADD3 R152, R0.reuse, -0xe4, RZ ;  /* 0xffffff1c00987810 */ /* 0x040fe20007ffe0ff */
[----:B------:R-:W-:Y:S01]  /*db50*/  USHF.L.U32 UR4, UR4, 0x7, URZ ;  /* 0x0000000704047899 */ /* 0x000fe2000800063f */
[----:B------:R-:W-:Y:S01]  /*db60*/  ISETP.GE.U32.AND P2, PT, R153, 0x7ffffe99, PT ;  /* 0x7ffffe999900780c */ /* 0x000fe20003f46070 */
[----:B------:R1:W-:Y:S01]  /*db70*/  LDGSTS.E [R252+0x34e00], [R6.64], !P3 ;  /* 0x34e0000006fc7fae */ /* 0x0003e2000d921848 */
[----:B------:R-:W-:-:S03]  /*db80*/  IADD3 R153, R0, -0xf0, RZ ;  /* 0xffffff1000997810 */ /* 0x000fc60007ffe0ff */
[----:B------:R2:W-:Y:S01]  /*db90*/  LDGSTS.E [R252+0x35c00], [R4.64], !P4 ;  /* 0x35c0000004fc7fae */ /* 0x0005e2000e121848 */
[----:B------:R-:W-:-:S03]  /*dba0*/  ISETP.GE.U32.AND P1, PT, R152, 0x7ffffe9d, PT ;  /* 0x7ffffe9d9800780c */ /* 0x000fc60003f26070 */
[----:B------:R1:W-:Y:S01]  /*dbb0*/  LDGSTS.E [R252+0x35e00], [R2.64], !P4 ;  /* 0x35e0000002fc7fae */ /* 0x0003e2000e121848 */
[----:B------:R-:W-:Y:S01]  /*dbc0*/  ISETP.GE.U32.AND P3, PT, R153, 0x7ffffe91, PT ;  /* 0x7ffffe919900780c */ /* 0x000fe20003f66070 */
[----:B------:R-:W-:Y:S02]  /*dbd0*/  IMAD.U32 R153, RZ, RZ, UR4 ;  /* 0x00000004ff997e24 */ /* 0x000fe4000f8e00ff */
[----:B--2---:R-:W-:-:S04]  /*dbe0*/  IMAD.WIDE R4, R202, 0x4, R222 ;  /* 0x00000004ca047825 */ /* 0x004fc800078e02de */
[C---:B-1----:R-:W-:Y:S01]  /*dbf0*/  IMAD.WIDE R2, R202.reuse, 0x4, R224 ;  /* 0x00000004ca027825 */ /* 0x042fe200078e02e0 */
[----:B------:R1:W-:Y:S04]  /*dc00*/  STL.64 [R1+0x290], R4 ;  /* 0x0002900401007387 */ /* 0x0003e80000100a00 */
[----:B------:R1:W-:Y:S04]  /*dc10*/  LDGSTS.E [R252+0x36c00], [R4.64], !P6 ;  /* 0x36c0000004fc7fae */ /* 0x0003e8000f121848 */
[----:B------:R2:W-:Y:S04]  /*dc20*/  STL.64 [R1+0x298], R2 ;  /* 0x0002980201007387 */ /* 0x0005e80000100a00 */
[----:B------:R2:W-:Y:S01]  /*dc30*/  LDGSTS.E [R252+0x36e00], [R2.64], !P6 ;  /* 0x36e0000002fc7fae */ /* 0x0005e2000f121848 */
[----:B------:R-:W-:-:S04]  /*dc40*/  IMAD.WIDE R16, R202, 0x4, R226 ;  /* 0x00000004ca107825 */ /* 0x000fc800078e02e2 */
[C---:B------:R-:W-:Y:S01]  /*dc50*/  IMAD.WIDE R6, R202.reuse, 0x4, R228 ;  /* 0x00000004ca067825 */ /* 0x040fe200078e02e4 */
[----:B------:R-:W-:Y:S03]  /*dc60*/  STL.64 [R1+0x2d0], R16 ;  /* 0x0002d01001007387 */ /* 0x000fe60000100a00 */
[C---:B-1----:R-:W-:Y:S01]  /*dc70*/  IMAD.WIDE R4, R202.reuse, 0x4, R178 ;  /* 0x00000004ca047825 */ /* 0x042fe200078e02b2 */
[----:B------:R-:W-:Y:S03]  /*dc80*/  STL.64 [R1+0x2d8], R6 ;  /* 0x0002d80601007387 */ /* 0x000fe60000100a00 */
[----:B--2---:R-:W-:Y:S01]  /*dc90*/  IMAD.WIDE R2, R202, 0x4, R176 ;  /* 0x00000004ca027825 */ /* 0x004fe200078e02b0 */
[----:B------:R-:W-:Y:S04]  /*dca0*/  STL.64 [R1+0x310], R4 ;  /* 0x0003100401007387 */ /* 0x000fe80000100a00 */
[----:B------:R1:W-:Y:S04]  /*dcb0*/  STL.64 [R1+0x318], R2 ;  /* 0x0003180201007387 */ /* 0x0003e80000100a00 */
[----:B------:R2:W-:Y:S04]  /*dcc0*/  LDGSTS.E [R252+0x37c00], [R16.64], !P5 ;  /* 0x37c0000010fc7fae */ /* 0x0005e8000e921848 */
[----:B------:R1:W-:Y:S04]  /*dcd0*/  LDGSTS.E [R252+0x37e00], [R6.64], !P5 ;  /* 0x37e0000006fc7fae */ /* 0x0003e8000e921848 */
[----:B------:R1:W-:Y:S04]  /*dce0*/  LDGSTS.E [R252+0x38c00], [R4.64], !P1 ;  /* 0x38c0000004fc7fae */ /* 0x0003e8000c921848 */
[----:B------:R1:W-:Y:S01]  /*dcf0*/  LDGSTS.E [R252+0x38e00], [R2.64], !P1 ;  /* 0x38e0000002fc7fae */ /* 0x0003e2000c921848 */
[----:B---3--:R-:W-:-:S04]  /*dd00*/  IMAD.WIDE R78, R153, 0x4, R174 ;  /* 0x00000004994e7825 */ /* 0x008fc800078e02ae */
[C---:B----4-:R-:W-:Y:S01]  /*dd10*/  IMAD.WIDE R146, R153.reuse, 0x4, R172 ;  /* 0x0000000499927825 */ /* 0x050fe200078e02ac */
[----:B------:R-:W-:Y:S03]  /*dd20*/  STL.64 [R1+0x4e0], R78 ;  /* 0x0004e04e01007387 */ /* 0x000fe60000100a00 */
[C---:B------:R-:W-:Y:S01]  /*dd30*/  IMAD.WIDE R186, R153.reuse, 0x4, R170 ;  /* 0x0000000499ba7825 */ /* 0x040fe200078e02aa */
[----:B------:R-:W-:Y:S03]  /*dd40*/  STL.64 [R1+0x4e8], R146 ;  /* 0x0004e89201007387 */ /* 0x000fe60000100a00 */
[C---:B------:R-:W-:Y:S01]  /*dd50*/  IMAD.WIDE R208, R153.reuse, 0x4, R168 ;  /* 0x0000000499d07825 */ /* 0x040fe200078e02a8 */
[----:B------:R-:W-:Y:S04]  /*dd60*/  STL.64 [R1+0x4f0], R186 ;  /* 0x0004f0ba01007387 */ /* 0x000fe80000100a00 */
[----:B------:R-:W-:Y:S04]  /*dd70*/  STL.64 [R1+0x4f8], R208 ;  /* 0x0004f8d001007387 */ /* 0x000fe80000100a00 */
[----:B-1----:R-:W3:Y:S04]  /*dd80*/  LDL.LU.64 R2, [R1+0x650] ;  /* 0x0006500001027983 */ /* 0x002ee80000300a00 */
[----:B------:R-:W4:Y:S04]  /*dd90*/  LDL.LU.64 R4, [R1+0x660] ;  /* 0x0006600001047983 */ /* 0x000f280000300a00 */
[----:B------:R-:W4:Y:S04]  /*dda0*/  LDL.LU.64 R6, [R1+0x668] ;  /* 0x0006680001067983 */ /* 0x000f280000300a00 */
[----:B--2---:R-:W2:Y:S04]  /*ddb0*/  LDL.LU.64 R16, [R1+0x678] ;  /* 0x0006780001107983 */ /* 0x004ea80000300a00 */
[----:B------:R-:W2:Y:S04]  /*ddc0*/  LDL.LU.64 R18, [R1+0x688] ;  /* 0x0006880001127983 */ /* 0x000ea80000300a00 */
        /* <DEDUP_REMOVED lines=8> */
[----:B------:R-:W2:Y:S01]  /*de50*/  LDL.LU.64 R76, [R1+0x6c8] ;  /* 0x0006c800014c7983 */ /* 0x000ea20000300a00 */
[----:B------:R-:W-:-:S04]  /*de60*/  IMAD.WIDE R212, R153, 0x4, R166 ;  /* 0x0000000499d47825 */ /* 0x000fc800078e02a6 */
[C---:B------:R-:W-:Y:S01]  /*de70*/  IMAD.WIDE R220, R153.reuse, 0x4, R164 ;  /* 0x0000000499dc7825 */ /* 0x040fe200078e02a4 */
[----:B------:R-:W-:Y:S03]  /*de80*/  STL.64 [R1+0x508], R212 ;  /* 0x000508d401007387 */ /* 0x000fe60000100a00 */
        /* <DEDUP_REMOVED lines=56> */
[----:B------:R-:W-:Y:S01]  /*e210*/  IMAD.WIDE R194, R153, 0x4, R84 ;  /* 0x0000000499c27825 */ /* 0x000fe200078e0254 */
[----:B------:R-:W-:-:S03]  /*e220*/  IADD3 R152, R0, -0xec, RZ ;  /* 0xffffff1400987810 */ /* 0x000fc60007ffe0ff */
        /* <DEDUP_REMOVED lines=9> */
[----:B------:R-:W-:Y:S01]  /*e2c0*/  ISETP.GE.U32.AND P0, PT, R152, 0x7ffffe95, PT ;  /* 0x7ffffe959800780c */ /* 0x000fe20003f06070 */
[----:B------:R-:W-:Y:S02]  /*e2d0*/  STL.64 [R1+0xbe8], R86 ;  /* 0x000be85601007387 */ /* 0x000fe40000100a00 */
[C---:B------:R-:W-:Y:S01]  /*e2e0*/  IMAD.WIDE R176, R153.reuse, 0x4, R118 ;  /* 0x0000000499b07825 */ /* 0x040fe200078e0276 */
[----:B------:R-:W-:Y:S01]  /*e2f0*/  IADD3 R152, R0, -0xf4, RZ ;  /* 0xffffff0c00987810 */ /* 0x000fe20007ffe0ff */
[----:B------:R-:W-:Y:S02]  /*e300*/  STL.64 [R1+0xbf0], R70 ;  /* 0x000bf04601007387 */ /* 0x000fe40000100a00 */
[----:B------:R-:W-:-:S02]  /*e310*/  IMAD.WIDE R180, R153, 0x4, R94 ;  /* 0x0000000499b47825 */ /* 0x000fc400078e025e */
[----:B------:R-:W-:Y:S02]  /*e320*/  STL.64 [R1+0xc00], R238 ;  /* 0x000c00ee01007387 */ /* 0x000fe40000100a00 */
[C---:B------:R-:W-:Y:S02]  /*e330*/  IMAD.WIDE R196, R153.reuse, 0x4, R104 ;  /* 0x0000000499c47825 */ /* 0x040fe400078e0268 */
[----:B------:R-:W-:Y:S02]  /*e340*/  STL.64 [R1+0xbf8], R176 ;  /* 0x000bf8b001007387 */ /* 0x000fe40000100a00 */
        /* <DEDUP_REMOVED lines=11> */
[----:B------:R-:W-:Y:S01]  /*e400*/  ISETP.NE.U32.AND P1, PT, R204, RZ, PT ;  /* 0x000000ffcc00720c */ /* 0x000fe20003f25070 */
[----:B------:R-:W-:Y:S02]  /*e410*/  STL.64 [R1+0xc28], R58 ;  /* 0x000c283a01007387 */ /* 0x000fe40000100a00 */
[C---:B------:R-:W-:Y:S01]  /*e420*/  IMAD.WIDE R174, R153.reuse, 0x4, R132 ;  /* 0x0000000499ae7825 */ /* 0x040fe200078e0284 */
[----:B------:R-:W-:Y:S01]  /*e430*/  ISETP.GE.U32.AND P6, PT, R152, 0x7ffffe89, PT ;  /* 0x7ffffe899800780c */ /* 0x000fe20003fc6070 */
[----:B------:R-:W-:Y:S02]  /*e440*/  STL.64 [R1+0xc30], R44 ;  /* 0x000c302c01007387 */ /* 0x000fe40000100a00 */
[----:B------:R-:W-:Y:S01]  /*e450*/  IMAD.WIDE R182, R153, 0x4, R114 ;  /* 0x0000000499b67825 */ /* 0x000fe200078e0272 */
[----:B------:R-:W-:Y:S01]  /*e460*/  LOP3.LUT R204, R203, 0x60, RZ, 0x3c, !PT ;  /* 0x00000060cbcc7812 */ /* 0x000fe200078e3cff */
[----:B------:R-:W-:Y:S02]  /*e470*/  STL.64 [R1+0xc40], R236 ;  /* 0x000c40ec01007387 */ /* 0x000fe40000100a00 */
[C---:B------:R-:W-:Y:S01]  /*e480*/  IMAD.WIDE R198, R153.reuse, 0x4, R120 ;  /* 0x0000000499c67825 */ /* 0x040fe200078e0278 */
[C---:B------:R-:W-:Y:S01]  /*e490*/  IADD3 R152, R0.reuse, -0xfc, RZ ;  /* 0xffffff0400987810 */ /* 0x040fe20007ffe0ff */
[----:B------:R-:W-:Y:S02]  /*e4a0*/  STL.64 [R1+0xc38], R174 ;  /* 0x000c38ae01007387 */ /* 0x000fe40000100a00 */
[C---:B------:R-:W-:Y:S01]  /*e4b0*/  IMAD.WIDE R84, R153.reuse, 0x4, R134 ;  /* 0x0000000499547825 */ /* 0x040fe200078e0286 */
[----:B------:R-:W-:Y:S01]  /*e4c0*/  IADD3 R0, R0, -0x100, RZ ;  /* 0xffffff0000007810 */ /* 0x000fe20007ffe0ff */
[----:B------:R-:W-:Y:S02]  /*e4d0*/  STL.64 [R1+0xc48], R182 ;  /* 0x000c48b601007387 */ /* 0x000fe40000100a00 */
[----:B------:R-:W-:-:S02]  /*e4e0*/  IMAD.WIDE R90, R153, 0x4, R116 ;  /* 0x00000004995a7825 */ /* 0x000fc400078e0274 */
[----:B------:R-:W-:Y:S02]  /*e4f0*/  STL.64 [R1+0xc50], R198 ;  /* 0x000c50c601007387 */ /* 0x000fe40000100a00 */
[C---:B------:R-:W-:Y:S01]  /*e500*/  IMAD.WIDE R52, R153.reuse, 0x4, R122 ;  /* 0x0000000499347825 */ /* 0x040fe200078e027a */
[----:B------:R-:W-:Y:S01]  /*e510*/  ISETP.GE.U32.AND P5, PT, R152, 0x7ffffe85, PT ;  /* 0x7ffffe859800780c */ /* 0x000fe20003fa6070 */
[----:B------:R-:W-:Y:S02]  /*e520*/  STL.64 [R1+0xc58], R84 ;  /* 0x000c585401007387 */ /* 0x000fe40000100a00 */
[C---:B------:R-:W-:Y:S02]  /*e530*/  IMAD.WIDE R54, R153.reuse, 0x4, R130 ;  /* 0x0000000499367825 */ /* 0x040fe400078e0282 */
[----:B------:R-:W-:Y:S02]  /*e540*/  STL.64 [R1+0xc60], R90 ;  /* 0x000c605a01007387 */ /* 0x000fe40000100a00 */
[----:B------:R-:W-:-:S02]  /*e550*/  IMAD.WIDE R144, R153, 0x4, R126 ;  /* 0x0000000499907825 */ /* 0x000fc400078e027e */
[----:B------:R-:W-:Y:S02]  /*e560*/  STL.64 [R1+0xc68], R52 ;  /* 0x000c683401007387 */ /* 0x000fe40000100a00 */
[C---:B------:R-:W-:Y:S02]  /*e570*/  IMAD.WIDE R36, R153.reuse, 0x4, R36 ;  /* 0x0000000499247825 */ /* 0x040fe400078e0224 */
        /* <DEDUP_REMOVED lines=13> */
[----:B------:R-:W-:-:S04]  /*e650*/  IMAD.WIDE R172, R153, 0x4, R12 ;  /* 0x0000000499ac7825 */ /* 0x000fc800078e020c */
[----:B---3--:R-:W-:-:S04]  /*e660*/  IMAD.WIDE R2, R202, 0x4, R2 ;  /* 0x00000004ca027825 */ /* 0x008fc800078e0202 */
[C---:B----4-:R-:W-:Y:S01]  /*e670*/  IMAD.WIDE R4, R202.reuse, 0x4, R4 ;  /* 0x00000004ca047825 */ /* 0x050fe200078e0204 */
[----:B------:R1:W-:Y:S03]  /*e680*/  LDGSTS.E [R204+0x39c00], [R2.64], !P2 ;  /* 0x39c0000002cc7fae */ /* 0x0003e6000d121848 */
[----:B------:R-:W-:Y:S01]  /*e690*/  IMAD.WIDE R6, R202, 0x4, R6 ;  /* 0x00000004ca067825 */ /* 0x000fe200078e0206 */
[----:B------:R3:W-:Y:S01]  /*e6a0*/  LDGSTS.E [R204+0x39e00], [R4.64], !P2 ;  /* 0x39e0000004cc7fae */ /* 0x0007e2000d121848 */
[----:B------:R-:W-:Y:S02]  /*e6b0*/  ISETP.GE.U32.AND P2, PT, R0, 0x7ffffe81, PT ;  /* 0x7ffffe810000780c */ /* 0x000fe40003f46070 */
[C---:B--2---:R-:W-:Y:S01]  /*e6c0*/  IMAD.WIDE R16, R202.reuse, 0x4, R16 ;  /* 0x00000004ca107825 */ /* 0x044fe200078e0210 */
[----:B------:R2:W-:Y:S03]  /*e6d0*/  LDGSTS.E [R204+0x3ac00], [R6.64], !P0 ;  /* 0x3ac0000006cc7fae */ /* 0x0005e6000c121848 */
[C---:B------:R-:W-:Y:S01]  /*e6e0*/  IMAD.WIDE R18, R202.reuse, 0x4, R18 ;  /* 0x00000004ca127825 */ /* 0x040fe200078e0212 */
[----:B------:R4:W-:Y:S03]  /*e6f0*/  LDGSTS.E [R204+0x3ae00], [R16.64], !P0 ;  /* 0x3ae0000010cc7fae */ /* 0x0009e6000c121848 */
[C---:B------:R-:W-:Y:S01]  /*e700*/  IMAD.WIDE R22, R202.reuse, 0x4, R22 ;  /* 0x00000004ca167825 */ /* 0x040fe200078e0216 */
[----:B------:R1:W-:Y:S03]  /*e710*/  LDGSTS.E [R204+0x3bc00], [R18.64], !P3 ;  /* 0x3bc0000012cc7fae */ /* 0x0003e6000d921848 */
[C---:B------:R-:W-:Y:S01]  /*e720*/  IMAD.WIDE R26, R202.reuse, 0x4, R26 ;  /* 0x00000004ca1a7825 */ /* 0x040fe200078e021a */
[----:B------:R-:W-:Y:S03]  /*e730*/  STL.64 [R1+0xca8], R46 ;  /* 0x000ca82e01007387 */ /* 0x000fe60000100a00 */
[C---:B------:R-:W-:Y:S01]  /*e740*/  IMAD.WIDE R30, R202.reuse, 0x4, R30 ;  /* 0x00000004ca1e7825 */ /* 0x040fe200078e021e */
[----:B------:R-:W-:Y:S03]  /*e750*/  STL.64 [R1+0xcb8], R248 ;  /* 0x000cb8f801007387 */ /* 0x000fe60000100a00 */
[----:B------:R-:W-:-:S04]  /*e760*/  IMAD.WIDE R20, R202, 0x4, R20 ;  /* 0x00000004ca147825 */ /* 0x000fc800078e0214 */
[C---:B------:R-:W-:Y:S01]  /*e770*/  IMAD.WIDE R24, R202.reuse, 0x4, R24 ;  /* 0x00000004ca187825 */ /* 0x040fe200078e0218 */
[----:B------:R1:W-:Y:S03]  /*e780*/  LDGSTS.E [R204+0x3be00], [R20.64], !P3 ;  /* 0x3be0000014cc7fae */ /* 0x0003e6000d921848 */
[C---:B------:R-:W-:Y:S01]  /*e790*/  IMAD.WIDE R28, R202.reuse, 0x4, R28 ;  /* 0x00000004ca1c7825 */ /* 0x040fe200078e021c */
[----:B------:R1:W-:Y:S03]  /*e7a0*/  LDGSTS.E [R204+0x3cc00], [R22.64], !P4 ;  /* 0x3cc0000016cc7fae */ /* 0x0003e6000e121848 */
[C---:B------:R-:W-:Y:S01]  /*e7b0*/  IMAD.WIDE R32, R202.reuse, 0x4, R32 ;  /* 0x00000004ca207825 */ /* 0x040fe200078e0220 */
[----:B------:R1:W-:Y:S03]  /*e7c0*/  LDGSTS.E [R204+0x3ce00], [R24.64], !P4 ;  /* 0x3ce0000018cc7fae */ /* 0x0003e6000e121848 */
[C---:B------:R-:W-:Y:S01]  /*e7d0*/  IMAD.WIDE R34, R202.reuse, 0x4, R34 ;  /* 0x00000004ca227825 */ /* 0x040fe200078e0222 */
[----:B------:R-:W-:Y:S03]  /*e7e0*/  STL.64 [R1+0xcb0], R172 ;  /* 0x000cb0ac01007387 */ /* 0x000fe60000100a00 */
[----:B------:R-:W-:Y:S01]  /*e7f0*/  IMAD.MOV.U32 R252, RZ, RZ, 0x7f ;  /* 0x0000007ffffc7424 */ /* 0x000fe200078e00ff */
[----:B------:R1:W-:Y:S01]  /*e800*/  LDGSTS.E [R204+0x3dc00], [R26.64], !P6 ;  /* 0x3dc000001acc7fae */ /* 0x0003e2000f121848 */
[----:B------:R-:W-:-:S03]  /*e810*/  IMAD.WIDE R76, R202, 0x4, R76 ;  /* 0x00000004ca4c7825 */ /* 0x000fc600078e024c */
[----:B------:R1:W-:Y:S04]  /*e820*/  STL.64 [R1+0x350], R2 ;  /* 0x0003500201007387 */ /* 0x0003e80000100a00 */
[----:B------:R1:W-:Y:S01]  /*e830*/  LDGSTS.E [R204+0x3de00], [R28.64], !P6 ;  /* 0x3de000001ccc7fae */ /* 0x0003e2000f121848 */
[----:B------:R-:W-:-:S03]  /*e840*/  IADD3 R252, R252, c[0x0][0x180], RZ ;  /* 0x00006000fcfc7a10 */ /* 0x000fc60007ffe0ff */
[----:B------:R3:W-:Y:S04]  /*e850*/  STL.64 [R1+0x358], R4 ;  /* 0x0003580401007387 */ /* 0x0007e80000100a00 */
[----:B------:R2:W-:Y:S04]  /*e860*/  LDGSTS.E [R204+0x3ec00], [R30.64], !P5 ;  /* 0x3ec000001ecc7fae */ /* 0x0005e8000e921848 */
[----:B-1----:R1:W5:Y:S04]  /*e870*/  LDL.LU.64 R2, [R1+0xf70] ;  /* 0x000f700001027983 */ /* 0x0023680000300a00 */
[----:B------:R1:W-:Y:S04]  /*e880*/  LDGSTS.E [R204+0x3ee00], [R32.64], !P5 ;  /* 0x3ee0000020cc7fae */ /* 0x0003e8000e921848 */
[----:B---3--:R3:W5:Y:S04]  /*e890*/  LDL.LU.64 R4, [R1+0xf68] ;  /* 0x000f680001047983 */ /* 0x0087680000300a00 */
[----:B------:R1:W-:Y:S04]  /*e8a0*/  LDGSTS.E [R204+0x3fc00], [R34.64], !P2 ;  /* 0x3fc0000022cc7fae */ /* 0x0003e8000d121848 */
[----:B------:R2:W-:Y:S04]  /*e8b0*/  STL.64 [R1+0x390], R6 ;  /* 0x0003900601007387 */ /* 0x0005e80000100a00 */
[----:B------:R1:W-:Y:S01]  /*e8c0*/  LDGSTS.E [R204+0x3fe00], [R76.64], !P2 ;  /* 0x3fe000004ccc7fae */ /* 0x0003e2000d121848 */
[----:B------:R-:W-:-:S03]  /*e8d0*/  ISETP.GE.AND P0, PT, R252, 0x80, PT ;  /* 0x00000080fc00780c */ /* 0x000fc60003f06270 */
[----:B------:R4:W-:Y:S04]  /*e8e0*/  STL.64 [R1+0x398], R16 ;  /* 0x0003981001007387 */ /* 0x0009e80000100a00 */
[----:B------:R-:W0:Y:S01]  /*e8f0*/  LDGDEPBAR ;  /* 0x00000000000079af */ /* 0x000e220000000000 */
[----:B------:R-:W-:-:S03]  /*e900*/  LOP3.LUT R252, R203, 0x10, RZ, 0x3c, !PT ;  /* 0x00000010cbfc7812 */ /* 0x000fc600078e3cff */
[----:B--2---:R3:W5:Y:S04]  /*e910*/  LDL.LU.64 R6, [R1+0xf60] ;  /* 0x000f600001067983 */ /* 0x0047680000300a00 */
[----:B------:R2:W-:Y:S04]  /*e920*/  LDGSTS.E [R203+0x48000], [R78.64], P1 ;  /* 0x480000004ecb7fae */ /* 0x0005e80008921848 */
[----:B----4-:R3:W5:Y:S04]  /*e930*/  LDL.LU.64 R16, [R1+0xf58] ;  /* 0x000f580001107983 */ /* 0x0107680000300a00 */
[----:B------:R4:W-:Y:S04]  /*e940*/  LDGSTS.E [R203+0x49000], [R100.64], P1 ;  /* 0x4900000064cb7fae */ /* 0x0009e80008921848 */
[----:B------:R1:W-:Y:S04]  /*e950*/  STL.64 [R1+0x3d0], R18 ;  /* 0x0003d01201007387 */ /* 0x0003e80000100a00 */
[----:B------:R1:W-:Y:S04]  /*e960*/  LDGSTS.E [R203+0x4a000], [R102.64], P1 ;  /* 0x4a00000066cb7fae */ /* 0x0003e80008921848 */
[----:B------:R-:W-:Y:S04]  /*e970*/  STL.64 [R1+0x410], R22 ;  /* 0x0004101601007387 */ /* 0x000fe80000100a00 */
[----:B------:R1:W-:Y:S04]  /*e980*/  LDGSTS.E [R203+0x4b000], [R140.64], P1 ;  /* 0x4b0000008ccb7fae */ /* 0x0003e80008921848 */
[----:B------:R-:W-:Y:S04]  /*e990*/  STL.64 [R1+0x450], R26 ;  /* 0x0004501a01007387 */ /* 0x000fe80000100a00 */
[----:B------:R1:W-:Y:S04]  /*e9a0*/  LDGSTS.E [R203+0x4c000], [R142.64], P1 ;  /* 0x4c0000008ecb7fae */ /* 0x0003e80008921848 */
[----:B------:R-:W-:Y:S04]  /*e9b0*/  STL.64 [R1+0x490], R30 ;  /* 0x0004901e01007387 */ /* 0x000fe80000100a00 */
[----:B------:R1:W-:Y:S04]  /*e9c0*/  LDGSTS.E [R203+0x4d000], [R238.64], P1 ;  /* 0x4d000000eecb7fae */ /* 0x0003e80008921848 */
[----:B------:R1:W-:Y:S04]  /*e9d0*/  STL.64 [R1+0x3d8], R20 ;  /* 0x0003d81401007387 */ /* 0x0003e80000100a00 */
[----:B------:R1:W-:Y:S04]  /*e9e0*/  LDGSTS.E [R203+0x4e000], [R236.64], P1 ;  /* 0x4e000000eccb7fae */ /* 0x0003e80008921848 */
[----:B------:R-:W-:Y:S04]  /*e9f0*/  STL.64 [R1+0x4d0], R34 ;  /* 0x0004d02201007387 */ /* 0x000fe80000100a00 */
[----:B------:R1:W-:Y:S01]  /*ea00*/  LDGSTS.E [R203+0x4f000], [R144.64], P1 ;  /* 0x4f00000090cb7fae */ /* 0x0003e20008921848 */
[----:B------:R-:W-:-:S03]  /*ea10*/  LOP3.LUT R0, R203, 0x20, RZ, 0x3c, !PT ;  /* 0x00000020cb007812 */ /* 0x000fc600078e3cff */
[----:B------:R1:W-:Y:S04]  /*ea20*/  STL.64 [R1+0x418], R24 ;  /* 0x0004181801007387 */ /* 0x0003e80000100a00 */
[----:B------:R1:W-:Y:S04]  /*ea30*/  LDGSTS.E [R252+0x48200], [R146.64], P1 ;  /* 0x4820000092fc7fae */ /* 0x0003e80008921848 */
[----:B------:R2:W-:Y:S04]  /*ea40*/  STL.64 [R1+0x468], R28 ;  /* 0x0004681c01007387 */ /* 0x0005e80000100a00 */
[----:B------:R2:W-:Y:S04]  /*ea50*/  LDGSTS.E [R252+0x49200], [R156.64], P1 ;  /* 0x492000009cfc7fae */ /* 0x0005e80008921848 */
[----:B-1----:R3:W5:Y:S04]  /*ea60*/  LDL.LU.64 R18, [R1+0xf50] ;  /* 0x000f500001127983 */ /* 0x0027680000300a00 */
[----:B------:R1:W-:Y:S04]  /*ea70*/  LDGSTS.E [R252+0x4a200], [R158.64], P1 ;  /* 0x4a2000009efc7fae */ /* 0x0003e80008921848 */
[----:B------:R3:W5:Y:S04]  /*ea80*/  LDL.LU.64 R20, [R1+0xf48] ;  /* 0x000f480001147983 */ /* 0x0007680000300a00 */
[----:B------:R1:W-:Y:S04]  /*ea90*/  LDGSTS.E [R252+0x4b200], [R160.64], P1 ;  /* 0x4b200000a0fc7fae */ /* 0x0003e80008921848 */
[----:B------:R1:W-:Y:S04]  /*eaa0*/  STL.64 [R1+0x498], R32 ;  /* 0x0004982001007387 */ /* 0x0003e80000100a00 */
[----:B------:R1:W-:Y:S04]  /*eab0*/  LDGSTS.E [R252+0x4c200], [R162.64], P1 ;  /* 0x4c200000a2fc7fae */ /* 0x0003e80008921848 */
[----:B------:R3:W5:Y:S04]  /*eac0*/  LDL.LU.64 R22, [R1+0xf40] ;  /* 0x000f400001167983 */ /* 0x0007680000300a00 */
[----:B------:R1:W-:Y:S04]  /*ead0*/  LDGSTS.E [R252+0x4d200], [R180.64], P1 ;  /* 0x4d200000b4fc7fae */ /* 0x0003e80008921848 */
[----:B------:R1:W-:Y:S04]  /*eae0*/  STL.64 [R1+0x4d8], R76 ;  /* 0x0004d84c01007387 */ /* 0x0003e80000100a00 */
[----:B------:R1:W-:Y:S04]  /*eaf0*/  LDGSTS.E [R252+0x4e200], [R182.64], P1 ;  /* 0x4e200000b6fc7fae */ /* 0x0003e80008921848 */
[----:B------:R3:W5:Y:S04]  /*eb00*/  LDL.LU.64 R24, [R1+0xf38] ;  /* 0x000f380001187983 */ /* 0x0007680000300a00 */
[----:B------:R1:W-:Y:S04]  /*eb10*/  LDGSTS.E [R252+0x4f200], [R184.64], P1 ;  /* 0x4f200000b8fc7fae */ /* 0x0003e80008921848 */
[----:B------:R3:W5:Y:S04]  /*eb20*/  LDL.LU.64 R26, [R1+0xf30] ;  /* 0x000f3000011a7983 */ /* 0x0007680000300a00 */
[----:B------:R3:W-:Y:S04]  /*eb30*/  LDGSTS.E [R0+0x48400], [R186.64], P1 ;  /* 0x48400000ba007fae */ /* 0x0007e80008921848 */
[----:B--2---:R2:W5:Y:S01]  /*eb40*/  LDL.LU.64 R28, [R1+0xf28] ;  /* 0x000f2800011c7983 */ /* 0x0045620000300a00 */
[----:B-1----:R-:W-:-:S03]  /*eb50*/  LOP3.LUT R252, R203, 0x30, RZ, 0x3c, !PT ;  /* 0x00000030cbfc7812 */ /* 0x002fc600078e3cff */
[----:B------:R1:W-:Y:S04]  /*eb60*/  LDGSTS.E [R0+0x49400], [R188.64], P1 ;  /* 0x49400000bc007fae */ /* 0x0003e80008921848 */
[----:B------:R2:W5:Y:S04]  /*eb70*/  LDL.LU.64 R30, [R1+0xf20] ;  /* 0x000f2000011e7983 */ /* 0x0005680000300a00 */
        /* <DEDUP_REMOVED lines=9> */
[----:B----4-:R2:W5:Y:S04]  /*ec10*/  LDL.LU.64 R100, [R1+0xef8] ;  /* 0x000ef80001647983 */ /* 0x0105680000300a00 */
        /* <DEDUP_REMOVED lines=12> */
[----:B------:R2:W5:Y:S01]  /*ece0*/  LDL.LU.64 R146, [R1+0xec0] ;  /* 0x000ec00001927983 */ /* 0x0005620000300a00 */
[----:B-1----:R-:W-:-:S03]  /*ecf0*/  LOP3.LUT R65, R203, 0x40, RZ, 0x3c, !PT ;  /* 0x00000040cb417812 */ /* 0x002fc600078e3cff */
        /* <DEDUP_REMOVED lines=8> */
[----:B------:R2:W5:Y:S01]  /*ed80*/  LDL.LU.64 R180, [R1+0xe98] ;  /* 0x000e980001b47983 */ /* 0x0005620000300a00 */
[----:B-1----:R-:W-:-:S03]  /*ed90*/  LOP3.LUT R252, R203, 0x50, RZ, 0x3c, !PT ;  /* 0x00000050cbfc7812 */ /* 0x002fc600078e3cff */
[----:B------:R1:W-:Y:S04]  /*eda0*/  LDGSTS.E [R65+0x49800], [R214.64], P1 ;  /* 0x49800000d6417fae */ /* 0x0003e80008921848 */
[----:B------:R1:W5:Y:S04]  /*edb0*/  LDL.LU.64 R182, [R1+0xe90] ;  /* 0x000e900001b67983 */ /* 0x0003680000300a00 */
[----:B------:R1:W-:Y:S04]  /*edc0*/  LDGSTS.E [R65+0x4a800], [R216.64], P1 ;  /* 0x4a800000d8417fae */ /* 0x0003e80008921848 */
[----:B------:R1:W5:Y:S04]  /*edd0*/  LDL.LU.64 R184, [R1+0xe88] ;  /* 0x000e880001b87983 */ /* 0x0003680000300a00 */
[----:B------:R1:W-:Y:S04]  /*ede0*/  LDGSTS.E [R65+0x4b800], [R218.64], P1 ;  /* 0x4b800000da417fae */ /* 0x0003e80008921848 */
[----:B---3--:R3:W5:Y:S04]  /*edf0*/  LDL.LU.64 R186, [R1+0xe80] ;  /* 0x000e800001ba7983 */ /* 0x0087680000300a00 */
        /* <DEDUP_REMOVED lines=23> */
[----:B--2---:R3:W5:Y:S04]  /*ef70*/  LDL.LU.64 R212, [R1+0xe20] ;  /* 0x000e200001d47983 */ /* 0x0047680000300a00 */
[----:B------:R2:W-:Y:S04]  /*ef80*/  LDGSTS.E [R204+0x48c00], [R226.64], P1 ;  /* 0x48c00000e2cc7fae */ /* 0x0005e80008921848 */
[----:B-1----:R3:W5:Y:S01]  /*ef90*/  LDL.LU.64 R214, [R1+0xe18] ;  /* 0x000e180001d67983 */ /* 0x0027620000300a00 */
[----:B----4-:R-:W-:-:S03]  /*efa0*/  LOP3.LUT R252, R203, 0x70, RZ, 0x3c, !PT ;  /* 0x00000070cbfc7812 */ /* 0x010fc600078e3cff */
        /* <DEDUP_REMOVED lines=13> */
[----:B-1----:R3:W5:Y:S04]  /*f080*/  LDL.LU.64 R228, [R1+0xde0] ;  /* 0x000de00001e47983 */ /* 0x0027680000300a00 */
[----:B------:R1:W-:Y:S04]  /*f090*/  LDGSTS.E [R252+0x48e00], [R206.64], P1 ;  /* 0x48e00000cefc7fae */ /* 0x0003e80008921848 */
[----:B------:R2:W-:Y:S04]  /*f0a0*/  LDGSTS.E [R252+0x49e00], [R62.64], P1 ;  /* 0x49e000003efc7fae */ /* 0x0005e80008921848 */
[----:B------:R3:W-:Y:S04]  /*f0b0*/  LDGSTS.E [R252+0x4ae00], [R250.64], P1 ;  /* 0x4ae00000fafc7fae */ /* 0x0007e80008921848 */
[----:B-1----:R3:W5:Y:S04]  /*f0c0*/  LDL.LU.64 R206, [R1+0xdd8] ;  /* 0x000dd80001ce7983 */ /* 0x0027680000300a00 */
[----:B------:R1:W-:Y:S04]  /*f0d0*/  LDGSTS.E [R252+0x4be00], [R178.64], P1 ;  /* 0x4be00000b2fc7fae */ /* 0x0003e80008921848 */
[----:B------:R1:W-:Y:S04]  /*f0e0*/  LDGSTS.E [R252+0x4ce00], [R176.64], P1 ;  /* 0x4ce00000b0fc7fae */ /* 0x0003e80008921848 */
[----:B------:R1:W-:Y:S04]  /*f0f0*/  LDGSTS.E [R252+0x4de00], [R174.64], P1 ;  /* 0x4de00000aefc7fae */ /* 0x0003e80008921848 */
[----:B------:R1:W-:Y:S04]  /*f100*/  LDGSTS.E [R252+0x4ee00], [R36.64], P1 ;  /* 0x4ee0000024fc7fae */ /* 0x0003e80008921848 */
[----:B------:R1:W-:Y:S01]  /*f110*/  LDGSTS.E [R252+0x4fe00], [R172.64], P1 ;  /* 0x4fe00000acfc7fae */ /* 0x0003e20008921848 */
[----:B------:R-:W-:-:S03]  /*f120*/  CS2R R12, SRZ ;  /* 0x00000000000c7805 */ /* 0x000fc6000001ff00 */
[----:B------:R-:W0:Y:S01]  /*f130*/  LDGDEPBAR ;  /* 0x00000000000079af */ /* 0x000e220000000000 */
[----:B------:R-:W-:Y:S01]  /*f140*/  CS2R R14, SRZ ;  /* 0x00000000000e7805 */ /* 0x000fe2000001ff00 */
        /* <DEDUP_REMOVED lines=46> */
[----:B-1----:R-:W-:Y:S01]  /*f430*/  CS2R R176, SRZ ;  /* 0x0000000000b07805 */ /* 0x002fe2000001ff00 */
[----:B------:R-:W-:Y:S01]  /*f440*/  CS2R R178, SRZ ;  /* 0x0000000000b27805 */ /* 0x000fe2000001ff00 */
[----:B------:R-:W-:Y:S01]  /*f450*/  CS2R R172, SRZ ;  /* 0x0000000000ac7805 */ /* 0x000fe2000001ff00 */
[----:B------:R-:W-:Y:S01]  /*f460*/  CS2R R174, SRZ ;  /* 0x0000000000ae7805 */ /* 0x000fe2000001ff00 */
[----:B------:R-:W-:Y:S01]  /*f470*/  CS2R R52, SRZ ;  /* 0x0000000000347805 */ /* 0x000fe2000001ff00 */
[----:B------:R-:W-:Y:S01]  /*f480*/  CS2R R54, SRZ ;  /* 0x0000000000367805 */ /* 0x000fe2000001ff00 */
[----:B----4-:R-:W-:Y:S01]  /*f490*/  CS2R R56, SRZ ;  /* 0x0000000000387805 */ /* 0x010fe2000001ff00 */
[----:B------:R-:W-:Y:S01]  /*f4a0*/  CS2R R58, SRZ ;  /* 0x00000000003a7805 */ /* 0x000fe2000001ff00 */
[----:B------:R-:W-:Y:S01]  /*f4b0*/  CS2R R60, SRZ ;  /* 0x00000000003c7805 */ /* 0x000fe2000001ff00 */
[----:B--2---:R-:W-:Y:S01]  /*f4c0*/  CS2R R62, SRZ ;  /* 0x00000000003e7805 */ /* 0x004fe2000001ff00 */
[----:B------:R-:W-:Y:S01]  /*f4d0*/  CS2R R68, SRZ ;  /* 0x0000000000447805 */ /* 0x000fe2000001ff00 */
[----:B------:R-:W-:Y:S01]  /*f4e0*/  CS2R R70, SRZ ;  /* 0x0000000000467805 */ /* 0x000fe2000001ff00 */
[----:B------:R-:W-:Y:S01]  /*f4f0*/  CS2R R36, SRZ ;  /* 0x0000000000247805 */ /* 0x000fe2000001ff00 */
[----:B------:R-:W-:Y:S01]  /*f500*/  CS2R R38, SRZ ;  /* 0x0000000000267805 */ /* 0x000fe2000001ff00 */
[----:B------:R-:W-:Y:S01]  /*f510*/  CS2R R64, SRZ ;  /* 0x0000000000407805 */ /* 0x000fe2000001ff00 */
[----:B------:R-:W-:Y:S01]  /*f520*/  CS2R R66, SRZ ;  /* 0x0000000000427805 */ /* 0x000fe2000001ff00 */
[----:B------:R-:W-:Y:S05]  /*f530*/  @!P0 BRA `(.L_x_0) ;  /* 0x0001560000008947 */ /* 0x000fea0003800000 */
[----:B---3--:R-:W2:Y:S04]  /*f540*/  LDL.LU.64 R66, [R1+0x6e8] ;  /* 0x0006e80001427983 */ /* 0x008ea80000300a00 */
[----:B------:R-:W3:Y:S04]  /*f550*/  LDL.LU.64 R248, [R1+0x6e0] ;  /* 0x0006e00001f87983 */ /* 0x000ee80000300a00 */
[----:B------:R-:W4:Y:S04]  /*f560*/  LDL.LU.64 R64, [R1+0x460] ;  /* 0x0004600001407983 */ /* 0x000f280000300a00 */
[----:B------:R-:W4:Y:S01]  /*f570*/  LDL.LU.64 R250, [R1+0x458] ;  /* 0x0004580001fa7983 */ /* 0x000f220000300a00 */
[----:B--2---:R-:W-:-:S03]  /*f580*/  MOV R0, R67 ;  /* 0x0000004300007202 */ /* 0x004fc60000000f00 */
[----:B------:R-:W-:Y:S04]  /*f590*/  STL [R1+0x93c], R66 ;  /* 0x00093c4201007387 */ /* 0x000fe80000100800 */
[----:B---3--:R-:W-:Y:S04]  /*f5a0*/  STL [R1+0x944], R248 ;  /* 0x000944f801007387 */ /* 0x008fe80000100800 */
[----:B------:R1:W-:Y:S04]  /*f5b0*/  STL [R1+0x938], R0 ;  /* 0x0009380001007387 */ /* 0x0003e80000100800 */
[----:B-----5:R-:W-:Y:S01]  /*f5c0*/  STL [R1+0x948], R228 ;  /* 0x000948e401007387 */ /* 0x020fe20000100800 */
[----:B-1----:R-:W-:-:S05]  /*f5d0*/  IMAD.MOV.U32 R0, RZ, RZ, R249 ;  /* 0x000000ffff007224 */ /* 0x002fca00078e00f9 */
[----:B------:R4:W-:Y:S04]  /*f5e0*/  STL [R1+0x940], R0 ;  /* 0x0009400001007387 */ /* 0x0009e80000100800 */
[----:B------:R-:W2:Y:S04]  /*f5f0*/  LDL.LU.64 R66, [R1+0x4a0] ;  /* 0x0004a00001427983 */ /* 0x000ea80000300a00 */
[----:B------:R-:W-:Y:S04]  /*f600*/  STL [R1+0x930], R229 ;  /* 0x000930e501007387 */ /* 0x000fe80000100800 */
[----:B------:R-:W3:Y:S01]  /*f610*/  LDL.LU.64 R248, [R1+0x4b0] ;  /* 0x0004b00001f87983 */ /* 0x000ee20000300a00 */
[----:B----4-:R-:W-:-:S03]  /*f620*/  IMAD.MOV.U32 R0, RZ, RZ, R65 ;  /* 0x000000ffff007224 */ /* 0x010fc600078e0041 */
[----:B------:R-:W-:Y:S04]  /*f630*/  STL [R1+0x934], R226 ;  /* 0x000934e201007387 */ /* 0x000fe80000100800 */
        /* <DEDUP_REMOVED lines=11> */
[----:B------:R1:W-:Y:S04]  /*f6f0*/  STL [R1+0x8fc], R0 ;  /* 0x0008fc0001007387 */ /* 0x0003e80000100800 */
[----:B------:R-:W-:Y:S01]  /*f700*/  STL [R1+0x90c], R224 ;  /* 0x00090ce001007387 */ /* 0x000fe20000100800 */
[----:B-1----:R-:W-:-:S05]  /*f710*/  IMAD.MOV.U32 R0, RZ, RZ, R251 ;  /* 0x000000ffff007224 */ /* 0x002fca00078e00fb */
[----:B------:R2:W-:Y:S04]  /*f720*/  STL [R1+0x904], R0 ;  /* 0x0009040001007387 */ /* 0x0005e80000100800 */
[----:B------:R-:W4:Y:S04]  /*f730*/  LDL.LU.64 R64, [R1+0x500] ;  /* 0x0005000001407983 */ /* 0x000f280000300a00 */
[----:B------:R-:W-:Y:S04]  /*f740*/  STL [R1+0x8f0], R225 ;  /* 0x0008f0e101007387 */ /* 0x000fe80000100800 */
[----:B------:R-:W4:Y:S04]  /*f750*/  LDL.LU.64 R250, [R1+0x510] ;  /* 0x0005100001fa7983 */ /* 0x000f280000300a00 */
        /* <DEDUP_REMOVED lines=9> */
[----:B------:R-:W-:Y:S01]  /*f7f0*/  STL [R1+0x8b8], R101 ;  /* 0x0008b86501007387 */ /* 0x000fe20000100800 */
[----:B--2---:R-:W-:-:S03]  /*f800*/  IMAD.MOV.U32 R0, RZ, RZ, R67 ;  /* 0x000000ffff007224 */ /* 0x004fc600078e0043 */
[----:B------:R-:W-:Y:S04]  /*f810*/  STL [R1+0x8c0], R66 ;  /* 0x0008c04201007387 */ /* 0x000fe80000100800 */
[----:B---3--:R-:W-:Y:S04]  /*f820*/  STL [R1+0x8c8], R248 ;  /* 0x0008c8f801007387 */ /* 0x008fe80000100800 */
[----:B------:R1:W-:Y:S04]  /*f830*/  STL [R1+0x8bc], R0 ;  /* 0x0008bc0001007387 */ /* 0x0003e80000100800 */
[----:B------:R-:W-:Y:S01]  /*f840*/  STL [R1+0x8cc], R220 ;  /* 0x0008ccdc01007387 */ /* 0x000fe20000100800 */
[----:B-1----:R-:W-:-:S05]  /*f850*/  IMAD.MOV.U32 R0, RZ, RZ, R249 ;  /* 0x000000ffff007224 */ /* 0x002fca00078e00f9 */
[----:B------:R4:W-:Y:S04]  /*f860*/  STL [R1+0x8c4], R0 ;  /* 0x0008c40001007387 */ /* 0x0009e80000100800 */
[----:B------:R-:W2:Y:S04]  /*f870*/  LDL.LU.64 R66, [R1+0x550] ;  /* 0x0005500001427983 */ /* 0x000ea80000300a00 */
[----:B------:R-:W-:Y:S04]  /*f880*/  STL [R1+0x8b0], R221 ;  /* 0x0008b0dd01007387 */ /* 0x000fe80000100800 */
[----:B------:R-:W3:Y:S04]  /*f890*/  LDL.LU.64 R248, [R1+0x560] ;  /* 0x0005600001f87983 */ /* 0x000ee80000300a00 */
        /* <DEDUP_REMOVED lines=9> */
[----:B----4-:R-:W-:-:S03]  /*f930*/  IMAD.MOV.U32 R0, RZ, RZ, R65 ;  /* 0x000000ffff007224 */ /* 0x010fc600078e0041 */
[----:B------:R-:W-:Y:S04]  /*f940*/  STL [R1+0x878], R77 ;  /* 0x0008784d01007387 */ /* 0x000fe80000100800 */
[----:B------:R-:W-:Y:S04]  /*f950*/  STL [R1+0x880], R64 ;  /* 0x0008804001007387 */ /* 0x000fe80000100800 */
[----:B------:R-:W-:Y:S04]  /*f960*/  STL [R1+0x888], R250 ;  /* 0x000888fa01007387 */ /* 0x000fe80000100800 */
[----:B------:R1:W-:Y:S04]  /*f970*/  STL [R1+0x87c], R0 ;  /* 0x00087c0001007387 */ /* 0x0003e80000100800 */
[----:B------:R-:W-:Y:S01]  /*f980*/  STL [R1+0x88c], R216 ;  /* 0x00088cd801007387 */ /* 0x000fe20000100800 */
[----:B-1----:R-:W-:-:S05]  /*f990*/  IMAD.MOV.U32 R0, RZ, RZ, R251 ;  /* 0x000000ffff007224 */ /* 0x002fca00078e00fb */
[----:B------:R2:W-:Y:S04]  /*f9a0*/  STL [R1+0x884], R0 ;  /* 0x0008840001007387 */ /* 0x0005e80000100800 */
[----:B------:R-:W-:Y:S04]  /*f9b0*/  STL [R1+0x870], R217 ;  /* 0x000870d901007387 */ /* 0x000fe80000100800 */
[----:B------:R-:W-:Y:S04]  /*f9c0*/  STL [R1+0x874], R214 ;  /* 0x000874d601007387 */ /* 0x000fe80000100800 */
        /* <DEDUP_REMOVED lines=16> */
[----:B-1----:R-:W-:-:S05]  /*fad0*/  MOV R0, R249 ;  /* 0x000000f900007202 */ /* 0x002fca0000000f00 */
[----:B------:R4:W-:Y:S04]  /*fae0*/  STL [R1+0x844], R0 ;  /* 0x0008440001007387 */ /* 0x0009e80000100800 */
[----:B------:R-:W-:Y:S04]  /*faf0*/  STL [R1+0x830], R213 ;  /* 0x000830d501007387 */ /* 0x000fe80000100800 */
[----:B------:R-:W-:Y:S04]  /*fb00*/  STL [R1+0x834], R210 ;  /* 0x000834d201007387 */ /* 0x000fe80000100800 */
[----:B------:R-:W-:Y:S04]  /*fb10*/  STL [R1+0x828], R211 ;  /* 0x000828d301007387 */ /* 0x000fe80000100800 */
[----:B------:R-:W-:Y:S04]  /*fb20*/  STL [R1+0x82c], R186 ;  /* 0x00082cba01007387 */ /* 0x000fe80000100800 */
[----:B------:R-:W2:Y:S04]  /*fb30*/  LDL.LU.64 R68, [R1+0x610] ;  /* 0x0006100001447983 */ /* 0x000ea80000300a00 */
[----:B------:R-:W-:Y:S04]  /*fb40*/  STL [R1+0x820], R187 ;  /* 0x000820bb01007387 */ /* 0x000fe80000100800 */
[----:B------:R-:W3:Y:S04]  /*fb50*/  LDL.LU.64 R64, [R1+0x618] ;  /* 0x0006180001407983 */ /* 0x000ee80000300a00 */
[----:B------:R-:W-:Y:S04]  /*fb60*/  STL [R1+0x824], R184 ;  /* 0x000824b801007387 */ /* 0x000fe80000100800 */
[----:B------:R-:W3:Y:S04]  /*fb70*/  LDL.LU.64 R66, [R1+0x70] ;  /* 0x0000700001427983 */ /* 0x000ee80000300a00 */
[----:B------:R-:W-:Y:S04]  /*fb80*/  STL [R1+0x818], R185 ;  /* 0x000818b901007387 */ /* 0x000fe80000100800 */
[----:B------:R-:W3:Y:S04]  /*fb90*/  LDL.LU.64 R248, [R1+0x78] ;  /* 0x0000780001f87983 */ /* 0x000ee80000300a00 */
[----:B------:R-:W-:Y:S04]  /*fba0*/  STL [R1+0x81c], R30 ;  /* 0x00081c1e01007387 */ /* 0x000fe80000100800 */
[----:B------:R-:W-:Y:S04]  /*fbb0*/  STL [R1+0x810], R31 ;  /* 0x0008101f01007387 */ /* 0x000fe80000100800 */
[----:B------:R-:W-:Y:S04]  /*fbc0*/  STL [R1+0x814], R28 ;  /* 0x0008141c01007387 */ /* 0x000fe80000100800 */
[----:B------:R-:W-:Y:S01]  /*fbd0*/  STL [R1+0x7e8], R29 ;  /* 0x0007e81d01007387 */ /* 0x000fe20000100800 */
[----:B----4-:R-:W-:-:S03]  /*fbe0*/  IMAD.MOV.U32 R0, RZ, RZ, R39 ;  /* 0x000000ffff007224 */ /* 0x010fc600078e0027 */
        /* <DEDUP_REMOVED lines=8> */
[----:B------:R-:W-:Y:S04]  /*fc70*/  STL [R1+0x804], R247 ;  /* 0x000804f701007387 */ /* 0x000fe80000100800 */
[----:B------:R-:W-:Y:S04]  /*fc80*/  STL [R1+0x80c], R182 ;  /* 0x00080cb601007387 */ /* 0x000fe80000100800 */
[----:B------:R-:W4:Y:S04]  /*fc90*/  LDL.LU.64 R70, [R1+0x620] ;  /* 0x0006200001467983 */ /* 0x000f280000300a00 */
[----:B------:R-:W-:Y:S04]  /*fca0*/  STL [R1+0x7e0], R183 ;  /* 0x0007e0b701007387 */ /* 0x000fe80000100800 */
[----:B------:R-:W4:Y:S04]  /*fcb0*/  LDL.LU.64 R36, [R1+0x628] ;  /* 0x0006280001247983 */ /* 0x000f280000300a00 */
[----:B------:R-:W-:Y:S04]  /*fcc0*/  STL [R1+0x7e4], R180 ;  /* 0x0007e4b401007387 */ /* 0x000fe80000100800 */
[----:B------:R-:W4:Y:S04]  /*fcd0*/  LDL.LU.64 R38, [R1+0x208] ;  /* 0x0002080001267983 */ /* 0x000f280000300a00 */
[----:B------:R-:W-:Y:S04]  /*fce0*/  STL [R1+0x7d8], R181 ;  /* 0x0007d8b501007387 */ /* 0x000fe80000100800 */
[----:B------:R-:W4:Y:S04]  /*fcf0*/  LDL.LU.64 R250, [R1+0x200] ;  /* 0x0002000001fa7983 */ /* 0x000f280000300a00 */
        /* <DEDUP_REMOVED lines=11> */
[----:B------:R-:W-:Y:S01]  /*fdb0*/  STL [R1+0x7c8], R248 ;  /* 0x0007c8f801007387 */ /* 0x000fe20000100800 */
[----:B-1----:R-:W-:-:S05]  /*fdc0*/  IMAD.MOV.U32 R0, RZ, RZ, R67 ;  /* 0x000000ffff007224 */ /* 0x002fca00078e0043 */
        /* <DEDUP_REMOVED lines=8> */
[----:B------:R-:W3:Y:S04]  /*fe50*/  LDL.LU.64 R66, [R1+0x1f8] ;  /* 0x0001f80001427983 */ /* 0x000ee80000300a00 */
        /* <DEDUP_REMOVED lines=13> */
[----:B------:R-:W-:Y:S01]  /*ff30*/  STL [R1+0x788], R250 ;  /* 0x000788fa01007387 */ /* 0x000fe20000100800 */
[----:B-1----:R-:W-:-:S05]  /*ff40*/  MOV R0, R39 ;  /* 0x0000002700007202 */ /* 0x002fca0000000f00 */
[----:B------:R1:W-:Y:S04]  /*ff50*/  STL [R1+0x77c], R0 ;  /* 0x00077c0001007387 */ /* 0x0003e80000100800 */
[----:B------:R-:W-:Y:S01]  /*ff60*/  STL [R1+0x78c], R158 ;  /* 0x00078c9e01007387 */ /* 0x000fe20000100800 */
[----:B-1----:R-:W-:-:S05]  /*ff70*/  IMAD.MOV.U32 R0, RZ, RZ, R251 ;  /* 0x000000ffff007224 */ /* 0x002fca00078e00fb */
[----:B------:R2:W-:Y:S04]  /*ff80*/  STL [R1+0x784], R0 ;  /* 0x0007840001007387 */ /* 0x0005e80000100800 */
[----:B------:R-:W4:Y:S04]  /*ff90*/  LDL.LU.64 R250, [R1+0x640] ;  /* 0x0006400001fa7983 */ /* 0x000f280000300a00 */
        /* <DEDUP_REMOVED lines=23> */
[----:B------:R-:W-:Y:S04]  /*10110*/  STL [R1+0x720], R147 ;  /* 0x0007209301007387 */ /* 0x000fe80000100800 */
[----:B------:R-:W-:Y:S04]  /*10120*/  STL [R1+0x724], R144 ;  /* 0x0007249001007387 */ /* 0x000fe80000100800 */
[----:B------:R-:W2:Y:S04]  /*10130*/  LDL.LU.64 R64, [R1+0x680] ;  /* 0x0006800001407983 */ /* 0x000ea80000300a00 */
[----:B------:R-:W-:Y:S04]  /*10140*/  STL [R1+0x718], R145 ;  /* 0x0007189101007387 */ /* 0x000fe80000100800 */
[----:B------:R-:W-:Y:S04]  /*10150*/  STL [R1+0x71c], R6 ;  /* 0x00071c0601007387 */ /* 0x000fe80000100800 */
[----:B------:R-:W3:Y:S04]  /*10160*/  LDL.LU.64 R66, [R1+0x690] ;  /* 0x0006900001427983 */ /* 0x000ee80000300a00 */
[----:B------:R-:W-:Y:S04]  /*10170*/  STL [R1+0x710], R7 ;  /* 0x0007100701007387 */ /* 0x000fe80000100800 */
[----:B------:R-:W-:Y:S04]  /*10180*/  STL [R1+0x714], R4 ;  /* 0x0007140401007387 */ /* 0x000fe80000100800 */
[----:B------:R-:W3:Y:S04]  /*10190*/  LDL.LU.64 R60, [R1+0x1d8] ;  /* 0x0001d800013c7983 */ /* 0x000ee80000300a00 */
[----:B------:R-:W-:Y:S04]  /*101a0*/  STL [R1+0x6d8], R5 ;  /* 0x0006d80501007387 */ /* 0x000fe80000100800 */
[----:B------:R-:W3:Y:S01]  /*101b0*/  LDL.LU.64 R62, [R1+0x1d0] ;  /* 0x0001d000013e7983 */ /* 0x000ee20000300a00 */
[----:B----4-:R-:W-:-:S03]  /*101c0*/  IMAD.MOV.U32 R0, RZ, RZ, R251 ;  /* 0x000000ffff007224 */ /* 0x010fc600078e00fb */
[----:B------:R1:W-:Y:S04]  /*101d0*/  STL [R1+0x6e0], R250 ;  /* 0x0006e0fa01007387 */ /* 0x0003e80000100800 */
[----:B------:R-:W4:Y:S04]  /*101e0*/  LDL.LU.64 R248, [R1+0x50] ;  /* 0x0000500001f87983 */ /* 0x000f280000300a00 */
[----:B-1----:R-:W4:Y:S04]  /*101f0*/  LDL.LU.64 R250, [R1+0x60] ;  /* 0x0000600001fa7983 */ /* 0x002f280000300a00 */
[----:B------:R1:W-:Y:S04]  /*10200*/  STL [R1+0x6dc], R0 ;  /* 0x0006dc0001007387 */ /* 0x0003e80000100800 */
[----:B------:R-:W-:Y:S04]  /*10210*/  STL [R1+0x6e8], R70 ;  /* 0x0006e84601007387 */ /* 0x000fe80000100800 */
[----:B------:R-:W-:Y:S01]  /*10220*/  STL [R1+0x6f0], R36 ;  /* 0x0006f02401007387 */ /* 0x000fe20000100800 */
[----:B-1----:R-:W-:-:S05]  /*10230*/  IMAD.MOV.U32 R0, RZ, RZ, R71 ;  /* 0x000000ffff007224 */ /* 0x002fca00078e0047 */
[----:B------:R1:W-:Y:S04]  /*10240*/  STL [R1+0x6e4], R0 ;  /* 0x0006e40001007387 */ /* 0x0003e80000100800 */
[----:B------:R-:W-:Y:S01]  /*10250*/  STL [R1+0x6f8], R38 ;  /* 0x0006f82601007387 */ /* 0x000fe20000100800 */
[----:B-1----:R-:W-:-:S05]  /*10260*/  IMAD.MOV.U32 R0, RZ, RZ, R37 ;  /* 0x000000ffff007224 */ /* 0x002fca00078e0025 */
[----:B------:R1:W-:Y:S04]  /*10270*/  STL [R1+0x6ec], R0 ;  /* 0x0006ec0001007387 */ /* 0x0003e80000100800 */
[----:B------:R-:W-:Y:S01]  /*10280*/  STL [R1+0x700], R236 ;  /* 0x000700ec01007387 */ /* 0x000fe20000100800 */
[----:B-1----:R-:W-:-:S05]  /*10290*/  MOV R0, R39 ;  /* 0x0000002700007202 */ /* 0x002fca0000000f00 */
[----:B------:R-:W-:Y:S04]  /*102a0*/  STL [R1+0x6f4], R0 ;  /* 0x0006f40001007387 */ /* 0x000fe80000100800 */
[----:B------:R-:W-:Y:S04]  /*102b0*/  STL [R1+0x6fc], R237 ;  /* 0x0006fced01007387 */ /* 0x000fe80000100800 */
[----:B------:R-:W4:Y:S04]  /*102c0*/  LDL.64 R68, [R1+0x960] ;  /* 0x0009600001447983 */ /* 0x000f280000100a00 */
[----:B------:R-:W-:Y:S04]  /*102d0*/  STL [R1+0x708], R238 ;  /* 0x000708ee01007387 */ /* 0x000fe80000100800 */
[----:B------:R1:W-:Y:S04]  /*102e0*/  STL [R1+0x704], R239 ;  /* 0x000704ef01007387 */ /* 0x0003e80000100800 */
[----:B------:R-:W4:Y:S04]  /*102f0*/  LDL.LU.64 R70, [R1+0x968] ;  /* 0x0009680001467983 */ /* 0x000f280000300a00 */
[----:B------:R-:W-:Y:S04]  /*10300*/  STL [R1+0x70c], R2 ;  /* 0x00070c0201007387 */ /* 0x000fe80000100800 */
[----:B------:R-:W4:Y:S04]  /*10310*/  LDL.LU.64 R36, [R1+0x1c8] ;  /* 0x0001c80001247983 */ /* 0x000f280000300a00 */
[----:B------:R-:W4:Y:S01]  /*10320*/  LDL.LU.64 R38, [R1+0x1c0] ;  /* 0x0001c00001267983 */ /* 0x000f220000300a00 */
[----:B------:R-:W-:-:S02]  /*10330*/  IMAD.MOV.U32 R210, RZ, RZ, R230 ;  /* 0x000000ffffd27224 */ /* 0x000fc400078e00e6 */
[----:B------:R-:W-:Y:S01]  /*10340*/  IMAD.MOV.U32 R209, RZ, RZ, R231 ;  /* 0x000000ffffd17224 */ /* 0x000fe200078e00e7 */
[----:B------:R-:W-:Y:S01]  /*10350*/  MOV R226, R234 ;  /* 0x000000ea00e27202 */ /* 0x000fe20000000f00 */
[----:B------:R-:W1:Y:S01]  /*10360*/  S2R R204, SR_TID.X ;  /* 0x0000000000cc7919 */ /* 0x000e620000002100 */
[----:B------:R-:W-:Y:S02]  /*10370*/  IMAD.MOV.U32 R208, RZ, RZ, R3 ;  /* 0x000000ffffd07224 */ /* 0x000fe400078e0003 */
[----:B--2---:R-:W-:Y:S02]  /*10380*/  IMAD.MOV.U32 R212, RZ, RZ, R64 ;  /* 0x000000ffffd47224 */ /* 0x004fe400078e0040 */
[----:B------:R-:W-:Y:S02]  /*10390*/  IMAD.MOV.U32 R211, RZ, RZ, R65 ;  /* 0x000000ffffd37224 */ /* 0x000fe400078e0041 */
[----:B------:R-:W2:Y:S01]  /*103a0*/  LDL.LU.64 R64, [R1+0x80] ;  /* 0x0000800001407983 */ /* 0x000ea20000300a00 */
[----:B---3--:R-:W-:-:S02]  /*103b0*/  IMAD.MOV.U32 R214, RZ, RZ, R66 ;  /* 0x000000ffffd67224 */ /* 0x008fc400078e0042 */
[----:B------:R-:W-:Y:S02]  /*103c0*/  IMAD.MOV.U32 R213, RZ, RZ, R67 ;  /* 0x000000ffffd57224 */ /* 0x000fe400078e0043 */
[----:B------:R-:W3:Y:S01]  /*103d0*/  LDL.LU.64 R66, [R1+0x88] ;  /* 0x0000880001427983 */ /* 0x000ee20000300a00 */
[----:B------:R-:W-:Y:S02]  /*103e0*/  IMAD.MOV.U32 R224, RZ, RZ, R232 ;  /* 0x000000ffffe07224 */ /* 0x000fe400078e00e8 */
[----:B------:R-:W-:Y:S02]  /*103f0*/  IMAD.MOV.U32 R223, RZ, RZ, R233 ;  /* 0x000000ffffdf7224 */ /* 0x000fe400078e00e9 */
[----:B------:R-:W-:Y:S02]  /*10400*/  IMAD.MOV.U32 R225, RZ, RZ, R235 ;  /* 0x000000ffffe17224 */ /* 0x000fe400078e00eb */
[----:B------:R-:W-:Y:S01]  /*10410*/  IMAD.MOV.U32 R216, RZ, RZ, R60 ;  /* 0x000000ffffd87224 */ /* 0x000fe200078e003c */
[----:B------:R-:W-:Y:S01]  /*10420*/  MOV R215, R61 ;  /* 0x0000003d00d77202 */ /* 0x000fe20000000f00 */
[----:B------:R-:W-:-:S02]  /*10430*/  IMAD.MOV.U32 R218, RZ, RZ, R62 ;  /* 0x000000ffffda7224 */ /* 0x000fc400078e003e */
[----:B------:R-:W-:Y:S02]  /*10440*/  IMAD.MOV.U32 R217, RZ, RZ, R63 ;  /* 0x000000ffffd97224 */ /* 0x000fe400078e003f */
[----:B------:R-:W3:Y:S01]  /*10450*/  LDL.LU.64 R62, [R1+0x970] ;  /* 0x00097000013e7983 */ /* 0x000ee20000300a00 */
[----:B----4-:R-:W-:Y:S02]  /*10460*/  IMAD.MOV.U32 R220, RZ, RZ, R248 ;  /* 0x000000ffffdc7224 */ /* 0x010fe400078e00f8 */
[----:B------:R-:W-:Y:S02]  /*10470*/  IMAD.MOV.U32 R219, RZ, RZ, R249 ;  /* 0x000000ffffdb7224 */ /* 0x000fe400078e00f9 */
[----:B------:R-:W4:Y:S01]  /*10480*/  LDL.LU.64 R248, [R1+0x978] ;  /* 0x0009780001f87983 */ /* 0x000f220000300a00 */
[----:B------:R-:W-:Y:S02]  /*10490*/  IMAD.MOV.U32 R222, RZ, RZ, R250 ;  /* 0x000000ffffde7224 */ /* 0x000fe400078e00fa */
[----:B------:R-:W-:-:S02]  /*104a0*/  IMAD.MOV.U32 R221, RZ, RZ, R251 ;  /* 0x000000ffffdd7224 */ /* 0x000fc400078e00fb */
[----:B------:R-:W4:Y:S04]  /*104b0*/  LDL.LU.64 R250, [R1+0x1b8] ;  /* 0x0001b80001fa7983 */ /* 0x000f280000300a00 */
[----:B------:R-:W4:Y:S04]  /*104c0*/  LDL.LU.64 R54, [R1+0x1b0] ;  /* 0x0001b00001367983 */ /* 0x000f280000300a00 */
[----:B------:R-:W4:Y:S01]  /*104d0*/  LDL.LU.64 R56, [R1+0xa0] ;  /* 0x0000a00001387983 */ /* 0x000f220000300a00 */
[----:B------:R-:W-:Y:S02]  /*104e0*/  IMAD.MOV.U32 R228, RZ, RZ, R68 ;  /* 0x000000ffffe47224 */ /* 0x000fe400078e0044 */
[----:B------:R-:W-:-:S02]  /*104f0*/  IMAD.MOV.U32 R227, RZ, RZ, R69 ;  /* 0x000000ffffe37224 */ /* 0x000fc400078e0045 */
[----:B------:R-:W4:Y:S01]  /*10500*/  LDL.LU.64 R68, [R1+0xa8] ;  /* 0x0000a80001447983 */ /* 0x000f220000300a00 */
[----:B------:R-:W-:Y:S02]  /*10510*/  IMAD.MOV.U32 R230, RZ, RZ, R70 ;  /* 0x000000ffffe67224 */ /* 0x000fe400078e0046 */
[----:B------:R-:W-:Y:S02]  /*10520*/  IMAD.MOV.U32 R229, RZ, RZ, R71 ;  /* 0x000000ffffe57224 */ /* 0x000fe400078e0047 */
[----:B------:R-:W4:Y:S01]  /*10530*/  LDL.LU.64 R70, [R1+0x40] ;  /* 0x0000400001467983 */ /* 0x000f220000300a00 */
[----:B------:R-:W-:Y:S02]  /*10540*/  IMAD.MOV.U32 R232, RZ, RZ, R36 ;  /* 0x000000ffffe87224 */ /* 0x000fe400078e0024 */
[----:B------:R-:W-:Y:S02]  /*10550*/  IMAD.MOV.U32 R231, RZ, RZ, R37 ;  /* 0x000000ffffe77224 */ /* 0x000fe400078e0025 */
[----:B------:R-:W4:Y:S01]  /*10560*/  LDL.LU.64 R36, [R1+0x48] ;  /* 0x0000480001247983 */ /* 0x000f220000300a00 */
[----:B------:R-:W-:Y:S01]  /*10570*/  IMAD.MOV.U32 R234, RZ, RZ, R38 ;  /* 0x000000ffffea7224 */ /* 0x000fe200078e0026 */
[----:B------:R-:W-:Y:S01]  /*10580*/  MOV R233, R39 ;  /* 0x0000002700e97202 */ /* 0x000fe20000000f00 */
[----:B-1----:R-:W-:-:S02]  /*10590*/  IMAD.MOV.U32 R239, RZ, RZ, R241 ;  /* 0x000000ffffef7224 */ /* 0x002fc400078e00f1 */
[----:B------:R-:W-:Y:S02]  /*105a0*/  IMAD.MOV.U32 R241, RZ, RZ, R243 ;  /* 0x000000fffff17224 */ /* 0x000fe400078e00f3 */
[----:B--2---:R-:W-:Y:S02]  /*105b0*/  IMAD.MOV.U32 R236, RZ, RZ, R64 ;  /* 0x000000ffffec7224 */ /* 0x004fe400078e0040 */
[----:B---3--:R-:W-:Y:S02]  /*105c0*/  IMAD.MOV.U32 R238, RZ, RZ, R66 ;  /* 0x000000ffffee7224 */ /* 0x008fe400078e0042 */
[----:B------:R-:W-:Y:S02]  /*105d0*/  IMAD.MOV.U32 R237, RZ, RZ, R67 ;  /* 0x000000ffffed7224 */ /* 0x000fe400078e0043 */
[----:B------:R-:W2:Y:S04]  /*105e0*/  LDL.LU.64 R66, [R1+0x980] ;  /* 0x0009800001427983 */ /* 0x000ea80000300a00 */
[----:B------:R-:W3:Y:S01]  /*105f0*/  LDL.LU.64 R38, [R1+0x988] ;  /* 0x0009880001267983 */ /* 0x000ee20000300a00 */
[----:B------:R-:W-:-:S03]  /*10600*/  IMAD.MOV.U32 R235, RZ, RZ, R65 ;  /* 0x000000ffffeb7224 */ /* 0x000fc600078e0041 */
[----:B------:R-:W3:Y:S04]  /*10610*/  LDL.LU.64 R64, [R1+0x1a8] ;  /* 0x0001a80001407983 */ /* 0x000ee80000300a00 */
[----:B------:R-:W3:Y:S04]  /*10620*/  LDL.LU.64 R58, [R1+0x1a0] ;  /* 0x0001a000013a7983 */ /* 0x000ee80000300a00 */
[----:B------:R-:W3:Y:S01]  /*10630*/  LDL.LU.64 R60, [R1+0xb0] ;  /* 0x0000b000013c7983 */ /* 0x000ee20000300a00 */
[----:B------:R-:W-:Y:S02]  /*10640*/  IMAD.MOV.U32 R244, RZ, RZ, R62 ;  /* 0x000000fffff47224 */ /* 0x000fe400078e003e */
[----:B------:R-:W-:-:S02]  /*10650*/  IMAD.MOV.U32 R243, RZ, RZ, R63 ;  /* 0x000000fffff37224 */ /* 0x000fc400078e003f */
[----:B------:R-:W3:Y:S01]  /*10660*/  LDL.LU.64 R62, [R1+0xb8] ;  /* 0x0000b800013e7983 */ /* 0x000ee20000300a00 */
[----:B----4-:R-:W-:Y:S01]  /*10670*/  MOV R246, R248 ;  /* 0x000000f800f67202 */ /* 0x010fe20000000f00 */
[----:B------:R-:W-:Y:S02]  /*10680*/  IMAD.MOV.U32 R245, RZ, RZ, R249 ;  /* 0x000000fffff57224 */ /* 0x000fe400078e00f9 */
[----:B------:R-:W-:Y:S02]  /*10690*/  IMAD.MOV.U32 R248, RZ, RZ, R250 ;  /* 0x000000fffff87224 */ /* 0x000fe400078e00fa */
[----:B------:R-:W-:Y:S02]  /*106a0*/  IMAD.MOV.U32 R250, RZ, RZ, R54 ;  /* 0x000000fffffa7224 */ /* 0x000fe400078e0036 */
[----:B------:R-:W-:Y:S02]  /*106b0*/  IMAD.MOV.U32 R249, RZ, RZ, R55 ;  /* 0x000000fffff97224 */ /* 0x000fe400078e0037 */
[----:B------:R-:W4:Y:S01]  /*106c0*/  LDL.LU.64 R54, [R1+0x58] ;  /* 0x0000580001367983 */ /* 0x000f220000300a00 */
[----:B------:R-:W-:-:S02]  /*106d0*/  IMAD.MOV.U32 R247, RZ, RZ, R251 ;  /* 0x000000fffff77224 */ /* 0x000fc400078e00fb */
[----:B------:R-:W-:Y:S02]  /*106e0*/  IMAD.MOV.U32 R252, RZ, RZ, R56 ;  /* 0x000000fffffc7224 */ /* 0x000fe400078e0038 */
[----:B------:R-:W-:Y:S02]  /*106f0*/  IMAD.MOV.U32 R251, RZ, RZ, R57 ;  /* 0x000000fffffb7224 */ /* 0x000fe400078e0039 */
[----:B------:R-:W4:Y:S04]  /*10700*/  LDL.LU.64 R56, [R1+0x68] ;  /* 0x0000680001387983 */ /* 0x000f280000300a00 */
[----:B------:R1:W-:Y:S01]  /*10710*/  STL [R1+0x4], R68 ;  /* 0x0000044401007387 */ /* 0x0003e20000100800 */
[----:B------:R-:W-:-:S03]  /*10720*/  IMAD.MOV.U32 R0, RZ, RZ, R69 ;  /* 0x000000ffff007224 */ /* 0x000fc600078e0045 */
[----:B-1----:R-:W4:Y:S04]  /*10730*/  LDL.LU.64 R68, [R1+0x9a0] ;  /* 0x0009a00001447983 */ /* 0x002f280000300a00 */
[----:B------:R1:W-:Y:S04]  /*10740*/  STL [R1], R0 ;  /* 0x0000000001007387 */ /* 0x0003e80000100800 */
[----:B------:R1:W-:Y:S02]  /*10750*/  STL [R1+0xc], R70 ;  /* 0x00000c4601007387 */ /* 0x0003e40000100800 */
[----:B-1----:R-:W-:-:S02]  /*10760*/  MOV R0, R71 ;  /* 0x0000004700007202 */ /* 0x002fc40000000f00 */
[----:B------:R-:W4:Y:S04]  /*10770*/  LDL.LU.64 R70, [R1+0x9a8] ;  /* 0x0009a80001467983 */ /* 0x000f280000300a00 */
[----:B------:R1:W-:Y:S04]  /*10780*/  STL [R1+0x8], R0 ;  /* 0x0000080001007387 */ /* 0x0003e80000100800 */
[----:B------:R1:W-:Y:S02]  /*10790*/  STL [R1+0x14], R36 ;  /* 0x0000142401007387 */ /* 0x0003e40000100800 */
[----:B-1----:R-:W-:-:S02]  /*107a0*/  IMAD.MOV.U32 R0, RZ, RZ, R37 ;  /* 0x000000ffff007224 */ /* 0x002fc400078e0025 */
[----:B------:R-:W4:Y:S04]  /*107b0*/  LDL.LU.64 R36, [R1+0x658] ;  /* 0x0006580001247983 */ /* 0x000f280000300a00 */
[----:B------:R1:W-:Y:S04]  /*107c0*/  STL [R1+0x10], R0 ;  /* 0x0000100001007387 */ /* 0x0003e80000100800 */
[----:B--2---:R2:W-:Y:S01]  /*107d0*/  STL [R1+0x1c], R66 ;  /* 0x00001c4201007387 */ /* 0x0045e20000100800 */
[----:B-1----:R-:W-:-:S03]  /*107e0*/  IMAD.MOV.U32 R0, RZ, RZ, R67 ;  /* 0x000000ffff007224 */ /* 0x002fc600078e0043 */
[----:B--2---:R-:W2:Y:S04]  /*107f0*/  LDL.LU.64 R66, [R1+0x670] ;  /* 0x0006700001427983 */ /* 0x004ea80000300a00 */
[----:B------:R1:W-:Y:S04]  /*10800*/  STL [R1+0x18], R0 ;  /* 0x0000180001007387 */ /* 0x0003e80000100800 */
[----:B---3--:R3:W-:Y:S01]  /*10810*/  STL [R1+0x24], R38 ;  /* 0x0000242601007387 */ /* 0x0087e20000100800 */
[----:B-1----:R-:W-:-:S03]  /*10820*/  IMAD.MOV.U32 R0, RZ, RZ, R39 ;  /* 0x000000ffff007224 */ /* 0x002fc600078e0027 */
[----:B---3--:R-:W3:Y:S04]  /*10830*/  LDL.LU.64 R38, [R1+0xc0] ;  /* 0x0000c00001267983 */ /* 0x008ee80000300a00 */
[----:B------:R1:W-:Y:S04]  /*10840*/  STL [R1+0x20], R0 ;  /* 0x0000200001007387 */ /* 0x0003e80000100800 */
[----:B------:R1:W-:Y:S02]  /*10850*/  STL [R1+0x2c], R64 ;  /* 0x00002c4001007387 */ /* 0x0003e40000100800 */
[----:B-1----:R-:W-:-:S02]  /*10860*/  IMAD.MOV.U32 R0, RZ, RZ, R65 ;  /* 0x000000ffff007224 */ /* 0x002fc400078e0041 */
[----:B------:R-:W3:Y:S04]  /*10870*/  LDL.LU.64 R64, [R1+0xc8] ;  /* 0x0000c80001407983 */ /* 0x000ee80000300a00 */
        /* <DEDUP_REMOVED lines=13> */
[----:B----4-:R4:W-:Y:S01]  /*10950*/  STL [R1+0x4c], R54 ;  /* 0x00004c3601007387 */ /* 0x0109e20000100800 */
[----:B-1----:R-:W-:-:S03]  /*10960*/  IMAD.MOV.U32 R0, RZ, RZ, R55 ;  /* 0x000000ffff007224 */ /* 0x002fc600078e0037 */
[----:B----4-:R-:W4:Y:S04]  /*10970*/  LDL.LU.64 R54, [R1+0x9c8] ;  /* 0x0009c80001367983 */ /* 0x010f280000300a00 */
[----:B------:R1:W-:Y:S04]  /*10980*/  STL [R1+0x48], R0 ;  /* 0x0000480001007387 */ /* 0x0003e80000100800 */
[----:B------:R1:W-:Y:S02]  /*10990*/  STL [R1+0x54], R56 ;  /* 0x0000543801007387 */ /* 0x0003e40000100800 */
[----:B-1----:R-:W-:-:S02]  /*109a0*/  MOV R0, R57 ;  /* 0x0000003900007202 */ /* 0x002fc40000000f00 */
[----:B------:R-:W4:Y:S04]  /*109b0*/  LDL.64 R56, [R1+0x950] ;  /* 0x0009500001387983 */ /* 0x000f280000100a00 */
[----:B------:R1:W-:Y:S04]  /*109c0*/  STL [R1+0x50], R0 ;  /* 0x0000500001007387 */ /* 0x0003e80000100800 */
[----:B------:R1:W-:Y:S02]  /*109d0*/  STL [R1+0x5c], R68 ;  /* 0x00005c4401007387 */ /* 0x0003e40000100800 */
[----:B-1----:R-:W-:-:S02]  /*109e0*/  IMAD.MOV.U32 R0, RZ, RZ, R69 ;  /* 0x000000ffff007224 */ /* 0x002fc400078e0045 */
[----:B------:R-:W4:Y:S04]  /*109f0*/  LDL.64 R68, [R1+0x958] ;  /* 0x0009580001447983 */ /* 0x000f280000100a00 */
[----:B------:R1:W-:Y:S04]  /*10a00*/  STL [R1+0x58], R0 ;  /* 0x0000580001007387 */ /* 0x0003e80000100800 */
[----:B------:R1:W-:Y:S02]  /*10a10*/  STL [R1+0x64], R70 ;  /* 0x0000644601007387 */ /* 0x0003e40000100800 */
[----:B-1----:R-:W-:-:S02]  /*10a20*/  IMAD.MOV.U32 R0, RZ, RZ, R71 ;  /* 0x000000ffff007224 */ /* 0x002fc400078e0047 */
        /* <DEDUP_REMOVED lines=27> */
[----:B-1----:R-:W-:-:S02]  /*10be0*/  MOV R0, R63 ;  /* 0x0000003f00007202 */ /* 0x002fc40000000f00 */
[----:B------:R-:W3:Y:S04]  /*10bf0*/  LDL.LU.64 R62, [R1+0x170] ;  /* 0x00017000013e7983 */ /* 0x000ee80000300a00 */
[----:B------:R1:W-:Y:S04]  /*10c00*/  STL [R1+0x98], R0 ;  /* 0x0000980001007387 */ /* 0x0003e80000100800 */
[----:B----4-:R4:W-:Y:S01]  /*10c10*/  STL [R1+0xa4], R54 ;  /* 0x0000a43601007387 */ /* 0x0109e20000100800 */
[----:B-1----:R-:W-:-:S03]  /*10c20*/  IMAD.MOV.U32 R0, RZ, RZ, R55 ;  /* 0x000000ffff007224 */ /* 0x002fc600078e0037 */
[----:B----4-:R-:W4:Y:S04]  /*10c30*/  LDL.LU.64 R54, [R1+0x100] ;  /* 0x0001000001367983 */ /* 0x010f280000300a00 */
        /* <DEDUP_REMOVED lines=66> */
[----:B-1----:R-:W-:-:S03]  /*11060*/  MOV R0, R39 ;  /* 0x0000002700007202 */ /* 0x002fc60000000f00 */
        /* <DEDUP_REMOVED lines=35> */
[----:B-1----:R-:W-:-:S02]  /*112a0*/  MOV R0, R37 ;  /* 0x0000002500007202 */ /* 0x002fc40000000f00 */
        /* <DEDUP_REMOVED lines=71> */
[----:B-1----:R-:W-:-:S03]  /*11720*/  MOV R0, R55 ;  /* 0x0000003700007202 */ /* 0x002fc60000000f00 */
        /* <DEDUP_REMOVED lines=107> */
[----:B-1----:R-:W-:-:S03]  /*11de0*/  MOV R0, R67 ;  /* 0x0000004300007202 */ /* 0x002fc60000000f00 */
        /* <DEDUP_REMOVED lines=217> */
[----:B------:R2:W-:Y:S02]  /*12b80*/  STL [R1+0x488], R0 ;  /* 0x0004880001007387 */ /* 0x0005e40000100800 */
[----:B--2---:R-:W-:Y:S02]  /*12b90*/  IMAD.MOV.U32 R0, RZ, RZ, R67 ;  /* 0x000000ffff007224 */ /* 0x004fe400078e0043 */
[----:B------:R1:W-:Y:S04]  /*12ba0*/  STL [R1+0x494], R66 ;  /* 0x0004944201007387 */ /* 0x0003e80000100800 */
[----:B-1----:R-:W2:Y:S04]  /*12bb0*/  LDL.LU.64 R66, [R1+0x4f0] ;  /* 0x0004f00001427983 */ /* 0x002ea80000300a00 */
        /* <DEDUP_REMOVED lines=25> */
[----:B------:R-:W-:Y:S04]  /*12d50*/  STL [R1+0x4cc], R56 ;  /* 0x0004cc3801007387 */ /* 0x000fe80000100800 */
[----:B------:R-:W4:Y:S01]  /*12d60*/  LDL.LU.64 R52, [R1+0x538] ;  /* 0x0005380001347983 */ /* 0x000f220000300a00 */
[----:B-1----:R-:W-:-:S05]  /*12d70*/  IMAD.MOV.U32 R0, RZ, RZ, R57 ;  /* 0x000000ffff007224 */ /* 0x002fca00078e0039 */
[----:B------:R1:W-:Y:S04]  /*12d80*/  STL [R1+0x4c8], R0 ;  /* 0x0004c80001007387 */ /* 0x0003e80000100800 */
[----:B------:R1:W-:Y:S02]  /*12d90*/  STL [R1+0x4d4], R68 ;  /* 0x0004d44401007387 */ /* 0x0003e40000100800 */
[----:B-1----:R-:W-:Y:S02]  /*12da0*/  MOV R0, R69 ;  /* 0x0000004500007202 */ /* 0x002fe40000000f00 */
        /* <DEDUP_REMOVED lines=18> */
[----:B------:R-:W-:Y:S04]  /*12ed0*/  STL [R1+0x4fc], R64 ;  /* 0x0004fc4001007387 */ /* 0x000fe80000100800 */
[----:B------:R-:W3:Y:S01]  /*12ee0*/  LDL.LU.64 R56, [R1+0x578] ;  /* 0x0005780001387983 */ /* 0x000ee20000300a00 */
[----:B-1----:R-:W-:-:S05]  /*12ef0*/  IMAD.MOV.U32 R0, RZ, RZ, R65 ;  /* 0x000000ffff007224 */ /* 0x002fca00078e0041 */
[----:B------:R1:W-:Y:S04]  /*12f00*/  STL [R1+0x4f8], R0 ;  /* 0x0004f80001007387 */ /* 0x0003e80000100800 */
[----:B------:R1:W-:Y:S02]  /*12f10*/  STL [R1+0x504], R58 ;  /* 0x0005043a01007387 */ /* 0x0003e40000100800 */
[----:B-1----:R-:W-:Y:S02]  /*12f20*/  IMAD.MOV.U32 R0, RZ, RZ, R59 ;  /* 0x000000ffff007224 */ /* 0x002fe400078e003b */
[----:B------:R-:W3:Y:S04]  /*12f30*/  LDL.LU.64 R64, [R1+0x580] ;  /* 0x0005800001407983 */ /* 0x000ee80000300a00 */
[----:B------:R-:W-:Y:S04]  /*12f40*/  STL [R1+0x50c], R60 ;  /* 0x00050c3c01007387 */ /* 0x000fe80000100800 */
[----:B------:R1:W-:Y:S04]  /*12f50*/  STL [R1+0x500], R0 ;  /* 0x0005000001007387 */ /* 0x0003e80000100800 */
[----:B------:R-:W3:Y:S01]  /*12f60*/  LDL.LU.64 R58, [R1+0x588] ;  /* 0x00058800013a7983 */ /* 0x000ee20000300a00 */
[----:B-1----:R-:W-:-:S03]  /*12f70*/  IMAD.MOV.U32 R0, RZ, RZ, R61 ;  /* 0x000000ffff007224 */ /* 0x002fc600078e003d */
[----:B------:R-:W-:Y:S04]  /*12f80*/  STL [R1+0x514], R62 ;  /* 0x0005143e01007387 */ /* 0x000fe80000100800 */
[----:B------:R1:W-:Y:S04]  /*12f90*/  STL [R1+0x508], R0 ;  /* 0x0005080001007387 */ /* 0x0003e80000100800 */
[----:B------:R-:W3:Y:S01]  /*12fa0*/  LDL.LU.64 R60, [R1+0x590] ;  /* 0x00059000013c7983 */ /* 0x000ee20000300a00 */
[----:B-1----:R-:W-:-:S03]  /*12fb0*/  IMAD.MOV.U32 R0, RZ, RZ, R63 ;  /* 0x000000ffff007224 */ /* 0x002fc600078e003f */
[----:B----4-:R-:W-:Y:S04]  /*12fc0*/  STL [R1+0x51c], R54 ;  /* 0x00051c3601007387 */ /* 0x010fe80000100800 */
[----:B------:R1:W-:Y:S04]  /*12fd0*/  STL [R1+0x510], R0 ;  /* 0x0005100001007387 */ /* 0x0003e80000100800 */
[----:B------:R-:W4:Y:S01]  /*12fe0*/  LDL.LU.64 R62, [R1+0x598] ;  /* 0x00059800013e7983 */ /* 0x000f220000300a00 */
[----:B-1----:R-:W-:-:S03]  /*12ff0*/  MOV R0, R55 ;  /* 0x0000003700007202 */ /* 0x002fc60000000f00 */
[----:B------:R-:W-:Y:S04]  /*13000*/  STL [R1+0x524], R52 ;  /* 0x0005243401007387 */ /* 0x000fe80000100800 */
[----:B------:R1:W-:Y:S04]  /*13010*/  STL [R1+0x518], R0 ;  /* 0x0005180001007387 */ /* 0x0003e80000100800 */
[----:B------:R-:W4:Y:S01]  /*13020*/  LDL.LU.64 R54, [R1+0x5a0] ;  /* 0x0005a00001367983 */ /* 0x000f220000300a00 */
[----:B-1----:R-:W-:-:S03]  /*13030*/  IMAD.MOV.U32 R0, RZ, RZ, R53 ;  /* 0x000000ffff007224 */ /* 0x002fc600078e0035 */
[----:B------:R-:W-:Y:S04]  /*13040*/  STL [R1+0x52c], R68 ;  /* 0x00052c4401007387 */ /* 0x000fe80000100800 */
[----:B------:R1:W-:Y:S02]  /*13050*/  STL [R1+0x520], R0 ;  /* 0x0005200001007387 */ /* 0x0003e40000100800 */
[----:B-1----:R-:W-:Y:S02]  /*13060*/  IMAD.MOV.U32 R0, RZ, RZ, R69 ;  /* 0x000000ffff007224 */ /* 0x002fe400078e0045 */
        /* <DEDUP_REMOVED lines=20> */
[----:B------:R-:W-:Y:S04]  /*131b0*/  STL [R1+0x55c], R64 ;  /* 0x00055c4001007387 */ /* 0x000fe80000100800 */
[----:B------:R1:W-:Y:S04]  /*131c0*/  STL [R1+0x550], R0 ;  /* 0x0005500001007387 */ /* 0x0003e80000100800 */
[----:B------:R-:W3:Y:S01]  /*131d0*/  LDL.LU.64 R56, [R1+0x5d0] ;  /* 0x0005d00001387983 */ /* 0x000ee20000300a00 */
[----:B-1----:R-:W-:-:S03]  /*131e0*/  IMAD.MOV.U32 R0, RZ, RZ, R65 ;  /* 0x000000ffff007224 */ /* 0x002fc600078e0041 */
[----:B------:R-:W-:Y:S04]  /*131f0*/  STL [R1+0x564], R58 ;  /* 0x0005643a01007387 */ /* 0x000fe80000100800 */
[----:B------:R1:W-:Y:S04]  /*13200*/  STL [R1+0x558], R0 ;  /* 0x0005580001007387 */ /* 0x0003e80000100800 */
[----:B------:R-:W3:Y:S01]  /*13210*/  LDL.LU.64 R64, [R1+0x5d8] ;  /* 0x0005d80001407983 */ /* 0x000ee20000300a00 */
[----:B-1----:R-:W-:-:S03]  /*13220*/  MOV R0, R59 ;  /* 0x0000003b00007202 */ /* 0x002fc60000000f00 */
[----:B------:R-:W-:Y:S04]  /*13230*/  STL [R1+0x56c], R60 ;  /* 0x00056c3c01007387 */ /* 0x000fe80000100800 */
[----:B------:R1:W-:Y:S04]  /*13240*/  STL [R1+0x560], R0 ;  /* 0x0005600001007387 */ /* 0x0003e80000100800 */
[----:B------:R-:W3:Y:S01]  /*13250*/  LDL.LU.64 R58, [R1+0x5e0] ;  /* 0x0005e000013a7983 */ /* 0x000ee20000300a00 */
[----:B-1----:R-:W-:-:S03]  /*13260*/  IMAD.MOV.U32 R0, RZ, RZ, R61 ;  /* 0x000000ffff007224 */ /* 0x002fc600078e003d */
[----:B----4-:R-:W-:Y:S04]  /*13270*/  STL [R1+0x574], R62 ;  /* 0x0005743e01007387 */ /* 0x010fe80000100800 */
[----:B------:R1:W-:Y:S04]  /*13280*/  STL [R1+0x568], R0 ;  /* 0x0005680001007387 */ /* 0x0003e80000100800 */
[----:B------:R-:W4:Y:S01]  /*13290*/  LDL.LU.64 R60, [R1+0x5e8] ;  /* 0x0005e800013c7983 */ /* 0x000f220000300a00 */
[----:B-1----:R-:W-:-:S03]  /*132a0*/  IMAD.MOV.U32 R0, RZ, RZ, R63 ;  /* 0x000000ffff007224 */ /* 0x002fc600078e003f */
[----:B------:R-:W-:Y:S04]  /*132b0*/  STL [R1+0x57c], R54 ;  /* 0x00057c3601007387 */ /* 0x000fe80000100800 */
[----:B------:R1:W-:Y:S04]  /*132c0*/  STL [R1+0x570], R0 ;  /* 0x0005700001007387 */ /* 0x0003e80000100800 */
[----:B------:R-:W4:Y:S04]  /*132d0*/  LDL.LU.64 R62, [R1+0x600] ;  /* 0x00060000013e7983 */ /* 0x000f280000300a00 */
[----:B------:R-:W4:Y:S01]  /*132e0*/  LDL.LU.64 R52, [R1+0x608] ;  /* 0x0006080001347983 */ /* 0x000f220000300a00 */
[----:B-1----:R-:W-:-:S05]  /*132f0*/  IMAD.MOV.U32 R0, RZ, RZ, R55 ;  /* 0x000000ffff007224 */ /* 0x002fca00078e0037 */
[----:B------:R1:W-:Y:S04]  /*13300*/  STL [R1+0x578], R0 ;  /* 0x0005780001007387 */ /* 0x0003e80000100800 */
        /* <DEDUP_REMOVED lines=8> */
[----:B------:R2:W-:Y:S04]  /*13390*/  STL [R1+0x594], R36 ;  /* 0x0005942401007387 */ /* 0x0005e80000100800 */
[----:B------:R-:W4:Y:S01]  /*133a0*/  LDL.LU.64 R54, [R1+0xbd0] ;  /* 0x000bd00001367983 */ /* 0x000f220000300a00 */
[----:B-1----:R-:W-:-:S03]  /*133b0*/  IMAD.MOV.U32 R0, RZ, RZ, R37 ;  /* 0x000000ffff007224 */ /* 0x002fc600078e0025 */
[----:B--2---:R-:W-:Y:S04]  /*133c0*/  STL [R1+0x59c], R66 ;  /* 0x00059c4201007387 */ /* 0x004fe80000100800 */
[----:B------:R1:W-:Y:S04]  /*133d0*/  STL [R1+0x590], R0 ;  /* 0x0005900001007387 */ /* 0x0003e80000100800 */
[----:B------:R-:W2:Y:S01]  /*133e0*/  LDL.LU.64 R36, [R1+0xbd8] ;  /* 0x000bd80001247983 */ /* 0x000ea20000300a00 */
[----:B-1----:R-:W-:-:S03]  /*133f0*/  IMAD.MOV.U32 R0, RZ, RZ, R67 ;  /* 0x000000ffff007224 */ /* 0x002fc600078e0043 */
[----:B---3--:R-:W-:Y:S04]  /*13400*/  STL [R1+0x5a4], R38 ;  /* 0x0005a42601007387 */ /* 0x008fe80000100800 */
[----:B------:R1:W-:Y:S04]  /*13410*/  STL [R1+0x598], R0 ;  /* 0x0005980001007387 */ /* 0x0003e80000100800 */
[----:B------:R-:W3:Y:S01]  /*13420*/  LDL.LU.64 R66, [R1+0xbe0] ;  /* 0x000be00001427983 */ /* 0x000ee20000300a00 */
[----:B-1----:R-:W-:-:S03]  /*13430*/  IMAD.MOV.U32 R0, RZ, RZ, R39 ;  /* 0x000000ffff007224 */ /* 0x002fc600078e0027 */
        /* <DEDUP_REMOVED lines=31> */
[----:B------:R-:W-:Y:S04]  /*13630*/  STL [R1+0x5ec], R54 ;  /* 0x0005ec3601007387 */ /* 0x000fe80000100800 */
[----:B------:R1:W-:Y:S04]  /*13640*/  STL [R1+0x5e0], R0 ;  /* 0x0005e00001007387 */ /* 0x0003e80000100800 */
[----:B------:R-:W4:Y:S01]  /*13650*/  LDL.LU.64 R70, [R1+0xc20] ;  /* 0x000c200001467983 */ /* 0x000f220000300a00 */
[----:B-1----:R-:W-:-:S03]  /*13660*/  IMAD.MOV.U32 R0, RZ, RZ, R55 ;  /* 0x000000ffff007224 */ /* 0x002fc600078e0037 */
[----:B--2---:R-:W-:Y:S04]  /*13670*/  STL [R1+0x5f4], R36 ;  /* 0x0005f42401007387 */ /* 0x004fe80000100800 */
[----:B------:R1:W-:Y:S02]  /*13680*/  STL [R1+0x5e8], R0 ;  /* 0x0005e80001007387 */ /* 0x0003e40000100800 */
[----:B-1----:R-:W-:Y:S02]  /*13690*/  MOV R0, R37 ;  /* 0x0000002500007202 */ /* 0x002fe40000000f00 */
[----:B------:R-:W2:Y:S04]  /*136a0*/  LDL.LU.64 R36, [R1+0xc28] ;  /* 0x000c280001247983 */ /* 0x000ea80000300a00 */
[----:B------:R1:W-:Y:S04]  /*136b0*/  STL [R1+0x5f0], R0 ;  /* 0x0005f00001007387 */ /* 0x0003e80000100800 */
[----:B---3--:R3:W-:Y:S01]  /*136c0*/  STL [R1+0x5fc], R66 ;  /* 0x0005fc4201007387 */ /* 0x0087e20000100800 */
[----:B-1----:R-:W-:-:S03]  /*136d0*/  IMAD.MOV.U32 R0, RZ, RZ, R67 ;  /* 0x000000ffff007224 */ /* 0x002fc600078e0043 */
[----:B------:R-:W-:Y:S04]  /*136e0*/  STL [R1+0x604], R38 ;  /* 0x0006042601007387 */ /* 0x000fe80000100800 */
[----:B------:R1:W-:Y:S04]  /*136f0*/  STL [R1+0x5f8], R0 ;  /* 0x0005f80001007387 */ /* 0x0003e80000100800 */
[----:B---3--:R-:W3:Y:S01]  /*13700*/  LDL.LU.64 R66, [R1+0xc30] ;  /* 0x000c300001427983 */ /* 0x008ee20000300a00 */
[----:B-1----:R-:W-:-:S03]  /*13710*/  IMAD.MOV.U32 R0, RZ, RZ, R39 ;  /* 0x000000ffff007224 */ /* 0x002fc600078e0027 */
[----:B------:R-:W-:Y:S04]  /*13720*/  STL [R1+0x60c], R56 ;  /* 0x00060c3801007387 */ /* 0x000fe80000100800 */
[----:B------:R1:W-:Y:S04]  /*13730*/  STL [R1+0x600], R0 ;  /* 0x0006000001007387 */ /* 0x0003e80000100800 */
[----:B------:R-:W3:Y:S01]  /*13740*/  LDL.LU.64 R38, [R1+0xc38] ;  /* 0x000c380001267983 */ /* 0x000ee20000300a00 */
[----:B-1----:R-:W-:-:S03]  /*13750*/  IMAD.MOV.U32 R0, RZ, RZ, R57 ;  /* 0x000000ffff007224 */ /* 0x002fc600078e0039 */
[----:B------:R-:W-:Y:S04]  /*13760*/  STL [R1+0x614], R64 ;  /* 0x0006144001007387 */ /* 0x000fe80000100800 */
[----:B------:R1:W-:Y:S04]  /*13770*/  STL [R1+0x608], R0 ;  /* 0x0006080001007387 */ /* 0x0003e80000100800 */
[----:B------:R-:W3:Y:S01]  /*13780*/  LDL.LU.64 R178, [R1+0xc40] ;  /* 0x000c400001b27983 */ /* 0x000ee20000300a00 */
[----:B-1----:R-:W-:-:S05]  /*13790*/  IMAD.MOV.U32 R0, RZ, RZ, R65 ;  /* 0x000000ffff007224 */ /* 0x002fca00078e0041 */
[----:B------:R1:W-:Y:S04]  /*137a0*/  STL [R1+0x610], R0 ;  /* 0x0006100001007387 */ /* 0x0003e80000100800 */
[----:B------:R-:W-:Y:S04]  /*137b0*/  STL [R1+0x61c], R58 ;  /* 0x00061c3a01007387 */ /* 0x000fe80000100800 */
[----:B------:R-:W3:Y:S01]  /*137c0*/  LDL.LU.64 R64, [R1+0xc48] ;  /* 0x000c480001407983 */ /* 0x000ee20000300a00 */
[----:B-1----:R-:W-:-:S03]  /*137d0*/  IMAD.MOV.U32 R0, RZ, RZ, R59 ;  /* 0x000000ffff007224 */ /* 0x002fc600078e003b */
[----:B----4-:R-:W-:Y:S04]  /*137e0*/  STL [R1+0x624], R60 ;  /* 0x0006243c01007387 */ /* 0x010fe80000100800 */
[----:B------:R1:W-:Y:S04]  /*137f0*/  STL [R1+0x618], R0 ;  /* 0x0006180001007387 */ /* 0x0003e80000100800 */
[----:B------:R-:W4:Y:S04]  /*13800*/  LDL.LU.64 R172, [R1+0xc50] ;  /* 0x000c500001ac7983 */ /* 0x000f280000300a00 */
[----:B------:R-:W4:Y:S01]  /*13810*/  LDL.LU.64 R174, [R1+0xc58] ;  /* 0x000c580001ae7983 */ /* 0x000f220000300a00 */
[----:B-1----:R-:W-:-:S05]  /*13820*/  IMAD.MOV.U32 R0, RZ, RZ, R61 ;  /* 0x000000ffff007224 */ /* 0x002fca00078e003d */
[----:B------:R1:W-:Y:S04]  /*13830*/  STL [R1+0x620], R0 ;  /* 0x0006200001007387 */ /* 0x0003e80000100800 */
[----:B------:R-:W-:Y:S04]  /*13840*/  STL [R1+0x62c], R62 ;  /* 0x00062c3e01007387 */ /* 0x000fe80000100800 */
[----:B------:R-:W4:Y:S01]  /*13850*/  LDL.LU.64 R52, [R1+0xc60] ;  /* 0x000c600001347983 */ /* 0x000f220000300a00 */
[----:B-1----:R-:W-:-:S03]  /*13860*/  IMAD.MOV.U32 R0, RZ, RZ, R63 ;  /* 0x000000ffff007224 */ /* 0x002fc600078e003f */
[----:B------:R-:W4:Y:S04]  /*13870*/  LDL.LU.64 R54, [R1+0xc68] ;  /* 0x000c680001367983 */ /* 0x000f280000300a00 */
        /* <DEDUP_REMOVED lines=8> */
[----:B-1----:R-:W-:-:S03]  /*13900*/  MOV R0, R71 ;  /* 0x0000004700007202 */ /* 0x002fc60000000f00 */
[----:B------:R-:W4:Y:S04]  /*13910*/  LDL.LU.64 R62, [R1+0xc88] ;  /* 0x000c8800013e7983 */ /* 0x000f280000300a00 */
[----:B------:R1:W-:Y:S04]  /*13920*/  STL [R1+0x638], R0 ;  /* 0x0006380001007387 */ /* 0x0003e80000100800 */
[----:B--2---:R-:W-:Y:S04]  /*13930*/  STL [R1+0x644], R36 ;  /* 0x0006442401007387 */ /* 0x004fe80000100800 */
[----:B------:R-:W2:Y:S01]  /*13940*/  LDL.LU.64 R68, [R1+0xc90] ;  /* 0x000c900001447983 */ /* 0x000ea20000300a00 */
[----:B-1----:R-:W-:-:S03]  /*13950*/  IMAD.MOV.U32 R0, RZ, RZ, R37 ;  /* 0x000000ffff007224 */ /* 0x002fc600078e0025 */
[----:B------:R-:W2:Y:S04]  /*13960*/  LDL.LU.64 R70, [R1+0xc98] ;  /* 0x000c980001467983 */ /* 0x000ea80000300a00 */
[----:B------:R1:W-:Y:S04]  /*13970*/  STL [R1+0x640], R0 ;  /* 0x0006400001007387 */ /* 0x0003e80000100800 */
[----:B---3--:R3:W-:Y:S01]  /*13980*/  STL [R1+0x64c], R66 ;  /* 0x00064c4201007387 */ /* 0x0087e20000100800 */
[----:B-1----:R-:W-:-:S03]  /*13990*/  IMAD.MOV.U32 R0, RZ, RZ, R67 ;  /* 0x000000ffff007224 */ /* 0x002fc600078e0043 */
[----:B------:R-:W2:Y:S04]  /*139a0*/  LDL.LU.64 R36, [R1+0xca0] ;  /* 0x000ca00001247983 */ /* 0x000ea80000300a00 */
[----:B------:R-:W-:Y:S04]  /*139b0*/  STL [R1+0x654], R38 ;  /* 0x0006542601007387 */ /* 0x000fe80000100800 */
[----:B------:R1:W-:Y:S04]  /*139c0*/  STL [R1+0x648], R0 ;  /* 0x0006480001007387 */ /* 0x0003e80000100800 */
[----:B---3--:R-:W3:Y:S01]  /*139d0*/  LDL.LU.64 R66, [R1+0xca8] ;  /* 0x000ca80001427983 */ /* 0x008ee20000300a00 */
[----:B-1----:R-:W-:-:S03]  /*139e0*/  IMAD.MOV.U32 R0, RZ, RZ, R39 ;  /* 0x000000ffff007224 */ /* 0x002fc600078e0027 */
[----:B------:R-:W3:Y:S04]  /*139f0*/  LDL.LU.64 R38, [R1+0xcb8] ;  /* 0x000cb80001267983 */ /* 0x000ee80000300a00 */
[----:B------:R1:W-:Y:S04]  /*13a00*/  STL [R1+0x650], R0 ;  /* 0x0006500001007387 */ /* 0x0003e80000100800 */
[----:B------:R-:W-:Y:S01]  /*13a10*/  STL [R1+0x65c], R178 ;  /* 0x00065cb201007387 */ /* 0x000fe20000100800 */
[----:B-1----:R-:W-:-:S03]  /*13a20*/  IMAD.MOV.U32 R0, RZ, RZ, R179 ;  /* 0x000000ffff007224 */ /* 0x002fc600078e00b3 */
[----:B------:R-:W-:Y:S04]  /*13a30*/  STL [R1+0x664], R64 ;  /* 0x0006644001007387 */ /* 0x000fe80000100800 */
[----:B------:R1:W-:Y:S02]  /*13a40*/  STL [R1+0x658], R0 ;  /* 0x0006580001007387 */ /* 0x0003e40000100800 */
[----:B-1----:R-:W-:Y:S02]  /*13a50*/  IMAD.MOV.U32 R0, RZ, RZ, R65 ;  /* 0x000000ffff007224 */ /* 0x002fe400078e0041 */
[----:B------:R-:W3:Y:S04]  /*13a60*/  LDL.LU.64 R64, [R1+0xcb0] ;  /* 0x000cb00001407983 */ /* 0x000ee80000300a00 */
[----:B------:R1:W-:Y:S04]  /*13a70*/  STL [R1+0x660], R0 ;  /* 0x0006600001007387 */ /* 0x0003e80000100800 */
[----:B----4-:R-:W-:Y:S01]  /*13a80*/  STL [R1+0x66c], R172 ;  /* 0x00066cac01007387 */ /* 0x010fe20000100800 */
[----:B-1----:R-:W-:-:S03]  /*13a90*/  IMAD.MOV.U32 R0, RZ, RZ, R173 ;  /* 0x000000ffff007224 */ /* 0x002fc600078e00ad */
[----:B------:R-:W-:Y:S04]  /*13aa0*/  STL [R1+0x674], R174 ;  /* 0x000674ae01007387 */ /* 0x000fe80000100800 */
[----:B------:R1:W-:Y:S04]  /*13ab0*/  STL [R1+0x668], R0 ;  /* 0x0006680001007387 */ /* 0x0003e80000100800 */
[----:B------:R-:W-:Y:S01]  /*13ac0*/  STL [R1+0x67c], R52 ;  /* 0x00067c3401007387 */ /* 0x000fe20000100800 */
[----:B-1----:R-:W-:-:S05]  /*13ad0*/  IMAD.MOV.U32 R0, RZ, RZ, R175 ;  /* 0x000000ffff007224 */ /* 0x002fca00078e00af */
[----:B------:R1:W-:Y:S04]  /*13ae0*/  STL [R1+0x670], R0 ;  /* 0x0006700001007387 */ /* 0x0003e80000100800 */
[----:B------:R-:W-:Y:S01]  /*13af0*/  STL [R1+0x684], R54 ;  /* 0x0006843601007387 */ /* 0x000fe20000100800 */
[----:B-1----:R-:W-:-:S05]  /*13b00*/  IMAD.MOV.U32 R0, RZ, RZ, R53 ;  /* 0x000000ffff007224 */ /* 0x002fca00078e0035 */
[----:B------:R1:W-:Y:S02]  /*13b10*/  STL [R1+0x678], R0 ;  /* 0x0006780001007387 */ /* 0x0003e40000100800 */
[----:B-1----:R-:W-:Y:S02]  /*13b20*/  MOV R0, R55 ;  /* 0x0000003700007202 */ /* 0x002fe40000000f00 */
[----:B------:R-:W-:Y:S04]  /*13b30*/  STL [R1+0x68c], R56 ;  /* 0x00068c3801007387 */ /* 0x000fe80000100800 */
        /* <DEDUP_REMOVED lines=9> */
[----:B------:R1:W-:Y:S02]  /*13bd0*/  STL [R1+0x698], R0 ;  /* 0x0006980001007387 */ /* 0x0003e40000100800 */
[----:B-1----:R-:W-:Y:S01]  /*13be0*/  IMAD.MOV.U32 R0, RZ, RZ, R63 ;  /* 0x000000ffff007224 */ /* 0x002fe200078e003f */
[C---:B------:R-:W-:Y:S02]  /*13bf0*/  LOP3.LUT R3, R204.reuse, 0x7, RZ, 0xc0, !PT ;  /* 0x00000007cc037812 */ /* 0x040fe400078ec0ff */
[----:B------:R-:W-:-:S03]  /*13c00*/  LOP3.LUT R5, R204, 0x3, RZ, 0xc0, !PT ;  /* 0x00000003cc057812 */ /* 0x000fc600078ec0ff */
[----:B------:R-:W-:Y:S01]  /*13c10*/  IMAD R3, R3, 0x210, RZ ;  /* 0x0000021003037824 */ /* 0x000fe200078e02ff */
[----:B------:R-:W-:Y:S01]  /*13c20*/  USHF.R.S32.HI UR6, URZ, 0x1f, UR4 ;  /* 0x0000001f3f067899 */ /* 0x000fe20008011404 */
[----:B------:R-:W-:Y:S01]  /*13c30*/  CS2R R12, SRZ ;  /* 0x00000000000c7805 */ /* 0x000fe2000001ff00 */
[----:B--2---:R-:W-:Y:S04]  /*13c40*/  STL [R1+0x6ac], R68 ;  /* 0x0006ac4401007387 */ /* 0x004fe80000100800 */
[----:B------:R1:W-:Y:S04]  /*13c50*/  STL [R1+0x6a0], R0 ;  /* 0x0006a00001007387 */ /* 0x0003e80000100800 */
[----:B------:R-:W-:Y:S01]  /*13c60*/  STL [R1+0x6b4], R70 ;  /* 0x0006b44601007387 */ /* 0x000fe20000100800 */
[----:B-1----:R-:W-:-:S05]  /*13c70*/  IMAD.MOV.U32 R0, RZ, RZ, R69 ;  /* 0x000000ffff007224 */ /* 0x002fca00078e0045 */
[----:B------:R1:W-:Y:S04]  /*13c80*/  STL [R1+0x6a8], R0 ;  /* 0x0006a80001007387 */ /* 0x0003e80000100800 */
[----:B------:R-:W-:Y:S01]  /*13c90*/  STL [R1+0x6bc], R36 ;  /* 0x0006bc2401007387 */ /* 0x000fe20000100800 */
[----:B-1----:R-:W-:-:S05]  /*13ca0*/  IMAD.MOV.U32 R0, RZ, RZ, R71 ;  /* 0x000000ffff007224 */ /* 0x002fca00078e0047 */
[----:B------:R1:W-:Y:S02]  /*13cb0*/  STL [R1+0x6b0], R0 ;  /* 0x0006b00001007387 */ /* 0x0003e40000100800 */
[----:B-1----:R-:W-:-:S05]  /*13cc0*/  IMAD.MOV.U32 R0, RZ, RZ, R37 ;  /* 0x000000ffff007224 */ /* 0x002fca00078e0025 */
[----:B------:R1:W-:Y:S04]  /*13cd0*/  STL [R1+0x6b8], R0 ;  /* 0x0006b80001007387 */ /* 0x0003e80000100800 */
[----:B---3--:R2:W-:Y:S01]  /*13ce0*/  STL [R1+0x6c4], R66 ;  /* 0x0006c44201007387 */ /* 0x0085e20000100800 */
[----:B-1----:R-:W-:-:S03]  /*13cf0*/  IMAD.MOV.U32 R0, RZ, RZ, R67 ;  /* 0x000000ffff007224 */ /* 0x002fc600078e0043 */
[----:B------:R-:W-:Y:S04]  /*13d00*/  STL [R1+0x6cc], R38 ;  /* 0x0006cc2601007387 */ /* 0x000fe80000100800 */
[----:B------:R1:W-:Y:S01]  /*13d10*/  STL [R1+0x6c0], R0 ;  /* 0x0006c00001007387 */ /* 0x0003e20000100800 */
[----:B--2---:R-:W-:Y:S01]  /*13d20*/  MOV R67, 0x7f ;  /* 0x0000007f00437802 */ /* 0x004fe20000000f00 */
[----:B-1----:R-:W-:-:S03]  /*13d30*/  IMAD.MOV.U32 R0, RZ, RZ, R39 ;  /* 0x000000ffff007224 */ /* 0x002fc600078e0027 */
[----:B------:R-:W-:-:S04]  /*13d40*/  IADD3 R67, R67, c[0x0][0x180], RZ ;  /* 0x0000600043437a10 */ /* 0x000fc80007ffe0ff */
[----:B------:R-:W-:-:S04]  /*13d50*/  SHF.R.S32.HI R2, RZ, 0x1f, R67 ;  /* 0x0000001fff027819 */ /* 0x000fc80000011443 */
[----:B------:R-:W-:Y:S01]  /*13d60*/  LEA.HI R2, R2, R67, RZ, 0x7 ;  /* 0x0000004302027211 */ /* 0x000fe200078f38ff */
[----:B------:R-:W-:Y:S01]  /*13d70*/  STL [R1+0x6d4], R64 ;  /* 0x0006d44001007387 */ /* 0x000fe20000100800 */
[----:B------:R-:W-:-:S03]  /*13d80*/  IMAD.MOV.U32 R6, RZ, RZ, R65 ;  /* 0x000000ffff067224 */ /* 0x000fc600078e0041 */
[----:B------:R1:W-:Y:S04]  /*13d90*/  STL [R1+0x6c8], R0 ;  /* 0x0006c80001007387 */ /* 0x0003e80000100800 */
[----:B------:R2:W-:Y:S01]  /*13da0*/  STL [R1+0x6d0], R6 ;  /* 0x0006d00601007387 */ /* 0x0005e20000100800 */
[----:B-1----:R-:W-:-:S05]  /*13db0*/  IMAD.SHL.U32 R0, R204, 0x2, RZ ;  /* 0x00000002cc007824 */ /* 0x002fca00078e00ff */
[----:B------:R-:W-:Y:S02]  /*13dc0*/  LOP3.LUT R4, R0, 0xc0, RZ, 0xc0, !PT ;  /* 0x000000c000047812 */ /* 0x000fe400078ec0ff */
[----:B--2---:R-:W-:Y:S01]  /*13dd0*/  LOP3.LUT R6, R3, 0x30, R0, 0x78, !PT ;  /* 0x0000003003067812 */ /* 0x004fe200078e7800 */
[----:B------:R-:W-:Y:S01]  /*13de0*/  IMAD R3, R5, 0x420, RZ ;  /* 0x0000042005037824 */ /* 0x000fe200078e02ff */
[----:B------:R-:W-:Y:S02]  /*13df0*/  LOP3.LUT R0, R4, 0x1c, R204, 0xf8, !PT ;  /* 0x0000001c04007812 */ /* 0x000fe400078ef8cc */
[----:B------:R-:W-:Y:S02]  /*13e00*/  SHF.R.S32.HI R2, RZ, 0x7, R2 ;  /* 0x00000007ff027819 */ /* 0x000fe40000011402 */
[----:B------:R-:W-:Y:S02]  /*13e10*/  LOP3.LUT R3, R3, R0, RZ, 0x3c, !PT ;  /* 0x0000000003037212 */ /* 0x000fe400078e3cff */
[----:B------:R-:W-:-:S02]  /*13e20*/  IADD3 R5, R2, -0x2, RZ ;  /* 0xfffffffe02057810 */ /* 0x000fc40007ffe0ff */
[----:B------:R-:W-:-:S05]  /*13e30*/  LOP3.LUT R2, R3, 0x20, RZ, 0x3c, !PT ;  /* 0x0000002003027812 */ /* 0x000fca00078e3cff */
[----:B------:R1:W-:Y:S01]  /*13e40*/  STL [R1+0x95c], R2 ;  /* 0x00095c0201007387 */ /* 0x0003e20000100800 */
[----:B------:R-:W-:Y:S01]  /*13e50*/  SHF.R.S32.HI R4, RZ, 0x1f, R202 ;  /* 0x0000001fff047819 */ /* 0x000fe200000114ca */
[----:B------:R-:W-:Y:S01]  /*13e60*/  IMAD.MOV.U32 R204, RZ, RZ, RZ ;  /* 0x000000ffffcc7224 */ /* 0x000fe200078e00ff */
[----:B------:R-:W-:Y:S01]  /*13e70*/  CS2R R14, SRZ ;  /* 0x00000000000e7805 */ /* 0x000fe2000001ff00 */
[----:B------:R-:W-:Y:S01]  /*13e80*/  CS2R R8, SRZ ;  /* 0x0000000000087805 */ /* 0x000fe2000001ff00 */
[C---:B------:R-:W-:Y:S01]  /*13e90*/  SHF.L.U64.HI R0, R202.reuse, 0x2, R4 ;  /* 0x00000002ca007819 */ /* 0x040fe20000010204 */
[----:B------:R-:W-:Y:S01]  /*13ea0*/  IMAD.SHL.U32 R202, R202, 0x4, RZ ;  /* 0x00000004caca7824 */ /* 0x000fe200078e00ff */
        /* <DEDUP_REMOVED lines=61> */
[----:B------:R-:W-:Y:S01]  /*14280*/  LOP3.LUT R4, R6, 0x40, RZ, 0x3c, !PT ;  /* 0x0000004006047812 */ /* 0x000fe200078e3cff */
[----:B------:R-:W-:-:S02]  /*14290*/  USHF.L.U32 UR7, UR4, 0x2, URZ ;  /* 0x0000000204077899 */ /* 0x000fc4000800063f */
[----:B------:R-:W-:Y:S02]  /*142a0*/  USHF.L.U64.HI UR6, UR4, 0x2, UR6 ;  /* 0x0000000204067899 */ /* 0x000fe40008010206 */
[----:B------:R-:W-:Y:S02]  /*142b0*/  UMOV UR5, 0x1 ;  /* 0x0000000100057882 */ /* 0x000fe40000000000 */
[----:B-1----:R-:W-:Y:S02]  /*142c0*/  UMOV UR4, 0xffffffff ;  /* 0xffffffff00047882 */ /* 0x002fe40000000000 */
.L_x_1:
[----:B------:R-:W2:Y:S01]  /*142d0*/  LDL R6, [R1+0x95c] ;  /* 0x00095c0001067983 */ /* 0x000ea20000100800 */
[----:B------:R-:W-:Y:S01]  /*142e0*/  UIADD3 UR4, UR4, 0x1, URZ ;  /* 0x0000000104047890 */ /* 0x000fe2000fffe03f */
[----:B------:R-:W-:-:S04]  /*142f0*/  DEPBAR.LE SB0, 0x2 ;  /* 0x000080800000791a */ /* 0x000fc80000000000 */
[----:B------:R-:W1:Y:S01]  /*14300*/  S2R R2, SR_TID.X ;  /* 0x0000000000027919 */ /* 0x000e620000002100 */
[----:B------:R-:W-:-:S03]  /*14310*/  UISETP.GT.AND UP0, UPT, UR4, 0x1, UPT ;  /* 0x000000010400788c */ /* 0x000fc6000bf04270 */
[----:B------:R-:W3:Y:S01]  /*14320*/  S2R R4, SR_TID.X ;  /* 0x0000000000047919 */ /* 0x000ee20000002100 */
[----:B------:R-:W-:-:S03]  /*14330*/  USEL UR4, UR4, URZ, !UP0 ;  /* 0x0000003f04047287 */ /* 0x000fc6000c000000 */
[----:B------:R-:W4:Y:S03]  /*14340*/  S2R R196, SR_TID.X ;  /* 0x0000000000c47919 */ /* 0x000f260000002100 */
[----:B------:R-:W-:Y:S02]  /*14350*/  IMAD.U32 R200, RZ, RZ, UR4 ;  /* 0x00000004ffc87e24 */ /* 0x000fe4000f8e00ff */
[----:B------:R-:W-:Y:S02]  /*14360*/  IMAD.U32 R201, RZ, RZ, UR4 ;  /* 0x00000004ffc97e24 */ /* 0x000fe4000f8e00ff */
[C---:B-1----:R-:W-:Y:S01]  /*14370*/  IMAD.SHL.U32 R5, R2.reuse, 0x2, RZ ;  /* 0x0000000202057824 */ /* 0x042fe200078e00ff */
[----:B------:R-:W-:-:S04]  /*14380*/  LOP3.LUT R3, R2, 0x3, RZ, 0xc0, !PT ;  /* 0x0000000302037812 */ /* 0x000fc800078ec0ff */
[----:B------:R-:W-:Y:S01]  /*14390*/  LOP3.LUT R5, R5, 0xc0, RZ, 0xc0, !PT ;  /* 0x000000c005057812 */ /* 0x000fe200078ec0ff */
[----:B------:R-:W-:Y:S02]  /*143a0*/  IMAD R3, R3, 0x420, RZ ;  /* 0x0000042003037824 */ /* 0x000fe400078e02ff */
[C---:B----4-:R-:W-:Y:S01]  /*143b0*/  IMAD.SHL.U32 R197, R196.reuse, 0x2, RZ ;  /* 0x00000002c4c57824 */ /* 0x050fe200078e00ff */
[----:B------:R-:W-:Y:S01]  /*143c0*/  LOP3.LUT R5, R5, 0x1c, R2, 0xf8, !PT ;  /* 0x0000001c05057812 */ /* 0x000fe200078ef802 */
[----:B------:R-:W-:Y:S01]  /*143d0*/  IMAD.U32 R2, RZ, RZ, UR4 ;  /* 0x00000004ff027e24 */ /* 0x000fe2000f8e00ff */
[----:B------:R-:W-:Y:S02]  /*143e0*/  LOP3.LUT R196, R196, 0x7, RZ, 0xc0, !PT ;  /* 0x00000007c4c47812 */ /* 0x000fe400078ec0ff */
[----:B------:R-:W-:Y:S01]  /*143f0*/  LOP3.LUT R3, R3, R5, RZ, 0x3c, !PT ;  /* 0x0000000503037212 */ /* 0x000fe200078e3cff */
[C---:B---3--:R-:W-:Y:S01]  /*14400*/  IMAD.SHL.U32 R5, R4.reuse, 0x2, RZ ;  /* 0x0000000204057824 */ /* 0x048fe200078e00ff */
[----:B------:R-:W-:Y:S01]  /*14410*/  LOP3.LUT R4, R4, 0x7, RZ, 0xc0, !PT ;  /* 0x0000000704047812 */ /* 0x000fe200078ec0ff */
[----:B------:R-:W-:-:S02]  /*14420*/  IMAD R196, R196, 0x210, RZ ;  /* 0x00000210c4c47824 */ /* 0x000fc400078e02ff */
[----:B------:R-:W-:Y:S01]  /*14430*/  IMAD R2, R2, 0x20000, R3 ;  /* 0x0002000002027824 */ /* 0x000fe200078e0203 */
[----:B------:R-:W-:Y:S01]  /*14440*/  BAR.SYNC.DEFER_BLOCKING 0x0 ;  /* 0x0000000000007b1d */ /* 0x000fe20000010000 */
[----:B------:R-:W-:Y:S01]  /*14450*/  IMAD R4, R4, 0x210, RZ ;  /* 0x0000021004047824 */ /* 0x000fe200078e02ff */
[----:B------:R-:W-:Y:S02]  /*14460*/  MOV R3, UR4 ;  /* 0x0000000400037c02 */ /* 0x000fe40008000f00 */
[----:B------:R-:W-:Y:S02]  /*14470*/  LOP3.LUT R196, R196, 0x30, R197, 0x78, !PT ;  /* 0x00000030c4c47812 */ /* 0x000fe400078e78c5 */
[----:B------:R-:W-:Y:S02]  /*14480*/  LOP3.LUT R4, R4, 0x30, R5, 0x78, !PT ;  /* 0x0000003004047812 */ /* 0x000fe400078e7805 */
[----:B------:R-:W-:-:S03]  /*14490*/  LOP3.LUT R196, R196, 0x40, RZ, 0x3c, !PT ;  /* 0x00000040c4c47812 */ /* 0x000fc600078e3cff */
[----:B------:R-:W-:Y:S02]  /*144a0*/  IMAD R200, R200, 0x8000, R4 ;  /* 0x00008000c8c87824 */ /* 0x000fe400078e0204 */
[----:B------:R-:W-:Y:S01]  /*144b0*/  IMAD R201, R201, 0x8000, R196 ;  /* 0x00008000c9c97824 */ /* 0x000fe200078e02c4 */
[----:B------:R-:W-:Y:S04]  /*144c0*/  LDS R20, [R2+0x300] ;  /* 0x0003000002147984 */ /* 0x000fe80000000800 */
[----:B------:R-:W-:Y:S04]  /*144d0*/  LDS R22, [R2+0x1300] ;  /* 0x0013000002167984 */ /* 0x000fe80000000800 */
[----:B------:R-:W-:Y:S04]  /*144e0*/  LDSM.16.M88.4 R16, [R200+0x40000] ;  /* 0x04000000c810783b */ /* 0x000fe80000000200 */
[----:B------:R-:W-:Y:S04]  /*144f0*/  LDSM.16.M88.4 R100, [R200+0x42000] ;  /* 0x04200000c864783b */ /* 0x000fe80000000200 */
[----:B------:R-:W-:Y:S04]  /*14500*/  LDSM.16.M88.4 R32, [R200+0x43000] ;  /* 0x04300000c820783b */ /* 0x000fe80000000200 */
[----:B------:R-:W-:Y:S04]  /*14510*/  LDSM.16.M88.4 R24, [R200+0x44000] ;  /* 0x04400000c818783b */ /* 0x000fe80000000200 */
[----:B------:R-:W-:Y:S04]  /*14520*/  LDSM.16.M88.4 R76, [R200+0x45000] ;  /* 0x04500000c84c783b */ /* 0x000fe80000000200 */
[----:B------:R-:W-:Y:S04]  /*14530*/  LDSM.16.M88.4 R28, [R200+0x46000] ;  /* 0x04600000c81c783b */ /* 0x000fe80000000200 */
[----:B------:R-:W-:Y:S04]  /*14540*/  LDS R156, [R2+0x100] ;  /* 0x00010000029c7984 */ /* 0x000fe80000000800 */
[----:B------:R-:W-:Y:S04]  /*14550*/  LDS R158, [R2+0x1100] ;  /* 0x00110000029e7984 */ /* 0x000fe80000000800 */
[----:B------:R-:W-:Y:S04]  /*14560*/  LDSM.16.M88.4 R140, [R200+0x47000] ;  /* 0x04700000c88c783b */ /* 0x000fe80000000200 */
[----:B------:R-:W-:Y:S04]  /*14570*/  LDS R180, [R2] ;  /* 0x0000000002b47984 */ /* 0x000fe80000000800 */
[----:B------:R-:W-:Y:S04]  /*14580*/  LDS R182, [R2+0x1000] ;  /* 0x0010000002b67984 */ /* 0x000fe80000000800 */
[----:B------:R-:W-:Y:S04]  /*14590*/  LDS R144, [R2+0x200] ;  /* 0x0002000002907984 */ /* 0x000fe80000000800 */
[----:B------:R-:W-:Y:S04]  /*145a0*/  LDS R146, [R2+0x1200] ;  /* 0x0012000002927984 */ /* 0x000fe80000000800 */
[----:B------:R-:W-:Y:S04]  /*145b0*/  LDS R188, [R2+0x2000] ;  /* 0x0020000002bc7984 */ /* 0x000fe80000000800 */
[----:B------:R-:W-:Y:S04]  /*145c0*/  LDS R190, [R2+0x3000] ;  /* 0x0030000002be7984 */ /* 0x000fe80000000800 */
[----:B------:R-:W-:Y:S04]  /*145d0*/  LDS R184, [R2+0x2100] ;  /* 0x0021000002b87984 */ /* 0x000fe80000000800 */
[----:B------:R-:W-:Y:S01]  /*145e0*/  LDS R186, [R2+0x3100] ;  /* 0x0031000002ba7984 */ /* 0x000fe20000000800 */
[----:B--2---:R-:W-:-:S03]  /*145f0*/  IMAD R3, R3, 0x20000, R6 ;  /* 0x0002000003037824 */ /* 0x004fc600078e0206 */
[----:B------:R-:W-:Y:S04]  /*14600*/  LDSM.16.M88.4 R4, [R200+0x41000] ;  /* 0x04100000c804783b */ /* 0x000fe80000000200 */
[----:B------:R-:W-:Y:S04]  /*14610*/  LDS R21, [R3+0x300] ;  /* 0x0003000003157984 */ /* 0x000fe80000000800 */
[----:B------:R-:W1:Y:S04]  /*14620*/  LDS R23, [R3+0x1300] ;  /* 0x0013000003177984 */ /* 0x000e680000000800 */
[----:B------:R-:W-:Y:S04]  /*14630*/  LDS R157, [R3+0x100] ;  /* 0x00010000039d7984 */ /* 0x000fe80000000800 */
[----:B------:R-:W2:Y:S04]  /*14640*/  LDS R159, [R3+0x1100] ;  /* 0x00110000039f7984 */ /* 0x000ea80000000800 */
[----:B------:R-:W-:Y:S04]  /*14650*/  LDS R181, [R3] ;  /* 0x0000000003b57984 */ /* 0x000fe80000000800 */
[----:B------:R-:W3:Y:S04]  /*14660*/  LDS R183, [R3+0x1000] ;  /* 0x0010000003b77984 */ /* 0x000ee80000000800 */
[----:B------:R-:W-:Y:S04]  /*14670*/  LDS R145, [R3+0x200] ;  /* 0x0002000003917984 */ /* 0x000fe80000000800 */
[----:B------:R-:W4:Y:S04]  /*14680*/  LDS R147, [R3+0x1200] ;  /* 0x0012000003937984 */ /* 0x000f280000000800 */
[----:B------:R-:W-:Y:S04]  /*14690*/  LDS R189, [R3+0x2000] ;  /* 0x0020000003bd7984 */ /* 0x000fe80000000800 */
[----:B------:R-:W5:Y:S04]  /*146a0*/  LDS R191, [R3+0x3000] ;  /* 0x0030000003bf7984 */ /* 0x000f680000000800 */
[----:B------:R-:W-:Y:S01]  /*146b0*/  LDS R185, [R3+0x2100] ;  /* 0x0021000003b97984 */ /* 0x000fe20000000800 */
[C---:B-1----:R-:W-:Y:S03]  /*146c0*/  HMMA.1688.F32.TF32 R176, R20.reuse, R16, R176 ;  /* 0x0000001014b0723c */ /* 0x042fe600000810b0 */
[----:B------:R-:W1:Y:S05]  /*146d0*/  LDS R187, [R3+0x3100] ;  /* 0x0031000003bb7984 */ /* 0x000e6a0000000800 */
[C---:B------:R-:W-:Y:S08]  /*146e0*/  HMMA.1688.F32.TF32 R172, R20.reuse, R4, R172 ;  /* 0x0000000414ac723c */ /* 0x040ff000000810ac */
[C---:B------:R-:W-:Y:S08]  /*146f0*/  HMMA.1688.F32.TF32 R52, R20.reuse, R100, R52 ;  /* 0x000000641434723c */ /* 0x040ff00000081034 */
[C---:B------:R-:W-:Y:S08]  /*14700*/  HMMA.1688.F32.TF32 R56, R20.reuse, R32, R56 ;  /* 0x000000201438723c */ /* 0x040ff00000081038 */
[C---:B------:R-:W-:Y:S08]  /*14710*/  HMMA.1688.F32.TF32 R60, R20.reuse, R24, R60 ;  /* 0x00000018143c723c */ /* 0x040ff0000008103c */
[C---:B------:R-:W-:Y:S08]  /*14720*/  HMMA.1688.F32.TF32 R68, R20.reuse, R76, R68 ;  /* 0x0000004c1444723c */ /* 0x040ff00000081044 */
[----:B------:R-:W-:Y:S08]  /*14730*/  HMMA.1688.F32.TF32 R36, R20, R28, R36 ;  /* 0x0000001c1424723c */ /* 0x000ff00000081024 */
[C---:B--2---:R-:W-:Y:S08]  /*14740*/  HMMA.1688.F32.TF32 R136, R156.reuse, R16, R136 ;  /* 0x000000109c88723c */ /* 0x044ff00000081088 */
[C---:B------:R-:W-:Y:S08]  /*14750*/  HMMA.1688.F32.TF32 R164, R156.reuse, R4, R164 ;  /* 0x000000049ca4723c */ /* 0x040ff000000810a4 */
[C---:B------:R-:W-:Y:S08]  /*14760*/  HMMA.1688.F32.TF32 R128, R156.reuse, R100, R128 ;  /* 0x000000649c80723c */ /* 0x040ff00000081080 */
[C---:B------:R-:W-:Y:S08]  /*14770*/  HMMA.1688.F32.TF32 R124, R156.reuse, R32, R124 ;  /* 0x000000209c7c723c */ /* 0x040ff0000008107c */
[C---:B------:R-:W-:Y:S08]  /*14780*/  HMMA.1688.F32.TF32 R120, R156.reuse, R24, R120 ;  /* 0x000000189c78723c */ /* 0x040ff00000081078 */
[C---:B------:R-:W-:Y:S08]  /*14790*/  HMMA.1688.F32.TF32 R116, R156.reuse, R76, R116 ;  /* 0x0000004c9c74723c */ /* 0x040ff00000081074 */
[C---:B------:R-:W-:Y:S08]  /*147a0*/  HMMA.1688.F32.TF32 R112, R156.reuse, R28, R112 ;  /* 0x0000001c9c70723c */ /* 0x040ff00000081070 */
[-C--:B------:R-:W-:Y:S01]  /*147b0*/  HMMA.1688.F32.TF32 R108, R156, R140.reuse, R108 ;  /* 0x0000008c9c6c723c */ /* 0x080fe2000008106c */
[----:B------:R-:W-:Y:S04]  /*147c0*/  LDS R156, [R2+0x2200] ;  /* 0x00220000029c7984 */ /* 0x000fe80000000800 */
[----:B------:R-:W-:Y:S03]  /*147d0*/  LDS R158, [R2+0x3200] ;  /* 0x00320000029e7984 */ /* 0x000fe60000000800 */
[----:B------:R-:W-:Y:S01]  /*147e0*/  HMMA.1688.F32.TF32 R20, R20, R140, R64 ;  /* 0x0000008c1414723c */ /* 0x000fe20000081040 */
[----:B------:R-:W-:Y:S04]  /*147f0*/  LDS R157, [R3+0x2200] ;  /* 0x00220000039d7984 */ /* 0x000fe80000000800 */
[----:B------:R-:W2:Y:S03]  /*14800*/  LDS R159, [R3+0x3200] ;  /* 0x00320000039f7984 */ /* 0x000ea60000000800 */
[C---:B---3--:R-:W-:Y:S01]  /*14810*/  HMMA.1688.F32.TF32 R12, R180.reuse, R16, R12 ;  /* 0x00000010b40c723c */ /* 0x048fe2000008100c */
[----:B------:R-:W-:Y:S04]  /*14820*/  LDS R64, [R2+0x2300] ;  /* 0x0023000002407984 */ /* 0x000fe80000000800 */
[----:B------:R-:W-:Y:S03]  /*14830*/  LDS R66, [R2+0x3300] ;  /* 0x0033000002427984 */ /* 0x000fe60000000800 */
[C---:B------:R-:W-:Y:S01]  /*14840*/  HMMA.1688.F32.TF32 R8, R180.reuse, R4, R8 ;  /* 0x00000004b408723c */ /* 0x040fe20000081008 */
[----:B------:R-:W-:Y:S04]  /*14850*/  LDS R65, [R3+0x2300] ;  /* 0x0023000003417984 */ /* 0x000fe80000000800 */
[----:B------:R-:W3:Y:S03]  /*14860*/  LDS R67, [R3+0x3300] ;  /* 0x0033000003437984 */ /* 0x000ee60000000800 */
[C---:B------:R-:W-:Y:S08]  /*14870*/  HMMA.1688.F32.TF32 R40, R180.reuse, R100, R40 ;  /* 0x00000064b428723c */ /* 0x040ff00000081028 */
[C---:B------:R-:W-:Y:S08]  /*14880*/  HMMA.1688.F32.TF32 R48, R180.reuse, R32, R48 ;  /* 0x00000020b430723c */ /* 0x040ff00000081030 */
[C---:B------:R-:W-:Y:S08]  /*14890*/  HMMA.1688.F32.TF32 R80, R180.reuse, R24, R80 ;  /* 0x00000018b450723c */ /* 0x040ff00000081050 */
[C---:B------:R-:W-:Y:S08]  /*148a0*/  HMMA.1688.F32.TF32 R132, R180.reuse, R76, R132 ;  /* 0x0000004cb484723c */ /* 0x040ff00000081084 */
[C---:B------:R-:W-:Y:S08]  /*148b0*/  HMMA.1688.F32.TF32 R148, R180.reuse, R28, R148 ;  /* 0x0000001cb494723c */ /* 0x040ff00000081094 */
[----:B------:R-:W-:Y:S08]  /*148c0*/  HMMA.1688.F32.TF32 R104, R180, R140, R104 ;  /* 0x0000008cb468723c */ /* 0x000ff00000081068 */
[C---:B----4-:R-:W-:Y:S08]  /*148d0*/  HMMA.1688.F32.TF32 R160, R144.reuse, R16, R168 ;  /* 0x0000001090a0723c */ /* 0x050ff000000810a8 */
[C---:B------:R-:W-:Y:S08]  /*148e0*/  HMMA.1688.F32.TF32 R152, R144.reuse, R4, R152 ;  /* 0x000000049098723c */ /* 0x040ff00000081098 */
[C---:B------:R-:W-:Y:S08]  /*148f0*/  HMMA.1688.F32.TF32 R96, R144.reuse, R100, R96 ;  /* 0x000000649060723c */ /* 0x040ff00000081060 */
[C---:B------:R-:W-:Y:S08]  /*14900*/  HMMA.1688.F32.TF32 R92, R144.reuse, R32, R92 ;  /* 0x00000020905c723c */ /* 0x040ff0000008105c */
[C---:B------:R-:W-:Y:S08]  /*14910*/  HMMA.1688.F32.TF32 R88, R144.reuse, R24, R88 ;  /* 0x000000189058723c */ /* 0x040ff00000081058 */
[C---:B------:R-:W-:Y:S08]  /*14920*/  HMMA.1688.F32.TF32 R84, R144.reuse, R76, R84 ;  /* 0x0000004c9054723c */ /* 0x040ff00000081054 */
[C---:B------:R-:W-:Y:S08]  /*14930*/  HMMA.1688.F32.TF32 R72, R144.reuse, R28, R72 ;  /* 0x0000001c9048723c */ /* 0x040ff00000081048 */
[----:B------:R-:W-:Y:S08]  /*14940*/  HMMA.1688.F32.TF32 R44, R144, R140, R44 ;  /* 0x0000008c902c723c */ /* 0x000ff0000008102c */
[C---:B-----5:R-:W-:Y:S08]  /*14950*/  HMMA.1688.F32.TF32 R12, R188.reuse, R18, R12 ;  /* 0x00000012bc0c723c */ /* 0x060ff0000008100c */
[C---:B------:R-:W-:Y:S01]  /*14960*/  HMMA.1688.F32.TF32 R144, R188.reuse, R6, R8 ;  /* 0x00000006bc90723c */ /* 0x040fe20000081008 */
[----:B------:R-:W-:Y:S07]  /*14970*/  LDSM.16.M88.4 R8, [R201+0x41000] ;  /* 0x04100000c908783b */ /* 0x000fee0000000200 */
[C---:B------:R-:W-:Y:S08]  /*14980*/  HMMA.1688.F32.TF32 R40, R188.reuse, R102, R40 ;  /* 0x00000066bc28723c */ /* 0x040ff00000081028 */
[C---:B------:R-:W-:Y:S01]  /*14990*/  HMMA.1688.F32.TF32 R168, R188.reuse, R34, R48 ;  /* 0x00000022bca8723c */ /* 0x040fe20000081030 */
[----:B------:R-:W-:Y:S04]  /*149a0*/  LDS R48, [R2+0x4300] ;  /* 0x0043000002307984 */ /* 0x000fe80000000800 */
[----:B------:R-:W-:Y:S03]  /*149b0*/  LDS R50, [R2+0x5300] ;  /* 0x0053000002327984 */ /* 0x000fe60000000800 */
[C---:B------:R-:W-:Y:S01]  /*149c0*/  HMMA.1688.F32.TF32 R180, R188.reuse, R26, R80 ;  /* 0x0000001abcb4723c */ /* 0x040fe20000081050 */
[----:B------:R-:W-:Y:S04]  /*149d0*/  LDS R80, [R2+0x4100] ;  /* 0x0041000002507984 */ /* 0x000fe80000000800 */
[----:B------:R-:W-:Y:S03]  /*149e0*/  LDS R82, [R2+0x5100] ;  /* 0x0051000002527984 */ /* 0x000fe60000000800 */
[C---:B------:R-:W-:Y:S01]  /*149f0*/  HMMA.1688.F32.TF32 R132, R188.reuse, R78, R132 ;  /* 0x0000004ebc84723c */ /* 0x040fe20000081084 */
[----:B------:R-:W-:Y:S04]  /*14a00*/  LDS R81, [R3+0x4100] ;  /* 0x0041000003517984 */ /* 0x000fe80000000800 */
[----:B------:R-:W4:Y:S03]  /*14a10*/  LDS R83, [R3+0x5100] ;  /* 0x0051000003537984 */ /* 0x000f260000000800 */
[C---:B------:R-:W-:Y:S01]  /*14a20*/  HMMA.1688.F32.TF32 R148, R188.reuse, R30, R148 ;  /* 0x0000001ebc94723c */ /* 0x040fe20000081094 */
[----:B------:R-:W-:Y:S04]  /*14a30*/  LDS R49, [R3+0x4300] ;  /* 0x0043000003317984 */ /* 0x000fe80000000800 */
[----:B------:R-:W-:Y:S03]  /*14a40*/  LDS R51, [R3+0x5300] ;  /* 0x0053000003337984 */ /* 0x000fe60000000800 */
[----:B------:R-:W-:Y:S08]  /*14a50*/  HMMA.1688.F32.TF32 R104, R188, R142, R104 ;  /* 0x0000008ebc68723c */ /* 0x000ff00000081068 */
[C---:B-1----:R-:W-:Y:S08]  /*14a60*/  HMMA.1688.F32.TF32 R136, R184.reuse, R18, R136 ;  /* 0x00000012b888723c */ /* 0x042ff00000081088 */
[----:B------:R-:W-:Y:S08]  /*14a70*/  HMMA.1688.F32.TF32 R164, R184, R6, R164 ;  /* 0x00000006b8a4723c */ /* 0x000ff000000810a4 */
[C---:B--2---:R-:W-:Y:S08]  /*14a80*/  HMMA.1688.F32.TF32 R160, R156.reuse, R18, R160 ;  /* 0x000000129ca0723c */ /* 0x044ff000000810a0 */
[----:B------:R-:W-:Y:S08]  /*14a90*/  HMMA.1688.F32.TF32 R152, R156, R6, R152 ;  /* 0x000000069c98723c */ /* 0x000ff00000081098 */
[C---:B---3--:R-:W-:Y:S01]  /*14aa0*/  HMMA.1688.F32.TF32 R192, R64.reuse, R18, R176 ;  /* 0x0000001240c0723c */ /* 0x048fe200000810b0 */
[----:B------:R-:W-:Y:S07]  /*14ab0*/  LDSM.16.M88.4 R16, [R201+0x40000] ;  /* 0x04000000c910783b */ /* 0x000fee0000000200 */
[----:B------:R-:W-:Y:S01]  /*14ac0*/  HMMA.1688.F32.TF32 R188, R64, R6, R172 ;  /* 0x0000000640bc723c */ /* 0x000fe200000810ac */
[----:B------:R-:W-:Y:S04]  /*14ad0*/  LDS R172, [R2+0x4000] ;  /* 0x0040000002ac7984 */ /* 0x000fe80000000800 */
[----:B------:R-:W-:Y:S03]  /*14ae0*/  LDS R174, [R2+0x5000] ;  /* 0x0050000002ae7984 */ /* 0x000fe60000000800 */
[-C--:B------:R-:W-:Y:S01]  /*14af0*/  HMMA.1688.F32.TF32 R124, R184, R34.reuse, R124 ;  /* 0x00000022b87c723c */ /* 0x080fe2000008107c */
[----:B------:R-:W-:Y:S04]  /*14b00*/  LDS R173, [R3+0x4000] ;  /* 0x0040000003ad7984 */ /* 0x000fe80000000800 */
[----:B------:R-:W1:Y:S03]  /*14b10*/  LDS R175, [R3+0x5000] ;  /* 0x0050000003af7984 */ /* 0x000e660000000800 */
[-C--:B------:R-:W-:Y:S01]  /*14b20*/  HMMA.1688.F32.TF32 R92, R156, R34.reuse, R92 ;  /* 0x000000229c5c723c */ /* 0x080fe2000008105c */
[----:B------:R-:W2:Y:S07]  /*14b30*/  LDSM.16.M88.4 R4, [R201+0x42000] ;  /* 0x04200000c904783b */ /* 0x000eae0000000200 */
[----:B------:R-:W-:Y:S08]  /*14b40*/  HMMA.1688.F32.TF32 R56, R64, R34, R56 ;  /* 0x000000224038723c */ /* 0x000ff00000081038 */
[C---:B------:R-:W-:Y:S08]  /*14b50*/  HMMA.1688.F32.TF32 R112, R184.reuse, R30, R112 ;  /* 0x0000001eb870723c */ /* 0x040ff00000081070 */
[----:B------:R-:W-:Y:S08]  /*14b60*/  HMMA.1688.F32.TF32 R108, R184, R142, R108 ;  /* 0x0000008eb86c723c */ /* 0x000ff0000008106c */
[C---:B------:R-:W-:Y:S08]  /*14b70*/  HMMA.1688.F32.TF32 R72, R156.reuse, R30, R72 ;  /* 0x0000001e9c48723c */ /* 0x040ff00000081048 */
[----:B------:R-:W-:Y:S08]  /*14b80*/  HMMA.1688.F32.TF32 R44, R156, R142, R44 ;  /* 0x0000008e9c2c723c */ /* 0x000ff0000008102c */
[----:B------:R-:W-:Y:S01]  /*14b90*/  HMMA.1688.F32.TF32 R32, R64, R30, R36 ;  /* 0x0000001e4020723c */ /* 0x000fe20000081024 */
[----:B------:R-:W-:Y:S07]  /*14ba0*/  LDSM.16.M88.4 R36, [R201+0x47000] ;  /* 0x04700000c924783b */ /* 0x000fee0000000200 */
[----:B------:R-:W-:Y:S08]  /*14bb0*/  HMMA.1688.F32.TF32 R120, R184, R26, R120 ;  /* 0x0000001ab878723c */ /* 0x000ff00000081078 */
[C---:B------:R-:W-:Y:S08]  /*14bc0*/  HMMA.1688.F32.TF32 R96, R156.reuse, R102, R96 ;  /* 0x000000669c60723c */ /* 0x040ff00000081060 */
[C---:B------:R-:W-:Y:S08]  /*14bd0*/  HMMA.1688.F32.TF32 R88, R156.reuse, R26, R88 ;  /* 0x0000001a9c58723c */ /* 0x040ff00000081058 */
[----:B------:R-:W-:Y:S08]  /*14be0*/  HMMA.1688.F32.TF32 R84, R156, R78, R84 ;  /* 0x0000004e9c54723c */ /* 0x000ff00000081054 */
[C---:B------:R-:W-:Y:S01]  /*14bf0*/  HMMA.1688.F32.TF32 R60, R64.reuse, R26, R60 ;  /* 0x0000001a403c723c */ /* 0x040fe2000008103c */
[----:B------:R-:W3:Y:S07]  /*14c00*/  LDSM.16.M88.4 R24, [R201+0x43000] ;  /* 0x04300000c918783b */ /* 0x000eee0000000200 */
[----:B------:R-:W-:Y:S01]  /*14c10*/  HMMA.1688.F32.TF32 R140, R64, R142, R20 ;  /* 0x0000008e408c723c */ /* 0x000fe20000081014 */
[----:B------:R-:W5:Y:S07]  /*14c20*/  LDSM.16.M88.4 R20, [R201+0x44000] ;  /* 0x04400000c914783b */ /* 0x000f6e0000000200 */
[----:B----4-:R-:W-:Y:S08]  /*14c30*/  HMMA.1688.F32.TF32 R28, R80, R8, R164 ;  /* 0x00000008501c723c */ /* 0x010ff000000810a4 */
[C---:B-1----:R-:W-:Y:S01]  /*14c40*/  HMMA.1688.F32.TF32 R156, R172.reuse, R16, R12 ;  /* 0x00000010ac9c723c */ /* 0x042fe2000008100c */
[----:B------:R-:W-:Y:S07]  /*14c50*/  LDSM.16.M88.4 R12, [R201+0x46000] ;  /* 0x04600000c90c783b */ /* 0x000fee0000000200 */
[----:B--2---:R-:W-:Y:S01]  /*14c60*/  HMMA.1688.F32.TF32 R164, R172, R4, R40 ;  /* 0x00000004aca4723c */ /* 0x004fe20000081028 */
[----:B------:R-:W1:Y:S07]  /*14c70*/  LDSM.16.M88.4 R40, [R201+0x45000] ;  /* 0x04500000c928783b */ /* 0x000e6e0000000200 */
[C---:B------:R-:W-:Y:S08]  /*14c80*/  HMMA.1688.F32.TF32 R128, R184.reuse, R102, R128 ;  /* 0x00000066b880723c */ /* 0x040ff00000081080 */
[----:B------:R-:W-:Y:S08]  /*14c90*/  HMMA.1688.F32.TF32 R116, R184, R78, R116 ;  /* 0x0000004eb874723c */ /* 0x000ff00000081074 */
[C---:B------:R-:W-:Y:S01]  /*14ca0*/  HMMA.1688.F32.TF32 R184, R64.reuse, R102, R52 ;  /* 0x0000006640b8723c */ /* 0x040fe20000081034 */
[----:B------:R-:W-:Y:S04]  /*14cb0*/  LDS R52, [R2+0x4200] ;  /* 0x0042000002347984 */ /* 0x000fe80000000800 */
[----:B------:R-:W-:Y:S03]  /*14cc0*/  LDS R54, [R2+0x5200] ;  /* 0x0052000002367984 */ /* 0x000fe60000000800 */
[----:B------:R-:W-:Y:S01]  /*14cd0*/  HMMA.1688.F32.TF32 R76, R64, R78, R68 ;  /* 0x0000004e404c723c */ /* 0x000fe20000081044 */
[----:B------:R-:W-:Y:S04]  /*14ce0*/  LDS R53, [R3+0x4200] ;  /* 0x0042000003357984 */ /* 0x000fe80000000800 */
[----:B------:R-:W2:Y:S03]  /*14cf0*/  LDS R55, [R3+0x5200] ;  /* 0x0052000003377984 */ /* 0x000ea60000000800 */
[C---:B---3--:R-:W-:Y:S08]  /*14d00*/  HMMA.1688.F32.TF32 R68, R48.reuse, R24, R56 ;  /* 0x000000183044723c */ /* 0x048ff00000081038 */
[C---:B-----5:R-:W-:Y:S08]  /*14d10*/  HMMA.1688.F32.TF32 R64, R48.reuse, R20, R60 ;  /* 0x000000143040723c */ /* 0x060ff0000008103c */
[C---:B------:R-:W-:Y:S08]  /*14d20*/  HMMA.1688.F32.TF32 R192, R48.reuse, R16, R192 ;  /* 0x0000001030c0723c */ /* 0x040ff000000810c0 */
[C---:B------:R-:W-:Y:S08]  /*14d30*/  HMMA.1688.F32.TF32 R188, R48.reuse, R8, R188 ;  /* 0x0000000830bc723c */ /* 0x040ff000000810bc */
[C---:B------:R-:W-:Y:S08]  /*14d40*/  HMMA.1688.F32.TF32 R184, R48.reuse, R4, R184 ;  /* 0x0000000430b8723c */ /* 0x040ff000000810b8 */
[C---:B-1----:R-:W-:Y:S01]  /*14d50*/  HMMA.1688.F32.TF32 R60, R48.reuse, R40, R76 ;  /* 0x00000028303c723c */ /* 0x042fe2000008104c */
[----:B------:R-:W-:Y:S04]  /*14d60*/  LDS R76, [R2+0x6100] ;  /* 0x00610000024c7984 */ /* 0x000fe80000000800 */
[----:B------:R-:W-:Y:S03]  /*14d70*/  LDS R78, [R2+0x7100] ;  /* 0x00710000024e7984 */ /* 0x000fe60000000800 */
[C---:B------:R-:W-:Y:S01]  /*14d80*/  HMMA.1688.F32.TF32 R56, R48.reuse, R12, R32 ;  /* 0x0000000c3038723c */ /* 0x040fe20000081020 */
[----:B------:R-:W-:Y:S04]  /*14d90*/  LDS R77, [R3+0x6100] ;  /* 0x00610000034d7984 */ /* 0x000fe80000000800 */
[----:B------:R-:W-:Y:S03]  /*14da0*/  LDS R79, [R3+0x7100] ;  /* 0x00710000034f7984 */ /* 0x000fe60000000800 */
[----:B------:R-:W-:Y:S01]  /*14db0*/  HMMA.1688.F32.TF32 R48, R48, R36, R140 ;  /* 0x000000243030723c */ /* 0x000fe2000008108c */
[----:B------:R-:W-:Y:S04]  /*14dc0*/  LDS R140, [R2+0x6000] ;  /* 0x00600000028c7984 */ /* 0x000fe80000000800 */
[----:B------:R-:W-:Y:S03]  /*14dd0*/  LDS R142, [R2+0x7000] ;  /* 0x00700000028e7984 */ /* 0x000fe60000000800 */
[C---:B--2---:R-:W-:Y:S01]  /*14de0*/  HMMA.1688.F32.TF32 R176, R52.reuse, R16, R160 ;  /* 0x0000001034b0723c */ /* 0x044fe200000810a0 */
[----:B------:R-:W-:Y:S04]  /*14df0*/  LDS R141, [R3+0x6000] ;  /* 0x00600000038d7984 */ /* 0x000fe80000000800 */
[----:B------:R-:W1:Y:S03]  /*14e00*/  LDS R143, [R3+0x7000] ;  /* 0x00700000038f7984 */ /* 0x000e660000000800 */
[C---:B------:R-:W-:Y:S01]  /*14e10*/  HMMA.1688.F32.TF32 R100, R52.reuse, R8, R152 ;  /* 0x000000083464723c */ /* 0x040fe20000081098 */
[----:B------:R-:W-:Y:S04]  /*14e20*/  LDS R32, [R2+0x6200] ;  /* 0x0062000002207984 */ /* 0x000fe80000000800 */
[----:B------:R-:W-:Y:S03]  /*14e30*/  LDS R34, [R2+0x7200] ;  /* 0x0072000002227984 */ /* 0x000fe60000000800 */
[C---:B------:R-:W-:Y:S01]  /*14e40*/  HMMA.1688.F32.TF32 R96, R52.reuse, R4, R96 ;  /* 0x000000043460723c */ /* 0x040fe20000081060 */
[----:B------:R-:W-:Y:S04]  /*14e50*/  LDS R33, [R3+0x6200] ;  /* 0x0062000003217984 */ /* 0x000fe80000000800 */
[----:B------:R-:W2:Y:S03]  /*14e60*/  LDS R35, [R3+0x7200] ;  /* 0x0072000003237984 */ /* 0x000ea60000000800 */
[C---:B------:R-:W-:Y:S08]  /*14e70*/  HMMA.1688.F32.TF32 R92, R52.reuse, R24, R92 ;  /* 0x00000018345c723c */ /* 0x040ff0000008105c */
[C---:B------:R-:W-:Y:S08]  /*14e80*/  HMMA.1688.F32.TF32 R88, R52.reuse, R20, R88 ;  /* 0x000000143458723c */ /* 0x040ff00000081058 */
[C---:B------:R-:W-:Y:S08]  /*14e90*/  HMMA.1688.F32.TF32 R84, R52.reuse, R40, R84 ;  /* 0x000000283454723c */ /* 0x040ff00000081054 */
[C---:B------:R-:W-:Y:S08]  /*14ea0*/  HMMA.1688.F32.TF32 R72, R52.reuse, R12, R72 ;  /* 0x0000000c3448723c */ /* 0x040ff00000081048 */
[----:B------:R-:W-:Y:S01]  /*14eb0*/  HMMA.1688.F32.TF32 R44, R52, R36, R44 ;  /* 0x00000024342c723c */ /* 0x000fe2000008102c */
[----:B------:R-:W-:Y:S04]  /*14ec0*/  LDS R52, [R2+0x6300] ;  /* 0x0063000002347984 */ /* 0x000fe80000000800 */
[----:B------:R-:W-:Y:S03]  /*14ed0*/  LDS R54, [R2+0x7300] ;  /* 0x0073000002367984 */ /* 0x000fe60000000800 */
[C---:B------:R-:W-:Y:S01]  /*14ee0*/  HMMA.1688.F32.TF32 R160, R172.reuse, R8, R144 ;  /* 0x00000008aca0723c */ /* 0x040fe20000081090 */
[----:B------:R-:W-:Y:S04]  /*14ef0*/  LDS R53, [R3+0x6300] ;  /* 0x0063000003357984 */ /* 0x000fe80000000800 */
[----:B------:R-:W3:Y:S03]  /*14f00*/  LDS R55, [R3+0x7300] ;  /* 0x0073000003377984 */ /* 0x000ee60000000800 */
        /* <DEDUP_REMOVED lines=8> */
[----:B------:R-:W-:Y:S03]  /*14f90*/  LDS R183, [R3+0xf000] ;  /* 0x00f0000003b77984 */ /* 0x000fe60000000800 */
[----:B------:R-:W-:Y:S08]  /*14fa0*/  HMMA.1688.F32.TF32 R144, R172, R12, R148 ;  /* 0x0000000cac90723c */ /* 0x000ff00000081094 */
[C---:B------:R-:W-:Y:S08]  /*14fb0*/  HMMA.1688.F32.TF32 R136, R80.reuse, R16, R136 ;  /* 0x000000105088723c */ /* 0x040ff00000081088 */
[----:B------:R-:W-:Y:S08]  /*14fc0*/  HMMA.1688.F32.TF32 R128, R80, R4, R128 ;  /* 0x000000045080723c */ /* 0x000ff00000081080 */
[----:B------:R-:W-:Y:S01]  /*14fd0*/  HMMA.1688.F32.TF32 R104, R172, R36, R104 ;  /* 0x00000024ac68723c */ /* 0x000fe20000081068 */
[----:B------:R-:W-:Y:S04]  /*14fe0*/  LDS R172, [R2+0xa100] ;  /* 0x00a1000002ac7984 */ /* 0x000fe80000000800 */
[----:B------:R-:W-:Y:S03]  /*14ff0*/  LDS R174, [R2+0xb100] ;  /* 0x00b1000002ae7984 */ /* 0x000fe60000000800 */
[C---:B------:R-:W-:Y:S01]  /*15000*/  HMMA.1688.F32.TF32 R124, R80.reuse, R24, R124 ;  /* 0x00000018507c723c */ /* 0x040fe2000008107c */
[----:B------:R-:W-:Y:S04]  /*15010*/  LDS R173, [R3+0xa100] ;  /* 0x00a1000003ad7984 */ /* 0x000fe80000000800 */
[----:B------:R-:W-:Y:S03]  /*15020*/  LDS R175, [R3+0xb100] ;  /* 0x00b1000003af7984 */ /* 0x000fe60000000800 */
[C---:B------:R-:W-:Y:S08]  /*15030*/  HMMA.1688.F32.TF32 R120, R80.reuse, R20, R120 ;  /* 0x000000145078723c */ /* 0x040ff00000081078 */
[C---:B------:R-:W-:Y:S08]  /*15040*/  HMMA.1688.F32.TF32 R116, R80.reuse, R40, R116 ;  /* 0x000000285074723c */ /* 0x040ff00000081074 */
[C---:B------:R-:W-:Y:S08]  /*15050*/  HMMA.1688.F32.TF32 R112, R80.reuse, R12, R112 ;  /* 0x0000000c5070723c */ /* 0x040ff00000081070 */
[----:B------:R-:W-:Y:S01]  /*15060*/  HMMA.1688.F32.TF32 R108, R80, R36, R108 ;  /* 0x00000024506c723c */ /* 0x000fe2000008106c */
[----:B------:R-:W-:Y:S04]  /*15070*/  LDS R80, [R2+0x8000] ;  /* 0x0080000002507984 */ /* 0x000fe80000000800 */
[----:B------:R-:W-:Y:S03]  /*15080*/  LDS R82, [R2+0x9000] ;  /* 0x0090000002527984 */ /* 0x000fe60000000800 */
[C---:B-1----:R-:W-:Y:S01]  /*15090*/  HMMA.1688.F32.TF32 R156, R140.reuse, R18, R156 ;  /* 0x000000128c9c723c */ /* 0x042fe2000008109c */
[----:B------:R-:W-:Y:S04]  /*150a0*/  LDS R81, [R3+0x8000] ;  /* 0x0080000003517984 */ /* 0x000fe80000000800 */
[----:B------:R-:W-:Y:S03]  /*150b0*/  LDS R83, [R3+0x9000] ;  /* 0x0090000003537984 */ /* 0x000fe60000000800 */
[C---:B------:R-:W-:Y:S08]  /*150c0*/  HMMA.1688.F32.TF32 R160, R140.reuse, R10, R160 ;  /* 0x0000000a8ca0723c */ /* 0x040ff000000810a0 */
[C---:B------:R-:W-:Y:S08]  /*150d0*/  HMMA.1688.F32.TF32 R164, R140.reuse, R6, R164 ;  /* 0x000000068ca4723c */ /* 0x040ff000000810a4 */
[C---:B------:R-:W-:Y:S08]  /*150e0*/  HMMA.1688.F32.TF32 R168, R140.reuse, R26, R168 ;  /* 0x0000001a8ca8723c */ /* 0x040ff000000810a8 */
[C---:B------:R-:W-:Y:S08]  /*150f0*/  HMMA.1688.F32.TF32 R152, R140.reuse, R22, R152 ;  /* 0x000000168c98723c */ /* 0x040ff00000081098 */
[C---:B------:R-:W-:Y:S08]  /*15100*/  HMMA.1688.F32.TF32 R148, R140.reuse, R42, R132 ;  /* 0x0000002a8c94723c */ /* 0x040ff00000081084 */
[C---:B------:R-:W-:Y:S08]  /*15110*/  HMMA.1688.F32.TF32 R144, R140.reuse, R14, R144 ;  /* 0x0000000e8c90723c */ /* 0x040ff00000081090 */
[----:B------:R-:W-:Y:S08]  /*15120*/  HMMA.1688.F32.TF32 R140, R140, R38, R104 ;  /* 0x000000268c8c723c */ /* 0x000ff00000081068 */
[C---:B------:R-:W-:Y:S08]  /*15130*/  HMMA.1688.F32.TF32 R136, R76.reuse, R18, R136 ;  /* 0x000000124c88723c */ /* 0x040ff00000081088 */
[C---:B------:R-:W-:Y:S08]  /*15140*/  HMMA.1688.F32.TF32 R132, R76.reuse, R10, R28 ;  /* 0x0000000a4c84723c */ /* 0x040ff0000008101c */
[C---:B------:R-:W-:Y:S08]  /*15150*/  HMMA.1688.F32.TF32 R128, R76.reuse, R6, R128 ;  /* 0x000000064c80723c */ /* 0x040ff00000081080 */
[C---:B------:R-:W-:Y:S08]  /*15160*/  HMMA.1688.F32.TF32 R124, R76.reuse, R26, R124 ;  /* 0x0000001a4c7c723c */ /* 0x040ff0000008107c */
[C---:B------:R-:W-:Y:S08]  /*15170*/  HMMA.1688.F32.TF32 R120, R76.reuse, R22, R120 ;  /* 0x000000164c78723c */ /* 0x040ff00000081078 */
[C---:B------:R-:W-:Y:S08]  /*15180*/  HMMA.1688.F32.TF32 R116, R76.reuse, R42, R116 ;  /* 0x0000002a4c74723c */ /* 0x040ff00000081074 */
[C---:B------:R-:W-:Y:S08]  /*15190*/  HMMA.1688.F32.TF32 R112, R76.reuse, R14, R112 ;  /* 0x0000000e4c70723c */ /* 0x040ff00000081070 */
[----:B------:R-:W-:Y:S08]  /*151a0*/  HMMA.1688.F32.TF32 R108, R76, R38, R108 ;  /* 0x000000264c6c723c */ /* 0x000ff0000008106c */
[C---:B--2---:R-:W-:Y:S01]  /*151b0*/  HMMA.1688.F32.TF32 R104, R32.reuse, R18, R176 ;  /* 0x000000122068723c */ /* 0x044fe200000810b0 */
        /* <DEDUP_REMOVED lines=8> */
[C---:B------:R-:W-:Y:S08]  /*15240*/  HMMA.1688.F32.TF32 R84, R32.reuse, R42, R84 ;  /* 0x0000002a2054723c */ /* 0x040ff00000081054 */
[C---:B------:R-:W-:Y:S08]  /*15250*/  HMMA.1688.F32.TF32 R72, R32.reuse, R14, R72 ;  /* 0x0000000e2048723c */ /* 0x040ff00000081048 */
[----:B------:R-:W-:Y:S08]  /*15260*/  HMMA.1688.F32.TF32 R44, R32, R38, R44 ;  /* 0x00000026202c723c */ /* 0x000ff0000008102c */
[C---:B---3--:R-:W-:Y:S01]  /*15270*/  HMMA.1688.F32.TF32 R76, R52.reuse, R18, R192 ;  /* 0x00000012344c723c */ /* 0x048fe200000810c0 */
        /* <DEDUP_REMOVED lines=8> */
[C---:B------:R-:W-:Y:S01]  /*15300*/  HMMA.1688.F32.TF32 R24, R52.reuse, R26, R68 ;  /* 0x0000001a3418723c */ /* 0x040fe20000081044 */
[----:B------:R-:W1:Y:S07]  /*15310*/  LDSM.16.M88.4 R68, [R200+0x45080] ;  /* 0x04508000c844783b */ /* 0x000e6e0000000200 */
[C---:B------:R-:W-:Y:S01]  /*15320*/  HMMA.1688.F32.TF32 R20, R52.reuse, R22, R64 ;  /* 0x000000163414723c */ /* 0x040fe20000081040 */
[----:B------:R-:W2:Y:S07]  /*15330*/  LDSM.16.M88.4 R64, [R200+0x47080] ;  /* 0x04708000c840783b */ /* 0x000eae0000000200 */
[C---:B------:R-:W-:Y:S01]  /*15340*/  HMMA.1688.F32.TF32 R16, R52.reuse, R42, R60 ;  /* 0x0000002a3410723c */ /* 0x040fe2000008103c */
[----:B------:R-:W3:Y:S04]  /*15350*/  LDSM.16.M88.4 R40, [R200+0x40080] ;  /* 0x04008000c828783b */ /* 0x000ee80000000200 */
[----:B------:R-:W-:Y:S03]  /*15360*/  LDSM.16.M88.4 R60, [R200+0x44080] ;  /* 0x04408000c83c783b */ /* 0x000fe60000000200 */
[C---:B------:R-:W-:Y:S01]  /*15370*/  HMMA.1688.F32.TF32 R12, R52.reuse, R14, R56 ;  /* 0x0000000e340c723c */ /* 0x040fe20000081038 */
[----:B------:R-:W4:Y:S07]  /*15380*/  LDSM.16.M88.4 R56, [R200+0x43080] ;  /* 0x04308000c838783b */ /* 0x000f2e0000000200 */
[----:B------:R-:W-:Y:S01]  /*15390*/  HMMA.1688.F32.TF32 R4, R52, R38, R48 ;  /* 0x000000263404723c */ /* 0x000fe20000081030 */
[----:B------:R-:W5:Y:S04]  /*153a0*/  LDSM.16.M88.4 R48, [R200+0x41080] ;  /* 0x04108000c830783b */ /* 0x000f680000000200 */
[----:B------:R-:W5:Y:S04]  /*153b0*/  LDSM.16.M88.4 R52, [R200+0x42080] ;  /* 0x04208000c834783b */ /* 0x000f680000000200 */
[----:B------:R-:W5:Y:S01]  /*153c0*/  LDSM.16.M88.4 R36, [R200+0x46080] ;  /* 0x04608000c824783b */ /* 0x000f620000000200 */
[C---:B-1----:R-:W-:Y:S08]  /*153d0*/  HMMA.1688.F32.TF32 R148, R80.reuse, R68, R148 ;  /* 0x000000445094723c */ /* 0x042ff00000081094 */
[C---:B--2---:R-:W-:Y:S08]  /*153e0*/  HMMA.1688.F32.TF32 R140, R80.reuse, R64, R140 ;  /* 0x00000040508c723c */ /* 0x044ff0000008108c */
[C---:B---3--:R-:W-:Y:S08]  /*153f0*/  HMMA.1688.F32.TF32 R156, R80.reuse, R40, R156 ;  /* 0x00000028509c723c */ /* 0x048ff0000008109c */
[C---:B----4-:R-:W-:Y:S08]  /*15400*/  HMMA.1688.F32.TF32 R168, R80.reuse, R56, R168 ;  /* 0x0000003850a8723c */ /* 0x050ff000000810a8 */
[C---:B-----5:R-:W-:Y:S08]  /*15410*/  HMMA.1688.F32.TF32 R160, R80.reuse, R48, R160 ;  /* 0x0000003050a0723c */ /* 0x060ff000000810a0 */
[C---:B------:R-:W-:Y:S08]  /*15420*/  HMMA.1688.F32.TF32 R164, R80.reuse, R52, R164 ;  /* 0x0000003450a4723c */ /* 0x040ff000000810a4 */
[C---:B------:R-:W-:Y:S08]  /*15430*/  HMMA.1688.F32.TF32 R152, R80.reuse, R60, R152 ;  /* 0x0000003c5098723c */ /* 0x040ff00000081098 */
[----:B------:R-:W-:Y:S01]  /*15440*/  HMMA.1688.F32.TF32 R144, R80, R36, R144 ;  /* 0x000000245090723c */ /* 0x000fe20000081090 */
[----:B------:R-:W-:Y:S04]  /*15450*/  LDS R80, [R2+0x8200] ;  /* 0x0082000002507984 */ /* 0x000fe80000000800 */
[----:B------:R-:W-:Y:S03]  /*15460*/  LDS R82, [R2+0x9200] ;  /* 0x0092000002527984 */ /* 0x000fe60000000800 */
[C---:B------:R-:W-:Y:S01]  /*15470*/  HMMA.1688.F32.TF32 R136, R8.reuse, R40, R136 ;  /* 0x000000280888723c */ /* 0x040fe20000081088 */
[----:B------:R-:W-:Y:S04]  /*15480*/  LDS R81, [R3+0x8200] ;  /* 0x0082000003517984 */ /* 0x000fe80000000800 */
[----:B------:R-:W1:Y:S03]  /*15490*/  LDS R83, [R3+0x9200] ;  /* 0x0092000003537984 */ /* 0x000e660000000800 */
[C---:B------:R-:W-:Y:S08]  /*154a0*/  HMMA.1688.F32.TF32 R132, R8.reuse, R48, R132 ;  /* 0x000000300884723c */ /* 0x040ff00000081084 */
[C---:B------:R-:W-:Y:S08]  /*154b0*/  HMMA.1688.F32.TF32 R128, R8.reuse, R52, R128 ;  /* 0x000000340880723c */ /* 0x040ff00000081080 */
[C---:B------:R-:W-:Y:S08]  /*154c0*/  HMMA.1688.F32.TF32 R124, R8.reuse, R56, R124 ;  /* 0x00000038087c723c */ /* 0x040ff0000008107c */
        /* <DEDUP_REMOVED lines=52> */
[C---:B-1----:R-:W-:Y:S08]  /*15810*/  HMMA.1688.F32.TF32 R104, R80.reuse, R42, R104 ;  /* 0x0000002a5068723c */ /* 0x042ff00000081068 */
        /* <DEDUP_REMOVED lines=9> */
[C---:B--2---:R-:W-:Y:S01]  /*158b0*/  HMMA.1688.F32.TF32 R40, R8.reuse, R42, R76 ;  /* 0x0000002a0828723c */ /* 0x044fe2000008104c */
        /* <DEDUP_REMOVED lines=9> */
[----:B------:R-:W1:Y:S04]  /*15950*/  LDSM.16.M88.4 R32, [R201+0x40080] ;  /* 0x04008000c920783b */ /* 0x000e680000000200 */
[----:B------:R-:W2:Y:S03]  /*15960*/  LDSM.16.M88.4 R28, [R201+0x41080] ;  /* 0x04108000c91c783b */ /* 0x000ea60000000200 */
[C---:B------:R-:W-:Y:S01]  /*15970*/  HMMA.1688.F32.TF32 R60, R8.reuse, R62, R20 ;  /* 0x0000003e083c723c */ /* 0x040fe20000081014 */
[----:B------:R-:W3:Y:S04]  /*15980*/  LDSM.16.M88.4 R24, [R201+0x42080] ;  /* 0x04208000c918783b */ /* 0x000ee80000000200 */
[----:B------:R-:W4:Y:S03]  /*15990*/  LDSM.16.M88.4 R20, [R201+0x43080] ;  /* 0x04308000c914783b */ /* 0x000f260000000200 */
[C---:B------:R-:W-:Y:S01]  /*159a0*/  HMMA.1688.F32.TF32 R68, R8.reuse, R70, R16 ;  /* 0x000000460844723c */ /* 0x040fe20000081010 */
[----:B------:R-:W5:Y:S07]  /*159b0*/  LDSM.16.M88.4 R16, [R201+0x44080] ;  /* 0x04408000c910783b */ /* 0x000f6e0000000200 */
[C---:B------:R-:W-:Y:S01]  /*159c0*/  HMMA.1688.F32.TF32 R36, R8.reuse, R38, R12 ;  /* 0x000000260824723c */ /* 0x040fe2000008100c */
[----:B------:R-:W4:Y:S07]  /*159d0*/  LDSM.16.M88.4 R12, [R201+0x45080] ;  /* 0x04508000c90c783b */ /* 0x000f2e0000000200 */
[----:B------:R-:W-:Y:S01]  /*159e0*/  HMMA.1688.F32.TF32 R64, R8, R66, R4 ;  /* 0x000000420840723c */ /* 0x000fe20000081004 */
[----:B------:R-:W5:Y:S04]  /*159f0*/  LDSM.16.M88.4 R8, [R201+0x46080] ;  /* 0x04608000c908783b */ /* 0x000f680000000200 */
[----:B------:R-:W5:Y:S03]  /*15a00*/  LDSM.16.M88.4 R4, [R201+0x47080] ;  /* 0x04708000c904783b */ /* 0x000f660000000200 */
        /* <DEDUP_REMOVED lines=49> */
[C---:B------:R-:W-:Y:S01]  /*15d20*/  HMMA.1688.F32.TF32 R160, R180.reuse, R30, R160 ;  /* 0x0000001eb4a0723c */ /* 0x040fe200000810a0 */
[----:B------:R-:W-:Y:S07]  /*15d30*/  LDSM.16.M88.4 R156, [R200+0x40100] ;  /* 0x04010000c89c783b */ /* 0x000fee0000000200 */
        /* <DEDUP_REMOVED lines=17> */
[----:B------:R-:W-:Y:S01]  /*15e50*/  HMMA.1688.F32.TF32 R44, R80, R6, R44 ;  /* 0x00000006502c723c */ /* 0x000fe2000008102c */
[----:B------:R-:W1:Y:S07]  /*15e60*/  LDSM.16.M88.4 R80, [R200+0x41100] ;  /* 0x04110000c850783b */ /* 0x000e6e0000000200 */
[C---:B--2---:R-:W-:Y:S08]  /*15e70*/  HMMA.1688.F32.TF32 R40, R76.reuse, R34, R40 ;  /* 0x000000224c28723c */ /* 0x044ff00000081028 */
[C---:B------:R-:W-:Y:S08]  /*15e80*/  HMMA.1688.F32.TF32 R48, R76.reuse, R30, R48 ;  /* 0x0000001e4c30723c */ /* 0x040ff00000081030 */
[C---:B------:R-:W-:Y:S08]  /*15e90*/  HMMA.1688.F32.TF32 R52, R76.reuse, R26, R52 ;  /* 0x0000001a4c34723c */ /* 0x040ff00000081034 */
[C---:B------:R-:W-:Y:S08]  /*15ea0*/  HMMA.1688.F32.TF32 R56, R76.reuse, R22, R56 ;  /* 0x000000164c38723c */ /* 0x040ff00000081038 */
[C---:B------:R-:W-:Y:S08]  /*15eb0*/  HMMA.1688.F32.TF32 R60, R76.reuse, R18, R60 ;  /* 0x000000124c3c723c */ /* 0x040ff0000008103c */
[C---:B------:R-:W-:Y:S08]  /*15ec0*/  HMMA.1688.F32.TF32 R68, R76.reuse, R14, R68 ;  /* 0x0000000e4c44723c */ /* 0x040ff00000081044 */
[C---:B------:R-:W-:Y:S08]  /*15ed0*/  HMMA.1688.F32.TF32 R36, R76.reuse, R10, R36 ;  /* 0x0000000a4c24723c */ /* 0x040ff00000081024 */
[----:B------:R-:W-:Y:S01]  /*15ee0*/  HMMA.1688.F32.TF32 R64, R76, R6, R64 ;  /* 0x000000064c40723c */ /* 0x000fe20000081040 */
[----:B------:R-:W2:Y:S07]  /*15ef0*/  LDSM.16.M88.4 R76, [R200+0x42100] ;  /* 0x04210000c84c783b */ /* 0x000eae0000000200 */
[C---:B------:R-:W-:Y:S08]  /*15f00*/  HMMA.1688.F32.TF32 R112, R176.reuse, R10, R112 ;  /* 0x0000000ab070723c */ /* 0x040ff00000081070 */
[C---:B------:R-:W-:Y:S08]  /*15f10*/  HMMA.1688.F32.TF32 R108, R176.reuse, R6, R108 ;  /* 0x00000006b06c723c */ /* 0x040ff0000008106c */
[C---:B------:R-:W-:Y:S01]  /*15f20*/  HMMA.1688.F32.TF32 R136, R176.reuse, R34, R136 ;  /* 0x00000022b088723c */ /* 0x040fe20000081088 */
[----:B------:R-:W3:Y:S07]  /*15f30*/  LDSM.16.M88.4 R32, [R200+0x43100] ;  /* 0x04310000c820783b */ /* 0x000eee0000000200 */
[C---:B------:R-:W-:Y:S01]  /*15f40*/  HMMA.1688.F32.TF32 R132, R176.reuse, R30, R132 ;  /* 0x0000001eb084723c */ /* 0x040fe20000081084 */
[----:B------:R-:W4:Y:S07]  /*15f50*/  LDSM.16.M88.4 R28, [R200+0x44100] ;  /* 0x04410000c81c783b */ /* 0x000f2e0000000200 */
[C---:B------:R-:W-:Y:S01]  /*15f60*/  HMMA.1688.F32.TF32 R128, R176.reuse, R26, R128 ;  /* 0x0000001ab080723c */ /* 0x040fe20000081080 */
[----:B------:R-:W5:Y:S07]  /*15f70*/  LDSM.16.M88.4 R24, [R200+0x45100] ;  /* 0x04510000c818783b */ /* 0x000f6e0000000200 */
[C---:B------:R-:W-:Y:S01]  /*15f80*/  HMMA.1688.F32.TF32 R124, R176.reuse, R22, R124 ;  /* 0x00000016b07c723c */ /* 0x040fe2000008107c */
[----:B------:R-:W-:Y:S07]  /*15f90*/  LDSM.16.M88.4 R20, [R200+0x46100] ;  /* 0x04610000c814783b */ /* 0x000fee0000000200 */
[C---:B------:R-:W-:Y:S01]  /*15fa0*/  HMMA.1688.F32.TF32 R120, R176.reuse, R18, R120 ;  /* 0x00000012b078723c */ /* 0x040fe20000081078 */
[----:B------:R-:W-:Y:S07]  /*15fb0*/  LDSM.16.M88.4 R16, [R200+0x47100] ;  /* 0x04710000c810783b */ /* 0x000fee0000000200 */
[----:B------:R-:W-:Y:S01]  /*15fc0*/  HMMA.1688.F32.TF32 R116, R176, R14, R116 ;  /* 0x0000000eb074723c */ /* 0x000fe20000081074 */
[----:B------:R-:W-:Y:S04]  /*15fd0*/  LDS R176, [R2+0x10100] ;  /* 0x0101000002b07984 */ /* 0x000fe80000000800 */
[----:B------:R-:W-:Y:S03]  /*15fe0*/  LDS R178, [R2+0x11100] ;  /* 0x0111000002b27984 */ /* 0x000fe60000000800 */
[C---:B-1----:R-:W-:Y:S01]  /*15ff0*/  HMMA.1688.F32.TF32 R8, R180.reuse, R80, R160 ;  /* 0x00000050b408723c */ /* 0x042fe200000810a0 */
[----:B------:R-:W-:Y:S04]  /*16000*/  LDS R177, [R3+0x10100] ;  /* 0x0101000003b17984 */ /* 0x000fe80000000800 */
[----:B------:R-:W1:Y:S03]  /*16010*/  LDS R179, [R3+0x11100] ;  /* 0x0111000003b37984 */ /* 0x000e660000000800 */
[C---:B--2---:R-:W-:Y:S01]  /*16020*/  HMMA.1688.F32.TF32 R4, R180.reuse, R76, R164 ;  /* 0x0000004cb404723c */ /* 0x044fe200000810a4 */
[----:B------:R-:W-:Y:S04]  /*16030*/  LDS R164, [R2+0x10200] ;  /* 0x0102000002a47984 */ /* 0x000fe80000000800 */
[----:B------:R-:W-:Y:S03]  /*16040*/  LDS R166, [R2+0x11200] ;  /* 0x0112000002a67984 */ /* 0x000fe60000000800 */
[C---:B------:R-:W-:Y:S01]  /*16050*/  HMMA.1688.F32.TF32 R12, R180.reuse, R156, R172 ;  /* 0x0000009cb40c723c */ /* 0x040fe200000810ac */
[----:B------:R-:W-:Y:S04]  /*16060*/  LDS R165, [R3+0x10200] ;  /* 0x0102000003a57984 */ /* 0x000fe80000000800 */
[----:B------:R-:W2:Y:S03]  /*16070*/  LDS R167, [R3+0x11200] ;  /* 0x0112000003a77984 */ /* 0x000ea60000000800 */
[C---:B---3--:R-:W-:Y:S01]  /*16080*/  HMMA.1688.F32.TF32 R168, R180.reuse, R32, R168 ;  /* 0x00000020b4a8723c */ /* 0x048fe200000810a8 */
[----:B------:R-:W-:Y:S04]  /*16090*/  LDS R160, [R2+0x10300] ;  /* 0x0103000002a07984 */ /* 0x000fe80000000800 */
[----:B------:R-:W-:Y:S03]  /*160a0*/  LDS R162, [R2+0x11300] ;  /* 0x0113000002a27984 */ /* 0x000fe60000000800 */
[C---:B----4-:R-:W-:Y:S01]  /*160b0*/  HMMA.1688.F32.TF32 R152, R180.reuse, R28, R152 ;  /* 0x0000001cb498723c */ /* 0x050fe20000081098 */
[----:B------:R-:W-:Y:S04]  /*160c0*/  LDS R161, [R3+0x10300] ;  /* 0x0103000003a17984 */ /* 0x000fe80000000800 */
[----:B------:R-:W3:Y:S03]  /*160d0*/  LDS R163, [R3+0x11300] ;  /* 0x0113000003a37984 */ /* 0x000ee60000000800 */
[----:B-----5:R-:W-:Y:S01]  /*160e0*/  HMMA.1688.F32.TF32 R148, R180, R24, R148 ;  /* 0x00000018b494723c */ /* 0x020fe20000081094 */
        /* <DEDUP_REMOVED lines=26> */
[C---:B---3--:R-:W-:Y:S01]  /*16290*/  HMMA.1688.F32.TF32 R40, R160.reuse, R156, R40 ;  /* 0x0000009ca028723c */ /* 0x048fe20000081028 */
        /* <DEDUP_REMOVED lines=46> */
[----:B------:R-:W-:Y:S04]  /*16580*/  LDSM.16.M88.4 R156, [R201+0x40100] ;  /* 0x04010000c99c783b */ /* 0x000fe80000000200 */
[----:B------:R-:W-:Y:S03]  /*16590*/  LDS R165, [R3+0x14000] ;  /* 0x0140000003a57984 */ /* 0x000fe60000000800 */
[C---:B------:R-:W-:Y:S01]  /*165a0*/  HMMA.1688.F32.TF32 R48, R160.reuse, R82, R48 ;  /* 0x00000052a030723c */ /* 0x040fe20000081030 */
[----:B------:R-:W-:Y:S04]  /*165b0*/  LDSM.16.M88.4 R80, [R201+0x41100] ;  /* 0x04110000c950783b */ /* 0x000fe80000000200 */
[----:B------:R-:W1:Y:S03]  /*165c0*/  LDS R167, [R3+0x15000] ;  /* 0x0150000003a77984 */ /* 0x000e660000000800 */
[C---:B------:R-:W-:Y:S01]  /*165d0*/  HMMA.1688.F32.TF32 R52, R160.reuse, R78, R52 ;  /* 0x0000004ea034723c */ /* 0x040fe20000081034 */
[----:B------:R-:W2:Y:S07]  /*165e0*/  LDSM.16.M88.4 R76, [R201+0x42100] ;  /* 0x04210000c94c783b */ /* 0x000eae0000000200 */
        /* <DEDUP_REMOVED lines=14> */
[C---:B------:R-:W-:Y:S01]  /*166d0*/  HMMA.1688.F32.TF32 R8, R164.reuse, R80, R8 ;  /* 0x00000050a408723c */ /* 0x040fe20000081008 */
[----:B------:R-:W1:Y:S07]  /*166e0*/  LDSM.16.M88.4 R16, [R201+0x47100] ;  /* 0x04710000c910783b */ /* 0x000e6e0000000200 */
[C---:B--2---:R-:W-:Y:S08]  /*166f0*/  HMMA.1688.F32.TF32 R4, R164.reuse, R76, R4 ;  /* 0x0000004ca404723c */ /* 0x044ff00000081004 */
[C---:B---3--:R-:W-:Y:S08]  /*16700*/  HMMA.1688.F32.TF32 R168, R164.reuse, R32, R168 ;  /* 0x00000020a4a8723c */ /* 0x048ff000000810a8 */
[C---:B----4-:R-:W-:Y:S08]  /*16710*/  HMMA.1688.F32.TF32 R152, R164.reuse, R28, R152 ;  /* 0x0000001ca498723c */ /* 0x050ff00000081098 */
[----:B-----5:R-:W-:Y:S08]  /*16720*/  HMMA.1688.F32.TF32 R148, R164, R24, R148 ;  /* 0x00000018a494723c */ /* 0x020ff00000081094 */
        /* <DEDUP_REMOVED lines=13> */
[----:B------:R-:W-:Y:S01]  /*16800*/  HMMA.1688.F32.TF32 R140, R164, R16, R140 ;  /* 0x00000010a48c723c */ /* 0x000fe2000008108c */
[----:B------:R-:W-:Y:S04]  /*16810*/  LDS R164, [R2+0x14200] ;  /* 0x0142000002a47984 */ /* 0x000fe80000000800 */
[----:B------:R-:W-:Y:S03]  /*16820*/  LDS R166, [R2+0x15200] ;  /* 0x0152000002a67984 */ /* 0x000fe60000000800 */
[C---:B------:R-:W-:Y:S01]  /*16830*/  HMMA.1688.F32.TF32 R184, R192.reuse, R34, R168 ;  /* 0x00000022c0b8723c */ /* 0x040fe200000810a8 */
[----:B------:R-:W-:Y:S04]  /*16840*/  LDS R165, [R3+0x14200] ;  /* 0x0142000003a57984 */ /* 0x000fe80000000800 */
[----:B------:R-:W2:Y:S03]  /*16850*/  LDS R167, [R3+0x15200] ;  /* 0x0152000003a77984 */ /* 0x000ea60000000800 */
[C---:B------:R-:W-:Y:S08]  /*16860*/  HMMA.1688.F32.TF32 R176, R192.reuse, R26, R148 ;  /* 0x0000001ac0b0723c */ /* 0x040ff00000081094 */
[C---:B------:R-:W-:Y:S01]  /*16870*/  HMMA.1688.F32.TF32 R148, R192.reuse, R22, R144 ;  /* 0x00000016c094723c */ /* 0x040fe20000081090 */
[----:B------:R-:W-:Y:S07]  /*16880*/  LDSM.16.M88.4 R144, [R200+0x41180] ;  /* 0x04118000c890783b */ /* 0x000fee0000000200 */
        /* <DEDUP_REMOVED lines=27> */
[----:B-1----:R-:W-:Y:S01]  /*16a40*/  HMMA.1688.F32.TF32 R48, R160, R82, R48 ;  /* 0x00000052a030723c */ /* 0x002fe20000081030 */
[----:B------:R-:W-:Y:S04]  /*16a50*/  LDS R165, [R3+0x16200] ;  /* 0x0162000003a57984 */ /* 0x000fe80000000800 */
[----:B------:R-:W1:Y:S03]  /*16a60*/  LDS R167, [R3+0x17200] ;  /* 0x0172000003a77984 */ /* 0x000e660000000800 */
        /* <DEDUP_REMOVED lines=9> */
[----:B-1----:R-:W-:Y:S01]  /*16b00*/  HMMA.1688.F32.TF32 R152, R164, R82, R100 ;  /* 0x00000052a498723c */ /* 0x002fe20000081064 */
[----:B------:R-:W-:Y:S04]  /*16b10*/  LDS R100, [R2+0x18100] ;  /* 0x0181000002647984 */ /* 0x000fe80000000800 */
[----:B------:R-:W-:Y:S03]  /*16b20*/  LDS R102, [R2+0x19100] ;  /* 0x0191000002667984 */ /* 0x000fe60000000800 */
[----:B------:R-:W-:Y:S01]  /*16b30*/  HMMA.1688.F32.TF32 R188, R192, R78, R4 ;  /* 0x0000004ec0bc723c */ /* 0x000fe20000081004 */
[----:B------:R-:W-:Y:S04]  /*16b40*/  LDS R101, [R3+0x18100] ;  /* 0x0181000003657984 */ /* 0x000fe80000000800 */
[----:B------:R-:W1:Y:S03]  /*16b50*/  LDS R103, [R3+0x19100] ;  /* 0x0191000003677984 */ /* 0x000e660000000800 */
[C---:B------:R-:W-:Y:S01]  /*16b60*/  HMMA.1688.F32.TF32 R172, R164.reuse, R158, R104 ;  /* 0x0000009ea4ac723c */ /* 0x040fe20000081068 */
[----:B------:R-:W-:Y:S04]  /*16b70*/  LDS R104, [R2+0x18000] ;  /* 0x0180000002687984 */ /* 0x000fe80000000800 */
[----:B------:R-:W-:Y:S03]  /*16b80*/  LDS R106, [R2+0x19000] ;  /* 0x01900000026a7984 */ /* 0x000fe60000000800 */
[C---:B------:R-:W-:Y:S01]  /*16b90*/  HMMA.1688.F32.TF32 R96, R164.reuse, R78, R96 ;  /* 0x0000004ea460723c */ /* 0x040fe20000081060 */
[----:B------:R-:W-:Y:S04]  /*16ba0*/  LDS R105, [R3+0x18000] ;  /* 0x0180000003697984 */ /* 0x000fe80000000800 */
[----:B------:R-:W-:Y:S03]  /*16bb0*/  LDS R107, [R3+0x19000] ;  /* 0x01900000036b7984 */ /* 0x000fe60000000800 */
[C---:B------:R-:W-:Y:S01]  /*16bc0*/  HMMA.1688.F32.TF32 R92, R164.reuse, R34, R92 ;  /* 0x00000022a45c723c */ /* 0x040fe2000008105c */
[----:B------:R-:W2:Y:S07]  /*16bd0*/  LDSM.16.M88.4 R4, [R200+0x40180] ;  /* 0x04018000c804783b */ /* 0x000eae0000000200 */
[C---:B------:R-:W-:Y:S08]  /*16be0*/  HMMA.1688.F32.TF32 R88, R164.reuse, R30, R88 ;  /* 0x0000001ea458723c */ /* 0x040ff00000081058 */
[----:B------:R-:W-:Y:S08]  /*16bf0*/  HMMA.1688.F32.TF32 R72, R164, R22, R72 ;  /* 0x00000016a448723c */ /* 0x000ff00000081048 */
[C---:B------:R-:W-:Y:S01]  /*16c00*/  HMMA.1688.F32.TF32 R52, R160.reuse, R78, R52 ;  /* 0x0000004ea034723c */ /* 0x040fe20000081034 */
[----:B------:R-:W-:Y:S07]  /*16c10*/  LDSM.16.M88.4 R76, [R200+0x43180] ;  /* 0x04318000c84c783b */ /* 0x000fee0000000200 */
[C---:B------:R-:W-:Y:S01]  /*16c20*/  HMMA.1688.F32.TF32 R56, R160.reuse, R34, R56 ;  /* 0x00000022a038723c */ /* 0x040fe20000081038 */
[----:B------:R-:W-:Y:S07]  /*16c30*/  LDSM.16.M88.4 R32, [R200+0x46180] ;  /* 0x04618000c820783b */ /* 0x000fee0000000200 */
[C---:B------:R-:W-:Y:S01]  /*16c40*/  HMMA.1688.F32.TF32 R60, R160.reuse, R30, R60 ;  /* 0x0000001ea03c723c */ /* 0x040fe2000008103c */
[----:B------:R-:W-:Y:S07]  /*16c50*/  LDSM.16.M88.4 R28, [R200+0x45180] ;  /* 0x04518000c81c783b */ /* 0x000fee0000000200 */
[----:B------:R-:W-:Y:S01]  /*16c60*/  HMMA.1688.F32.TF32 R36, R160, R22, R36 ;  /* 0x00000016a024723c */ /* 0x000fe20000081024 */
[----:B------:R-:W3:Y:S07]  /*16c70*/  LDSM.16.M88.4 R20, [R200+0x42180] ;  /* 0x04218000c814783b */ /* 0x000eee0000000200 */
[----:B------:R-:W-:Y:S01]  /*16c80*/  HMMA.1688.F32.TF32 R196, R140, R144, R48 ;  /* 0x000000908cc4723c */ /* 0x000fe20000081030 */
[----:B------:R-:W4:Y:S07]  /*16c90*/  LDSM.16.M88.4 R48, [R200+0x44180] ;  /* 0x04418000c830783b */ /* 0x000f2e0000000200 */
[C---:B------:R-:W-:Y:S08]  /*16ca0*/  HMMA.1688.F32.TF32 R12, R192.reuse, R158, R12 ;  /* 0x0000009ec00c723c */ /* 0x040ff0000008100c */
[----:B------:R-:W-:Y:S08]  /*16cb0*/  HMMA.1688.F32.TF32 R8, R192, R82, R8 ;  /* 0x00000052c008723c */ /* 0x000ff00000081008 */
[-C--:B------:R-:W-:Y:S08]  /*16cc0*/  HMMA.1688.F32.TF32 R84, R164, R26.reuse, R84 ;  /* 0x0000001aa454723c */ /* 0x080ff00000081054 */
[C---:B------:R-:W-:Y:S01]  /*16cd0*/  HMMA.1688.F32.TF32 R68, R160.reuse, R26, R68 ;  /* 0x0000001aa044723c */ /* 0x040fe20000081044 */
[----:B------:R5:W3:Y:S07]  /*16ce0*/  LDSM.16.M88.4 R24, [R200+0x47180] ;  /* 0x04718000c818783b */ /* 0x000aee0000000200 */
[----:B------:R-:W-:Y:S01]  /*16cf0*/  HMMA.1688.F32.TF32 R192, R160, R158, R40 ;  /* 0x0000009ea0c0723c */ /* 0x000fe20000081028 */
[----:B------:R-:W-:Y:S04]  /*16d00*/  LDS R40, [R2+0x18200] ;  /* 0x0182000002287984 */ /* 0x000fe80000000800 */
[----:B------:R-:W-:Y:S03]  /*16d10*/  LDS R42, [R2+0x19200] ;  /* 0x01920000022a7984 */ /* 0x000fe60000000800 */
[-C--:B------:R-:W-:Y:S01]  /*16d20*/  HMMA.1688.F32.TF32 R44, R164, R18.reuse, R44 ;  /* 0x00000012a42c723c */ /* 0x080fe2000008102c */
[----:B------:R-:W-:Y:S04]  /*16d30*/  LDS R41, [R3+0x18200] ;  /* 0x0182000003297984 */ /* 0x000fe80000000800 */
[----:B------:R-:W4:Y:S03]  /*16d40*/  LDS R43, [R3+0x19200] ;  /* 0x01920000032b7984 */ /* 0x000f260000000800 */
[----:B------:R-:W-:Y:S01]  /*16d50*/  HMMA.1688.F32.TF32 R64, R160, R18, R64 ;  /* 0x00000012a040723c */ /* 0x000fe20000081040 */
[----:B-----5:R-:W5:Y:S07]  /*16d60*/  LDL.LU R200, [R1+0x900] ;  /* 0x0009000001c87983 */ /* 0x020f6e0000300800 */
[----:B-1----:R-:W-:Y:S08]  /*16d70*/  HMMA.1688.F32.TF32 R164, R100, R144, R132 ;  /* 0x0000009064a4723c */ /* 0x002ff00000081084 */
[C---:B--2---:R-:W-:Y:S08]  /*16d80*/  HMMA.1688.F32.TF32 R12, R104.reuse, R4, R12 ;  /* 0x00000004680c723c */ /* 0x044ff0000008100c */
[C---:B------:R-:W-:Y:S08]  /*16d90*/  HMMA.1688.F32.TF32 R8, R104.reuse, R144, R8 ;  /* 0x000000906808723c */ /* 0x040ff00000081008 */
[C---:B---3--:R-:W-:Y:S01]  /*16da0*/  HMMA.1688.F32.TF32 R160, R104.reuse, R20, R188 ;  /* 0x0000001468a0723c */ /* 0x048fe200000810bc */
[----:B------:R-:W2:Y:S04]  /*16db0*/  LDL.LU R188, [R1+0x93c] ;  /* 0x00093c0001bc7983 */ /* 0x000ea80000300800 */
[----:B------:R-:W3:Y:S03]  /*16dc0*/  LDL.LU R189, [R1+0x940] ;  /* 0x0009400001bd7983 */ /* 0x000ee60000300800 */
[C---:B------:R-:W-:Y:S01]  /*16dd0*/  HMMA.1688.F32.TF32 R156, R104.reuse, R76, R184 ;  /* 0x0000004c689c723c */ /* 0x040fe200000810b8 */
[----:B------:R-:W2:Y:S04]  /*16de0*/  LDL.LU R190, [R1+0x944] ;  /* 0x0009440001be7983 */ /* 0x000ea80000300800 */
[----:B------:R-:W2:Y:S03]  /*16df0*/  LDL.LU R191, [R1+0x8fc] ;  /* 0x0008fc0001bf7983 */ /* 0x000ea60000300800 */
[C---:B----4-:R-:W-:Y:S08]  /*16e00*/  HMMA.1688.F32.TF32 R80, R104.reuse, R48, R180 ;  /* 0x000000306850723c */ /* 0x050ff000000810b4 */
[C---:B------:R-:W-:Y:S08]  /*16e10*/  HMMA.1688.F32.TF32 R132, R104.reuse, R28, R176 ;  /* 0x0000001c6884723c */ /* 0x040ff000000810b0 */
[C---:B------:R-:W-:Y:S08]  /*16e20*/  HMMA.1688.F32.TF32 R148, R104.reuse, R32, R148 ;  /* 0x000000206894723c */ /* 0x040ff00000081094 */
[----:B------:R-:W-:Y:S01]  /*16e30*/  HMMA.1688.F32.TF32 R104, R104, R24, R168 ;  /* 0x000000186868723c */ /* 0x000fe200000810a8 */
[----:B------:R-:W-:Y:S04]  /*16e40*/  LDS R168, [R2+0x1a000] ;  /* 0x01a0000002a87984 */ /* 0x000fe80000000800 */
[----:B------:R-:W-:Y:S03]  /*16e50*/  LDS R170, [R2+0x1b000] ;  /* 0x01b0000002aa7984 */ /* 0x000fe60000000800 */
[-C--:B------:R-:W-:Y:S01]  /*16e60*/  HMMA.1688.F32.TF32 R136, R100, R4.reuse, R136 ;  /* 0x000000046488723c */ /* 0x080fe20000081088 */
[----:B------:R-:W-:Y:S04]  /*16e70*/  LDS R169, [R3+0x1a000] ;  /* 0x01a0000003a97984 */ /* 0x000fe80000000800 */
[----:B------:R-:W1:Y:S03]  /*16e80*/  LDS R171, [R3+0x1b000] ;  /* 0x01b0000003ab7984 */ /* 0x000e660000000800 */
[-C--:B------:R-:W-:Y:S08]  /*16e90*/  HMMA.1688.F32.TF32 R16, R40, R4.reuse, R172 ;  /* 0x000000042810723c */ /* 0x080ff000000810ac */
[----:B------:R-:W-:Y:S08]  /*16ea0*/  HMMA.1688.F32.TF32 R192, R140, R4, R192 ;  /* 0x000000048cc0723c */ /* 0x000ff000000810c0 */
[----:B------:R-:W-:Y:S08]  /*16eb0*/  HMMA.1688.F32.TF32 R152, R40, R144, R152 ;  /* 0x000000902898723c */ /* 0x000ff00000081098 */
        /* <DEDUP_REMOVED lines=27> */
[----:B------:R-:W-:Y:S04]  /*17070*/  LDS R142, [R2+0x1b100] ;  /* 0x01b10000028e7984 */ /* 0x000fe80000000800 */
[----:B------:R-:W-:Y:S04]  /*17080*/  LDS R141, [R3+0x1a100] ;  /* 0x01a10000038d7984 */ /* 0x000fe80000000800 */
[----:B------:R-:W4:Y:S01]  /*17090*/  LDS R143, [R3+0x1b100] ;  /* 0x01b10000038f7984 */ /* 0x000f220000000800 */
[C---:B-1----:R-:W-:Y:S08]  /*170a0*/  HMMA.1688.F32.TF32 R12, R168.reuse, R6, R12 ;  /* 0x00000006a80c723c */ /* 0x042ff0000008100c */
[C---:B------:R-:W-:Y:S08]  /*170b0*/  HMMA.1688.F32.TF32 R8, R168.reuse, R146, R8 ;  /* 0x00000092a808723c */ /* 0x040ff00000081008 */
[C---:B------:R-:W-:Y:S08]  /*170c0*/  HMMA.1688.F32.TF32 R176, R168.reuse, R22, R160 ;  /* 0x00000016a8b0723c */ /* 0x040ff000000810a0 */
[C---:B------:R-:W-:Y:S01]  /*170d0*/  HMMA.1688.F32.TF32 R172, R168.reuse, R78, R156 ;  /* 0x0000004ea8ac723c */ /* 0x040fe2000008109c */
[----:B------:R-:W-:Y:S04]  /*170e0*/  LDS R156, [R2+0x1c000] ;  /* 0x01c00000029c7984 */ /* 0x000fe80000000800 */
[----:B------:R-:W-:Y:S03]  /*170f0*/  LDS R158, [R2+0x1d000] ;  /* 0x01d00000029e7984 */ /* 0x000fe60000000800 */
[C---:B------:R-:W-:Y:S01]  /*17100*/  HMMA.1688.F32.TF32 R80, R168.reuse, R50, R80 ;  /* 0x00000032a850723c */ /* 0x040fe20000081050 */
[----:B------:R-:W-:Y:S04]  /*17110*/  LDS R157, [R3+0x1c000] ;  /* 0x01c00000039d7984 */ /* 0x000fe80000000800 */
[----:B------:R-:W-:Y:S03]  /*17120*/  LDS R159, [R3+0x1d000] ;  /* 0x01d00000039f7984 */ /* 0x000fe60000000800 */
        /* <DEDUP_REMOVED lines=23> */
[----:B------:R-:W-:Y:S07]  /*172a0*/  LDSM.16.M88.4 R16, [R201+0x41180] ;  /* 0x04118000c910783b */ /* 0x000fee0000000200 */
        /* <DEDUP_REMOVED lines=10> */
[----:B------:R-:W1:Y:S04]  /*17350*/  LDSM.16.M88.4 R4, [R201+0x40180] ;  /* 0x04018000c904783b */ /* 0x000e680000000200 */
[----:B------:R-:W-:Y:S03]  /*17360*/  LDSM.16.M88.4 R144, [R201+0x46180] ;  /* 0x04618000c990783b */ /* 0x000fe60000000200 */
[C---:B------:R-:W-:Y:S01]  /*17370*/  HMMA.1688.F32.TF32 R52, R40.reuse, R22, R52 ;  /* 0x000000162834723c */ /* 0x040fe20000081034 */
[----:B------:R-:W-:Y:S04]  /*17380*/  LDSM.16.M88.4 R20, [R201+0x45180] ;  /* 0x04518000c914783b */ /* 0x000fe80000000200 */
[----:B------:R-:W4:Y:S03]  /*17390*/  LDL.LU R195, [R1+0x938] ;  /* 0x0009380001c37983 */ /* 0x000f260000300800 */
[C---:B------:R-:W-:Y:S01]  /*173a0*/  HMMA.1688.F32.TF32 R56, R40.reuse, R78, R56 ;  /* 0x0000004e2838723c */ /* 0x040fe20000081038 */
[----:B------:R-:W-:Y:S07]  /*173b0*/  LDSM.16.M88.4 R76, [R201+0x47180] ;  /* 0x04718000c94c783b */ /* 0x000fee0000000200 */
[C---:B------:R-:W-:Y:S01]  /*173c0*/  HMMA.1688.F32.TF32 R68, R40.reuse, R30, R68 ;  /* 0x0000001e2844723c */ /* 0x040fe20000081044 */
[----:B------:R-:W-:Y:S07]  /*173d0*/  LDSM.16.M88.4 R28, [R201+0x43180] ;  /* 0x04318000c91c783b */ /* 0x000fee0000000200 */
[C---:B------:R-:W-:Y:S01]  /*173e0*/  HMMA.1688.F32.TF32 R36, R40.reuse, R34, R36 ;  /* 0x000000222824723c */ /* 0x040fe20000081024 */
[----:B------:R-:W2:Y:S07]  /*173f0*/  LDSM.16.M88.4 R32, [R201+0x42180] ;  /* 0x04218000c920783b */ /* 0x000eae0000000200 */
[C---:B------:R-:W-:Y:S01]  /*17400*/  HMMA.1688.F32.TF32 R64, R40.reuse, R26, R64 ;  /* 0x0000001a2840723c */ /* 0x040fe20000081040 */
[----:B------:R-:W2:Y:S07]  /*17410*/  LDSM.16.M88.4 R24, [R201+0x44180] ;  /* 0x04418000c918783b */ /* 0x000eae0000000200 */
[----:B------:R-:W-:Y:S08]  /*17420*/  HMMA.1688.F32.TF32 R60, R40, R50, R60 ;  /* 0x00000032283c723c */ /* 0x000ff0000008103c */
[-C--:B-1----:R-:W-:Y:S08]  /*17430*/  HMMA.1688.F32.TF32 R12, R156, R4.reuse, R12 ;  /* 0x000000049c0c723c */ /* 0x082ff0000008100c */
[-C--:B------:R-:W-:Y:S08]  /*17440*/  HMMA.1688.F32.TF32 R136, R152, R4.reuse, R136 ;  /* 0x000000049888723c */ /* 0x080ff00000081088 */
[-C--:B------:R-:W-:Y:S08]  /*17450*/  HMMA.1688.F32.TF32 R168, R140, R4.reuse, R168 ;  /* 0x000000048ca8723c */ /* 0x080ff000000810a8 */
[----:B------:R-:W-:Y:S08]  /*17460*/  HMMA.1688.F32.TF32 R184, R100, R4, R184 ;  /* 0x0000000464b8723c */ /* 0x000ff000000810b8 */
[-C--:B------:R-:W-:Y:S08]  /*17470*/  HMMA.1688.F32.TF32 R8, R156, R16.reuse, R8 ;  /* 0x000000109c08723c */ /* 0x080ff00000081008 */
[-C--:B------:R-:W-:Y:S08]  /*17480*/  HMMA.1688.F32.TF32 R164, R152, R16.reuse, R164 ;  /* 0x0000001098a4723c */ /* 0x080ff000000810a4 */
[-C--:B------:R-:W-:Y:S08]  /*17490*/  HMMA.1688.F32.TF32 R160, R140, R16.reuse, R160 ;  /* 0x000000108ca0723c */ /* 0x080ff000000810a0 */
[----:B------:R-:W-:Y:S08]  /*174a0*/  HMMA.1688.F32.TF32 R180, R100, R16, R180 ;  /* 0x0000001064b4723c */ /* 0x000ff000000810b4 */
[C---:B--2---:R-:W-:Y:S08]  /*174b0*/  HMMA.1688.F32.TF32 R40, R156.reuse, R32, R176 ;  /* 0x000000209c28723c */ /* 0x044ff000000810b0 */
        /* <DEDUP_REMOVED lines=38> */
[----:B------:R-:W3:Y:S01]  /*17720*/  LDS R101, [R3+0x1e300] ;  /* 0x01e3000003657984 */ /* 0x000ee20000000800 */
[-C--:B-1----:R-:W-:Y:S08]  /*17730*/  HMMA.1688.F32.TF32 R132, R156, R22.reuse, R132 ;  /* 0x000000169c84723c */ /* 0x082ff00000081084 */
[-C--:B--2---:R-:W-:Y:S08]  /*17740*/  HMMA.1688.F32.TF32 R116, R152, R22.reuse, R116 ;  /* 0x000000169874723c */ /* 0x084ff00000081074 */
[----:B------:R-:W-:Y:S08]  /*17750*/  HMMA.1688.F32.TF32 R84, R140, R22, R84 ;  /* 0x000000168c54723c */ /* 0x000ff00000081054 */
[-C--:B------:R-:W-:Y:S08]  /*17760*/  HMMA.1688.F32.TF32 R12, R156, R6.reuse, R12 ;  /* 0x000000069c0c723c */ /* 0x080ff0000008100c */
[----:B------:R-:W-:Y:S08]  /*17770*/  HMMA.1688.F32.TF32 R136, R152, R6, R136 ;  /* 0x000000069888723c */ /* 0x000ff00000081088 */
[----:B---3--:R-:W-:Y:S01]  /*17780*/  HMMA.1688.F32.TF32 R68, R100, R22, R68 ;  /* 0x000000166444723c */ /* 0x008fe20000081044 */
[----:B------:R-:W2:Y:S04]  /*17790*/  LDL.LU R22, [R1+0x904] ;  /* 0x0009040001167983 */ /* 0x000ea80000300800 */
[----:B------:R-:W3:Y:S03]  /*177a0*/  LDL.LU R21, [R1+0x908] ;  /* 0x0009080001157983 */ /* 0x000ee60000300800 */
[-C--:B------:R-:W-:Y:S01]  /*177b0*/  HMMA.1688.F32.TF32 R168, R140, R6.reuse, R168 ;  /* 0x000000068ca8723c */ /* 0x080fe200000810a8 */
[----:B------:R-:W2:Y:S07]  /*177c0*/  LDL.LU R20, [R1+0x8bc] ;  /* 0x0008bc0001147983 */ /* 0x000eae0000300800 */
[----:B------:R-:W-:Y:S01]  /*177d0*/  HMMA.1688.F32.TF32 R176, R100, R6, R184 ;  /* 0x0000000664b0723c */ /* 0x000fe200000810b8 */
[----:B------:R-:W2:Y:S01]  /*177e0*/  LDL.LU R7, [R1+0x8c0] ;  /* 0x0008c00001077983 */ /* 0x000ea20000300800 */
[----:B------:R-:W-:Y:S01]  /*177f0*/  IMAD.MOV.U32 R192, RZ, RZ, 0x7f ;  /* 0x0000007fffc07424 */ /* 0x000fe200078e00ff */
[----:B------:R-:W-:-:S04]  /*17800*/  MOV R193, c[0x0][0x180] ;  /* 0x0000600000c17a02 */ /* 0x000fc80000000f00 */
[----:B------:R-:W-:Y:S02]  /*17810*/  IADD3 R192, R192, c[0x0][0x180], RZ ;  /* 0x00006000c0c07a10 */ /* 0x000fe40007ffe0ff */
[----:B------:R-:W-:Y:S02]  /*17820*/  IADD3 R193, R193, -0x100, RZ ;  /* 0xffffff00c1c17810 */ /* 0x000fe40007ffe0ff */
[----:B------:R-:W-:-:S04]  /*17830*/  SHF.R.S32.HI R194, RZ, 0x1f, R192 ;  /* 0x0000001fffc27819 */ /* 0x000fc800000114c0 */
[----:B------:R-:W-:Y:S01]  /*17840*/  LEA.HI R194, R194, R192, RZ, 0x7 ;  /* 0x000000c0c2c27211 */ /* 0x000fe200078f38ff */
[----:B------:R-:W-:-:S03]  /*17850*/  IMAD R2, R204, -0x80, R193 ;  /* 0xffffff80cc027824 */ /* 0x000fc600078e02c1 */
[----:B------:R-:W-:Y:S02]  /*17860*/  SHF.R.S32.HI R194, RZ, 0x7, R194 ;  /* 0x00000007ffc27819 */ /* 0x000fe400000114c2 */
[----:B------:R-:W-:Y:S02]  /*17870*/  ISETP.GT.AND P1, PT, R2, RZ, PT ;  /* 0x000000ff0200720c */ /* 0x000fe40003f24270 */
[----:B------:R-:W-:Y:S01]  /*17880*/  IADD3 R194, R194, -0x2, RZ ;  /* 0xfffffffec2c27810 */ /* 0x000fe20007ffe0ff */
[----:B------:R-:W-:Y:S01]  /*17890*/  UIADD3 UR5, UR5, 0x1, URZ ;  /* 0x0000000105057890 */ /* 0x000fe2000fffe03f */
[----:B------:R-:W-:Y:S02]  /*178a0*/  SEL R3, RZ, 0x4, !P1 ;  /* 0x00000004ff037807 */ /* 0x000fe40004800000 */
[----:B------:R-:W-:Y:S01]  /*178b0*/  ISETP.GE.AND P0, PT, R204, R194, PT ;  /* 0x000000c2cc00720c */ /* 0x000fe20003f06270 */
[----:B------:R-:W-:-:S03]  /*178c0*/  UISETP.GT.AND UP0, UPT, UR5, 0x1, UPT ;  /* 0x000000010500788c */ /* 0x000fc6000bf04270 */
[----:B------:R-:W-:Y:S01]  /*178d0*/  SEL R3, R3, RZ, !P0 ;  /* 0x000000ff03037207 */ /* 0x000fe20004000000 */
[----:B------:R-:W-:Y:S01]  /*178e0*/  USEL UR5, UR5, URZ, !UP0 ;  /* 0x0000003f05057287 */ /* 0x000fe2000c000000 */
[----:B------:R-:W-:Y:S02]  /*178f0*/  IADD3 R188, P1, R188, R202, RZ ;  /* 0x000000cabcbc7210 */ /* 0x000fe40007f3e0ff */
[----:B------:R-:W-:-:S03]  /*17900*/  ISETP.NE.U32.AND P2, PT, R3, RZ, PT ;  /* 0x000000ff0300720c */ /* 0x000fc60003f45070 */
[----:B------:R-:W-:Y:S02]  /*17910*/  IMAD.U32 R3, RZ, RZ, UR5 ;  /* 0x00000005ff037e24 */ /* 0x000fe4000f8e00ff */
[----:B----4-:R-:W-:Y:S01]  /*17920*/  IMAD.X R195, R195, 0x1, R0, P1 ;  /* 0x00000001c3c37824 */ /* 0x010fe200008e0600 */
[-C--:B------:R-:W-:Y:S01]  /*17930*/  IADD3 R190, P3, R190, R202.reuse, RZ ;  /* 0x000000cabebe7210 */ /* 0x080fe20007f7e0ff */
[----:B------:R-:W-:Y:S02]  /*17940*/  IMAD R3, R3, 0x20000, R203 ;  /* 0x0002000003037824 */ /* 0x000fe400078e02cb */
[----:B------:R-:W-:Y:S02]  /*17950*/  IMAD.MOV.U32 R4, RZ, RZ, R188 ;  /* 0x000000ffff047224 */ /* 0x000fe400078e00bc */
[----:B------:R-:W-:Y:S01]  /*17960*/  IMAD.MOV.U32 R5, RZ, RZ, R195 ;  /* 0x000000ffff057224 */ /* 0x000fe200078e00c3 */
[----:B------:R-:W-:Y:S01]  /*17970*/  BAR.SYNC.DEFER_BLOCKING 0x0 ;  /* 0x0000000000007b1d */ /* 0x000fe20000010000 */
[----:B------:R-:W-:Y:S01]  /*17980*/  ISETP.GT.AND P1, PT, R2, 0x4, PT ;  /* 0x000000040200780c */ /* 0x000fe20003f24270 */
[----:B------:R-:W-:Y:S01]  /*17990*/  IMAD.X R189, R189, 0x1, R0, P3 ;  /* 0x00000001bdbd7824 */ /* 0x000fe200018e0600 */
[----:B-----5:R-:W-:-:S03]  /*179a0*/  IADD3 R200, P4, R200, R202, RZ ;  /* 0x000000cac8c87210 */ /* 0x020fc60007f9e0ff */
[----:B------:R-:W-:Y:S04]  /*179b0*/  STL [R1+0x93c], R188 ;  /* 0x00093cbc01007387 */ /* 0x000fe80000100800 */
[----:B------:R-:W-:Y:S04]  /*179c0*/  STL [R1+0x938], R195 ;  /* 0x000938c301007387 */ /* 0x000fe80000100800 */
[----:B------:R-:W4:Y:S04]  /*179d0*/  LDL.LU R24, [R1+0x8c8] ;  /* 0x0008c80001187983 */ /* 0x000f280000300800 */
[----:B------:R-:W4:Y:S04]  /*179e0*/  LDL.LU R16, [R1+0x880] ;  /* 0x0008800001107983 */ /* 0x000f280000300800 */
[----:B------:R-:W-:Y:S01]  /*179f0*/  @!PT LDS RZ, [RZ] ;  /* 0x00000000fffff984 */ /* 0x000fe20000000800 */
[----:B------:R-:W-:Y:S01]  /*17a00*/  @!PT LDS RZ, [RZ] ;  /* 0x00000000fffff984 */ /* 0x000fe20000000800 */
[----:B------:R-:W-:Y:S01]  /*17a10*/  @!PT LDS RZ, [RZ] ;  /* 0x00000000fffff984 */ /* 0x000fe20000000800 */
[----:B------:R1:W-:Y:S04]  /*17a20*/  LDGSTS.E [R3], [R4.64], P2 ;  /* 0x0000000004037fae */ /* 0x0003e80009121848 */
[----:B------:R-:W-:Y:S01]  /*17a30*/  STL [R1+0x944], R190 ;  /* 0x000944be01007387 */ /* 0x000fe20000100800 */
[----:B-1----:R-:W-:-:S03]  /*17a40*/  SEL R4, RZ, 0x4, !P1 ;  /* 0x00000004ff047807 */ /* 0x002fc60004800000 */
[----:B------:R-:W-:Y:S01]  /*17a50*/  STL [R1+0x940], R189 ;  /* 0x000940bd01007387 */ /* 0x000fe20000100800 */
[----:B------:R-:W-:-:S03]  /*17a60*/  SEL R4, R4, RZ, !P0 ;  /* 0x000000ff04047207 */ /* 0x000fc60004000000 */
[----:B------:R-:W-:Y:S01]  /*17a70*/  STL [R1+0x900], R200 ;  /* 0x000900c801007387 */ /* 0x000fe20000100800 */
[----:B------:R-:W-:Y:S01]  /*17a80*/  IMAD.X R191, R191, 0x1, R0, P4 ;  /* 0x00000001bfbf7824 */ /* 0x000fe200020e0600 */
[----:B------:R-:W-:Y:S02]  /*17a90*/  ISETP.NE.U32.AND P1, PT, R4, RZ, PT ;  /* 0x000000ff0400720c */ /* 0x000fe40003f25070 */
[----:B------:R-:W4:Y:S01]  /*17aa0*/  LDL.LU R25, [R1+0x8c4] ;  /* 0x0008c40001197983 */ /* 0x000f220000300800 */
[----:B------:R-:W-:Y:S01]  /*17ab0*/  IMAD.MOV.U32 R4, RZ, RZ, R190 ;  /* 0x000000ffff047224 */ /* 0x000fe200078e00be */
[----:B------:R-:W-:Y:S01]  /*17ac0*/  MOV R5, R189 ;  /* 0x000000bd00057202 */ /* 0x000fe20000000f00 */
[C---:B------:R-:W-:Y:S01]  /*17ad0*/  HMMA.1688.F32.TF32 R164, R152.reuse, R18, R164 ;  /* 0x0000001298a4723c */ /* 0x040fe200000810a4 */
[----:B------:R-:W-:Y:S04]  /*17ae0*/  STL [R1+0x8fc], R191 ;  /* 0x0008fcbf01007387 */ /* 0x000fe80000100800 */
[----:B------:R1:W-:Y:S03]  /*17af0*/  LDGSTS.E [R3+0x200], [R4.64], P2 ;  /* 0x0020000004037fae */ /* 0x0003e60009121848 */
[----:B------:R-:W-:Y:S01]  /*17b00*/  HMMA.1688.F32.TF32 R128, R152, R34, R128 ;  /* 0x000000229880723c */ /* 0x000fe20000081080 */
[----:B------:R-:W-:-:S07]  /*17b10*/  ISETP.GT.AND P2, PT, R2, 0x8, PT ;  /* 0x000000080200780c */ /* 0x000fce0003f44270 */
[----:B------:R-:W-:Y:S01]  /*17b20*/  HMMA.1688.F32.TF32 R124, R152, R30, R124 ;  /* 0x0000001e987c723c */ /* 0x000fe2000008107c */
[----:B-1----:R-:W-:Y:S02]  /*17b30*/  IMAD.MOV.U32 R4, RZ, RZ, R200 ;  /* 0x000000ffff047224 */ /* 0x002fe400078e00c8 */
[----:B------:R-:W-:-:S05]  /*17b40*/  IMAD.MOV.U32 R5, RZ, RZ, R191 ;  /* 0x000000ffff057224 */ /* 0x000fca00078e00bf */
[C---:B------:R-:W-:Y:S01]  /*17b50*/  HMMA.1688.F32.TF32 R120, R152.reuse, R26, R120 ;  /* 0x0000001a9878723c */ /* 0x040fe20000081078 */
[----:B------:R1:W-:Y:S07]  /*17b60*/  LDGSTS.E [R3+0x1000], [R4.64], P1 ;  /* 0x0100000004037fae */ /* 0x0003ee0008921848 */
[C---:B------:R-:W-:Y:S08]  /*17b70*/  HMMA.1688.F32.TF32 R112, R152.reuse, R146, R112 ;  /* 0x000000929870723c */ /* 0x040ff00000081070 */
[----:B------:R-:W-:Y:S08]  /*17b80*/  HMMA.1688.F32.TF32 R108, R152, R78, R108 ;  /* 0x0000004e986c723c */ /* 0x000ff0000008106c */
[-C--:B------:R-:W-:Y:S08]  /*17b90*/  HMMA.1688.F32.TF32 R8, R156, R18.reuse, R8 ;  /* 0x000000129c08723c */ /* 0x080ff00000081008 */
[-C--:B------:R-:W-:Y:S08]  /*17ba0*/  HMMA.1688.F32.TF32 R152, R140, R18.reuse, R160 ;  /* 0x000000128c98723c */ /* 0x080ff000000810a0 */
[----:B------:R-:W-:Y:S01]  /*17bb0*/  HMMA.1688.F32.TF32 R172, R100, R18, R180 ;  /* 0x0000001264ac723c */ /* 0x000fe200000810b4 */
[----:B------:R-:W4:Y:S04]  /*17bc0*/  LDL.LU R18, [R1+0x87c] ;  /* 0x00087c0001127983 */ /* 0x000f280000300800 */
[----:B------:R-:W4:Y:S04]  /*17bd0*/  LDL.LU R19, [R1+0x884] ;  /* 0x0008840001137983 */ /* 0x000f280000300800 */
[----:B------:R-:W4:Y:S01]  /*17be0*/  LDL.LU R17, [R1+0x888] ;  /* 0x0008880001117983 */ /* 0x000f220000300800 */
[----:B-1----:R-:W-:-:S03]  /*17bf0*/  SEL R4, RZ, 0x4, !P2 ;  /* 0x00000004ff047807 */ /* 0x002fc60005000000 */
[----:B------:R-:W4:Y:S01]  /*17c00*/  LDL.LU R23, [R1+0x83c] ;  /* 0x00083c0001177983 */ /* 0x000f220000300800 */
[----:B------:R-:W-:-:S03]  /*17c10*/  SEL R4, R4, RZ, !P0 ;  /* 0x000000ff04047207 */ /* 0x000fc60004000000 */
[----:B------:R-:W4:Y:S01]  /*17c20*/  LDL.LU R6, [R1+0x840] ;  /* 0x0008400001067983 */ /* 0x000f220000300800 */
[----:B------:R-:W-:Y:S02]  /*17c30*/  ISETP.NE.U32.AND P2, PT, R4, RZ, PT ;  /* 0x000000ff0400720c */ /* 0x000fe40003f45070 */
[----:B---3--:R-:W-:-:S05]  /*17c40*/  IADD3 R21, P3, R21, R202, RZ ;  /* 0x000000ca15157210 */ /* 0x008fca0007f7e0ff */
[----:B--2---:R-:W-:Y:S02]  /*17c50*/  IMAD.X R22, R22, 0x1, R0, P3 ;  /* 0x0000000116167824 */ /* 0x004fe400018e0600 */
[----:B------:R-:W-:Y:S01]  /*17c60*/  IMAD.MOV.U32 R4, RZ, RZ, R21 ;  /* 0x000000ffff047224 */ /* 0x000fe200078e0015 */
[----:B------:R-:W-:Y:S01]  /*17c70*/  IADD3 R7, P4, R7, R202, RZ ;  /* 0x000000ca07077210 */ /* 0x000fe20007f9e0ff */
[----:B------:R-:W-:Y:S01]  /*17c80*/  IMAD.MOV.U32 R5, RZ, RZ, R22 ;  /* 0x000000ffff057224 */ /* 0x000fe200078e0016 */
[----:B------:R-:W-:Y:S03]  /*17c90*/  STL [R1+0x908], R21 ;  /* 0x0009081501007387 */ /* 0x000fe60000100800 */
[----:B------:R-:W-:Y:S01]  /*17ca0*/  IMAD.X R20, R20, 0x1, R0, P4 ;  /* 0x0000000114147824 */ /* 0x000fe200020e0600 */
[----:B------:R1:W-:Y:S04]  /*17cb0*/  STL [R1+0x904], R22 ;  /* 0x0009041601007387 */ /* 0x0003e80000100800 */
[----:B------:R2:W-:Y:S04]  /*17cc0*/  STL [R1+0x8c0], R7 ;  /* 0x0008c00701007387 */ /* 0x0005e80000100800 */
[----:B------:R3:W-:Y:S04]  /*17cd0*/  LDGSTS.E [R3+0x1200], [R4.64], P1 ;  /* 0x0120000004037fae */ /* 0x0007e80008921848 */
[----:B------:R2:W-:Y:S04]  /*17ce0*/  STL [R1+0x8bc], R20 ;  /* 0x0008bc1401007387 */ /* 0x0005e80000100800 */
[----:B-1----:R-:W5:Y:S01]  /*17cf0*/  LDL.LU R22, [R1+0x844] ;  /* 0x0008440001167983 */ /* 0x002f620000300800 */
[----:B---3--:R-:W-:-:S03]  /*17d00*/  IMAD.MOV.U32 R4, RZ, RZ, R7 ;  /* 0x000000ffff047224 */ /* 0x008fc600078e0007 */
[----:B--2---:R-:W2:Y:S01]  /*17d10*/  LDL.LU R7, [R1+0x848] ;  /* 0x0008480001077983 */ /* 0x004ea20000300800 */
[----:B------:R-:W-:-:S03]  /*17d20*/  IMAD.MOV.U32 R5, RZ, RZ, R20 ;  /* 0x000000ffff057224 */ /* 0x000fc600078e0014 */
[----:B------:R-:W5:Y:S04]  /*17d30*/  LDL.LU R21, [R1+0x7ec] ;  /* 0x0007ec0001157983 */ /* 0x000f680000300800 */
[----:B------:R-:W5:Y:S01]  /*17d40*/  LDL.LU R20, [R1+0x7f0] ;  /* 0x0007f00001147983 */ /* 0x000f620000300800 */
[----:B------:R-:W-:-:S03]  /*17d50*/  ISETP.GT.AND P1, PT, R2, 0xc, PT ;  /* 0x0000000c0200780c */ /* 0x000fc60003f24270 */
[----:B------:R1:W-:Y:S02]  /*17d60*/  LDGSTS.E [R3+0x2000], [R4.64], P2 ;  /* 0x0200000004037fae */ /* 0x0003e40009121848 */
[----:B-1----:R-:W-:-:S04]  /*17d70*/  SEL R4, RZ, 0x4, !P1 ;  /* 0x00000004ff047807 */ /* 0x002fc80004800000 */
[----:B------:R-:W-:Y:S02]  /*17d80*/  SEL R4, R4, RZ, !P0 ;  /* 0x000000ff04047207 */ /* 0x000fe40004000000 */
[-C--:B----4-:R-:W-:Y:S02]  /*17d90*/  IADD3 R24, P3, R24, R202.reuse, RZ ;  /* 0x000000ca18187210 */ /* 0x090fe40007f7e0ff */
[----:B------:R-:W-:Y:S02]  /*17da0*/  ISETP.NE.U32.AND P1, PT, R4, RZ, PT ;  /* 0x000000ff0400720c */ /* 0x000fe40003f25070 */
[----:B------:R-:W-:Y:S01]  /*17db0*/  IADD3 R16, P4, R16, R202, RZ ;  /* 0x000000ca10107210 */ /* 0x000fe20007f9e0ff */
[----:B------:R-:W-:Y:S01]  /*17dc0*/  IMAD.MOV.U32 R4, RZ, RZ, R24 ;  /* 0x000000ffff047224 */ /* 0x000fe200078e0018 */
[----:B------:R-:W-:Y:S01]  /*17dd0*/  STL [R1+0x8c8], R24 ;  /* 0x0008c81801007387 */ /* 0x000fe20000100800 */
[----:B------:R-:W-:-:S05]  /*17de0*/  IADD3.X R25, R25, R0, RZ, P3, !PT ;  /* 0x0000000019197210 */ /* 0x000fca0001ffe4ff */
[----:B------:R-:W-:Y:S01]  /*17df0*/  IMAD.MOV.U32 R5, RZ, RZ, R25 ;  /* 0x000000ffff057224 */ /* 0x000fe200078e0019 */
[----:B------:R-:W-:Y:S04]  /*17e00*/  STL [R1+0x8c4], R25 ;  /* 0x0008c41901007387 */ /* 0x000fe80000100800 */
[----:B------:R1:W-:Y:S01]  /*17e10*/  LDGSTS.E [R3+0x2200], [R4.64], P2 ;  /* 0x0220000004037fae */ /* 0x0003e20009121848 */
[----:B------:R-:W-:-:S03]  /*17e20*/  ISETP.GT.AND P2, PT, R2, 0x10, PT ;  /* 0x000000100200780c */ /* 0x000fc60003f44270 */
[----:B------:R-:W-:Y:S01]  /*17e30*/  STL [R1+0x880], R16 ;  /* 0x0008801001007387 */ /* 0x000fe20000100800 */
[----:B-1----:R-:W-:Y:S02]  /*17e40*/  IMAD.MOV.U32 R4, RZ, RZ, R16 ;  /* 0x000000ffff047224 */ /* 0x002fe400078e0010 */
[----:B------:R-:W-:-:S04]  /*17e50*/  IMAD.X R18, R18, 0x1, R0, P4 ;  /* 0x0000000112127824 */ /* 0x000fc800020e0600 */
[----:B------:R-:W-:Y:S01]  /*17e60*/  IMAD.MOV.U32 R5, RZ, RZ, R18 ;  /* 0x000000ffff057224 */ /* 0x000fe200078e0012 */
[-C--:B------:R-:W-:Y:S01]  /*17e70*/  IADD3 R17, P3, R17, R202.reuse, RZ ;  /* 0x000000ca11117210 */ /* 0x080fe20007f7e0ff */
[----:B------:R1:W-:Y:S04]  /*17e80*/  STL [R1+0x87c], R18 ;  /* 0x00087c1201007387 */ /* 0x0003e80000100800 */
[----:B------:R-:W-:Y:S01]  /*17e90*/  IMAD.X R19, R19, 0x1, R0, P3 ;  /* 0x0000000113137824 */ /* 0x000fe200018e0600 */
[----:B------:R4:W-:Y:S01]  /*17ea0*/  LDGSTS.E [R3+0x3000], [R4.64], P1 ;  /* 0x0300000004037fae */ /* 0x0009e20008921848 */
[----:B------:R-:W-:-:S03]  /*17eb0*/  IADD3 R6, P4, R6, R202, RZ ;  /* 0x000000ca06067210 */ /* 0x000fc60007f9e0ff */
[----:B-1----:R-:W3:Y:S04]  /*17ec0*/  LDL.LU R18, [R1+0x7f8] ;  /* 0x0007f80001127983 */ /* 0x002ee80000300800 */
[----:B------:R-:W3:Y:S01]  /*17ed0*/  LDL.LU R16, [R1+0x7b0] ;  /* 0x0007b00001107983 */ /* 0x000ee20000300800 */
[----:B----4-:R-:W-:-:S03]  /*17ee0*/  SEL R4, RZ, 0x4, !P2 ;  /* 0x00000004ff047807 */ /* 0x010fc60005000000 */
[----:B------:R-:W-:Y:S01]  /*17ef0*/  STL [R1+0x888], R17 ;  /* 0x0008881101007387 */ /* 0x000fe20000100800 */
[----:B------:R-:W-:Y:S02]  /*17f00*/  MOV R5, R19 ;  /* 0x0000001300057202 */ /* 0x000fe40000000f00 */
[----:B------:R-:W-:Y:S01]  /*17f10*/  SEL R4, R4, RZ, !P0 ;  /* 0x000000ff04047207 */ /* 0x000fe20004000000 */
[----:B------:R1:W-:Y:S01]  /*17f20*/  STL [R1+0x884], R19 ;  /* 0x0008841301007387 */ /* 0x0003e20000100800 */
[----:B------:R-:W-:-:S03]  /*17f30*/  IMAD.X R23, R23, 0x1, R0, P4 ;  /* 0x0000000117177824 */ /* 0x000fc600020e0600 */
[----:B------:R4:W-:Y:S01]  /*17f40*/  STL [R1+0x840], R6 ;  /* 0x0008400601007387 */ /* 0x0009e20000100800 */
[----:B------:R-:W-:-:S03]  /*17f50*/  ISETP.NE.U32.AND P2, PT, R4, RZ, PT ;  /* 0x000000ff0400720c */ /* 0x000fc60003f45070 */
[----:B-1----:R-:W3:Y:S01]  /*17f60*/  LDL.LU R19, [R1+0x7f4] ;  /* 0x0007f40001137983 */ /* 0x002ee20000300800 */
[----:B------:R-:W-:-:S03]  /*17f70*/  IMAD.MOV.U32 R4, RZ, RZ, R17 ;  /* 0x000000ffff047224 */ /* 0x000fc600078e0011 */
[----:B------:R-:W-:Y:S04]  /*17f80*/  STL [R1+0x83c], R23 ;  /* 0x00083c1701007387 */ /* 0x000fe80000100800 */
[----:B------:R-:W3:Y:S04]  /*17f90*/  LDL.LU R17, [R1+0x7ac] ;  /* 0x0007ac0001117983 */ /* 0x000ee80000300800 */
[----:B------:R1:W-:Y:S01]  /*17fa0*/  LDGSTS.E [R3+0x3200], [R4.64], P1 ;  /* 0x0320000004037fae */ /* 0x0003e20008921848 */
[----:B------:R-:W-:-:S03]  /*17fb0*/  ISETP.GT.AND P1, PT, R2, 0x14, PT ;  /* 0x000000140200780c */ /* 0x000fc60003f24270 */
[----:B------:R-:W3:Y:S01]  /*17fc0*/  LDL.LU R24, [R1+0x7b8] ;  /* 0x0007b80001187983 */ /* 0x000ee20000300800 */
[----:B-1----:R-:W-:Y:S02]  /*17fd0*/  IMAD.MOV.U32 R4, RZ, RZ, R6 ;  /* 0x000000ffff047224 */ /* 0x002fe400078e0006 */
[----:B------:R-:W-:Y:S01]  /*17fe0*/  IMAD.MOV.U32 R5, RZ, RZ, R23 ;  /* 0x000000ffff057224 */ /* 0x000fe200078e0017 */
[----:B----4-:R-:W4:Y:S04]  /*17ff0*/  LDL.LU R6, [R1+0x770] ;  /* 0x0007700001067983 */ /* 0x010f280000300800 */
[----:B------:R1:W-:Y:S02]  /*18000*/  LDGSTS.E [R3+0x4000], [R4.64], P2 ;  /* 0x0400000004037fae */ /* 0x0003e40009121848 */
[----:B-1----:R-:W-:-:S04]  /*18010*/  SEL R4, RZ, 0x4, !P1 ;  /* 0x00000004ff047807 */ /* 0x002fc80004800000 */
[----:B------:R-:W-:-:S04]  /*18020*/  SEL R4, R4, RZ, !P0 ;  /* 0x000000ff04047207 */ /* 0x000fc80004000000 */
[----:B------:R-:W-:Y:S02]  /*18030*/  ISETP.NE.U32.AND P1, PT, R4, RZ, PT ;  /* 0x000000ff0400720c */ /* 0x000fe40003f25070 */
[----:B--2---:R-:W-:-:S05]  /*18040*/  IADD3 R7, P3, R7, R202, RZ ;  /* 0x000000ca07077210 */ /* 0x004fca0007f7e0ff */
[--C-:B-----5:R-:W-:Y:S01]  /*18050*/  IMAD.X R22, R22, 0x1, R0.reuse, P3 ;  /* 0x0000000116167824 */ /* 0x120fe200018e0600 */
[----:B------:R-:W-:Y:S01]  /*18060*/  IADD3 R20, P4, R20, R202, RZ ;  /* 0x000000ca14147210 */ /* 0x000fe20007f9e0ff */
[----:B------:R1:W-:Y:S04]  /*18070*/  STL [R1+0x848], R7 ;  /* 0x0008480701007387 */ /* 0x0003e80000100800 */
[----:B------:R2:W-:Y:S01]  /*18080*/  STL [R1+0x844], R22 ;  /* 0x0008441601007387 */ /* 0x0005e20000100800 */
[----:B------:R-:W-:-:S03]  /*18090*/  IMAD.X R21, R21, 0x1, R0, P4 ;  /* 0x0000000115157824 */ /* 0x000fc600020e0600 */
[----:B------:R-:W-:Y:S04]  /*180a0*/  STL [R1+0x7f0], R20 ;  /* 0x0007f01401007387 */ /* 0x000fe80000100800 */
[----:B------:R-:W5:Y:S01]  /*180b0*/  LDL.LU R25, [R1+0x7b4] ;  /* 0x0007b40001197983 */ /* 0x000f620000300800 */
[----:B------:R-:W-:-:S03]  /*180c0*/  IMAD.MOV.U32 R4, RZ, RZ, R7 ;  /* 0x000000ffff047224 */ /* 0x000fc600078e0007 */
[----:B------:R2:W-:Y:S04]  /*180d0*/  STL [R1+0x7ec], R21 ;  /* 0x0007ec1501007387 */ /* 0x0005e80000100800 */
[----:B-1----:R-:W5:Y:S01]  /*180e0*/  LDL.LU R7, [R1+0x76c] ;  /* 0x00076c0001077983 */ /* 0x002f620000300800 */
[----:B------:R-:W-:-:S03]  /*180f0*/  IMAD.MOV.U32 R5, RZ, RZ, R22 ;  /* 0x000000ffff057224 */ /* 0x000fc600078e0016 */
[----:B------:R-:W5:Y:S04]  /*18100*/  LDL.LU R23, [R1+0x774] ;  /* 0x0007740001177983 */ /* 0x000f680000300800 */
[----:B------:R1:W-:Y:S01]  /*18110*/  LDGSTS.E [R3+0x4200], [R4.64], P2 ;  /* 0x0420000004037fae */ /* 0x0003e20009121848 */
[----:B------:R-:W-:-:S03]  /*18120*/  ISETP.GT.AND P2, PT, R2, 0x18, PT ;  /* 0x000000180200780c */ /* 0x000fc60003f44270 */
[----:B--2---:R-:W2:Y:S01]  /*18130*/  LDL.LU R22, [R1+0x778] ;  /* 0x0007780001167983 */ /* 0x004ea20000300800 */
[----:B-1----:R-:W-:Y:S02]  /*18140*/  IMAD.MOV.U32 R4, RZ, RZ, R20 ;  /* 0x000000ffff047224 */ /* 0x002fe400078e0014 */
[----:B------:R-:W-:Y:S02]  /*18150*/  IMAD.MOV.U32 R5, RZ, RZ, R21 ;  /* 0x000000ffff057224 */ /* 0x000fe400078e0015 */
[----:B------:R-:W2:Y:S04]  /*18160*/  LDL.LU R21, [R1+0x72c] ;  /* 0x00072c0001157983 */ /* 0x000ea80000300800 */
[----:B------:R1:W-:Y:S04]  /*18170*/  LDGSTS.E [R3+0x5000], [R4.64], P1 ;  /* 0x0500000004037fae */ /* 0x0003e80008921848 */
[----:B------:R-:W2:Y:S01]  /*18180*/  LDL.LU R20, [R1+0x730] ;  /* 0x0007300001147983 */ /* 0x000ea20000300800 */
[----:B-1----:R-:W-:-:S04]  /*18190*/  SEL R4, RZ, 0x4, !P2 ;  /* 0x00000004ff047807 */ /* 0x002fc80005000000 */
[----:B------:R-:W-:-:S04]  /*181a0*/  SEL R4, R4, RZ, !P0 ;  /* 0x000000ff04047207 */ /* 0x000fc80004000000 */
[----:B------:R-:W-:Y:S02]  /*181b0*/  ISETP.NE.U32.AND P2, PT, R4, RZ, PT ;  /* 0x000000ff0400720c */ /* 0x000fe40003f45070 */
[-C--:B---3--:R-:W-:Y:S02]  /*181c0*/  IADD3 R18, P3, R18, R202.reuse, RZ ;  /* 0x000000ca12127210 */ /* 0x088fe40007f7e0ff */
[----:B------:R-:W-:-:S03]  /*181d0*/  IADD3 R16, P4, R16, R202, RZ ;  /* 0x000000ca10107210 */ /* 0x000fc60007f9e0ff */
[----:B------:R-:W-:Y:S01]  /*181e0*/  IMAD.MOV.U32 R4, RZ, RZ, R18 ;  /* 0x000000ffff047224 */ /* 0x000fe200078e0012 */
[----:B------:R-:W-:-:S05]  /*181f0*/  IADD3.X R19, R19, R0, RZ, P3, !PT ;  /* 0x0000000013137210 */ /* 0x000fca0001ffe4ff */
[----:B------:R-:W-:Y:S02]  /*18200*/  IMAD.MOV.U32 R5, RZ, RZ, R19 ;  /* 0x000000ffff057224 */ /* 0x000fe400078e0013 */
[----:B------:R-:W-:-:S03]  /*18210*/  IMAD.X R17, R17, 0x1, R0, P4 ;  /* 0x0000000111117824 */ /* 0x000fc600020e0600 */
[----:B------:R1:W-:Y:S01]  /*18220*/  LDGSTS.E [R3+0x5200], [R4.64], P1 ;  /* 0x0520000004037fae */ /* 0x0003e20008921848 */
[----:B------:R-:W-:Y:S02]  /*18230*/  ISETP.GT.AND P1, PT, R2, 0x1c, PT ;  /* 0x0000001c0200780c */ /* 0x000fe40003f24270 */
[-C--:B------:R-:W-:Y:S01]  /*18240*/  IADD3 R24, P3, R24, R202.reuse, RZ ;  /* 0x000000ca18187210 */ /* 0x080fe20007f7e0ff */
[----:B-1----:R-:W-:Y:S02]  /*18250*/  IMAD.MOV.U32 R4, RZ, RZ, R16 ;  /* 0x000000ffff047224 */ /* 0x002fe400078e0010 */
[----:B------:R-:W-:Y:S01]  /*18260*/  IMAD.MOV.U32 R5, RZ, RZ, R17 ;  /* 0x000000ffff057224 */ /* 0x000fe200078e0011 */
[----:B------:R-:W-:Y:S04]  /*18270*/  STL [R1+0x7f8], R18 ;  /* 0x0007f81201007387 */ /* 0x000fe80000100800 */
[----:B------:R1:W-:Y:S01]  /*18280*/  LDGSTS.E [R3+0x6000], [R4.64], P2 ;  /* 0x0600000004037fae */ /* 0x0003e20009121848 */
[----:B----4-:R-:W-:-:S03]  /*18290*/  IADD3 R6, P4, R6, R202, RZ ;  /* 0x000000ca06067210 */ /* 0x010fc60007f9e0ff */
[----:B------:R3:W-:Y:S04]  /*182a0*/  STL [R1+0x7f4], R19 ;  /* 0x0007f41301007387 */ /* 0x0007e80000100800 */
[----:B------:R-:W-:Y:S01]  /*182b0*/  STL [R1+0x7b0], R16 ;  /* 0x0007b01001007387 */ /* 0x000fe20000100800 */
[----:B-1----:R-:W-:-:S03]  /*182c0*/  SEL R4, RZ, 0x4, !P1 ;  /* 0x00000004ff047807 */ /* 0x002fc60004800000 */
[----:B------:R1:W-:Y:S01]  /*182d0*/  STL [R1+0x7ac], R17 ;  /* 0x0007ac1101007387 */ /* 0x0003e20000100800 */
[----:B------:R-:W-:-:S03]  /*182e0*/  SEL R4, R4, RZ, !P0 ;  /* 0x000000ff04047207 */ /* 0x000fc60004000000 */
[----:B---3--:R-:W3:Y:S01]  /*182f0*/  LDL.LU R19, [R1+0x734] ;  /* 0x0007340001137983 */ /* 0x008ee20000300800 */
[----:B------:R-:W-:-:S03]  /*18300*/  ISETP.NE.U32.AND P1, PT, R4, RZ, PT ;  /* 0x000000ff0400720c */ /* 0x000fc60003f25070 */
[----:B------:R-:W4:Y:S01]  /*18310*/  LDL.LU R18, [R1+0x738] ;  /* 0x0007380001127983 */ /* 0x000f220000300800 */
[----:B------:R-:W-:-:S03]  /*18320*/  IMAD.MOV.U32 R4, RZ, RZ, R24 ;  /* 0x000000ffff047224 */ /* 0x000fc600078e0018 */
[----:B-1----:R-:W3:Y:S04]  /*18330*/  LDL.LU R17, [R1+0x6dc] ;  /* 0x0006dc0001117983 */ /* 0x002ee80000300800 */
[----:B------:R-:W3:Y:S04]  /*18340*/  LDL.LU R16, [R1+0x6e0] ;  /* 0x0006e00001107983 */ /* 0x000ee80000300800 */
[----:B------:R-:W-:Y:S01]  /*18350*/  STL [R1+0x7b8], R24 ;  /* 0x0007b81801007387 */ /* 0x000fe20000100800 */
[----:B-----5:R-:W-:-:S05]  /*18360*/  IMAD.X R25, R25, 0x1, R0, P3 ;  /* 0x0000000119197824 */ /* 0x020fca00018e0600 */
[----:B------:R-:W-:Y:S01]  /*18370*/  MOV R5, R25 ;  /* 0x0000001900057202 */ /* 0x000fe20000000f00 */
[----:B------:R-:W-:Y:S01]  /*18380*/  IMAD.X R7, R7, 0x1, R0, P4 ;  /* 0x0000000107077824 */ /* 0x000fe200020e0600 */
[----:B------:R-:W-:Y:S04]  /*18390*/  STL [R1+0x7b4], R25 ;  /* 0x0007b41901007387 */ /* 0x000fe80000100800 */
[----:B------:R-:W-:Y:S04]  /*183a0*/  STL [R1+0x770], R6 ;  /* 0x0007700601007387 */ /* 0x000fe80000100800 */
[----:B------:R1:W-:Y:S04]  /*183b0*/  LDGSTS.E [R3+0x6200], [R4.64], P2 ;  /* 0x0620000004037fae */ /* 0x0003e80009121848 */
[----:B------:R5:W-:Y:S01]  /*183c0*/  STL [R1+0x76c], R7 ;  /* 0x00076c0701007387 */ /* 0x000be20000100800 */
[----:B-1----:R-:W-:-:S02]  /*183d0*/  IMAD.MOV.U32 R5, RZ, RZ, R7 ;  /* 0x000000ffff057224 */ /* 0x002fc400078e0007 */
[----:B------:R-:W-:Y:S01]  /*183e0*/  IMAD.MOV.U32 R4, RZ, RZ, R6 ;  /* 0x000000ffff047224 */ /* 0x000fe200078e0006 */
[----:B-----5:R-:W5:Y:S04]  /*183f0*/  LDL.LU R7, [R1+0x6e4] ;  /* 0x0006e40001077983 */ /* 0x020f680000300800 */
[----:B------:R-:W5:Y:S01]  /*18400*/  LDL.LU R6, [R1+0x6e8] ;  /* 0x0006e80001067983 */ /* 0x000f620000300800 */
[----:B------:R-:W-:-:S03]  /*18410*/  ISETP.GT.AND P2, PT, R2, 0x20, PT ;  /* 0x000000200200780c */ /* 0x000fc60003f44270 */
[----:B------:R1:W-:Y:S01]  /*18420*/  LDGSTS.E [R3+0x7000], [R4.64], P1 ;  /* 0x0700000004037fae */ /* 0x0003e20008921848 */
[-C--:B--2---:R-:W-:Y:S02]  /*18430*/  IADD3 R22, P3, R22, R202.reuse, RZ ;  /* 0x000000ca16167210 */ /* 0x084fe40007f7e0ff */
[----:B------:R-:W-:-:S03]  /*18440*/  IADD3 R20, P4, R20, R202, RZ ;  /* 0x000000ca14147210 */ /* 0x000fc60007f9e0ff */
[----:B------:R-:W-:Y:S01]  /*18450*/  IMAD.X R23, R23, 0x1, R0, P3 ;  /* 0x0000000117177824 */ /* 0x000fe200018e0600 */
[----:B-1----:R-:W-:-:S04]  /*18460*/  SEL R4, RZ, 0x4, !P2 ;  /* 0x00000004ff047807 */ /* 0x002fc80005000000 */
[----:B------:R-:W-:Y:S01]  /*18470*/  SEL R4, R4, RZ, !P0 ;  /* 0x000000ff04047207 */ /* 0x000fe20004000000 */
[----:B------:R-:W-:-:S03]  /*18480*/  IMAD.MOV.U32 R5, RZ, RZ, R23 ;  /* 0x000000ffff057224 */ /* 0x000fc600078e0017 */
[----:B------:R-:W-:Y:S01]  /*18490*/  ISETP.NE.U32.AND P2, PT, R4, RZ, PT ;  /* 0x000000ff0400720c */ /* 0x000fe20003f45070 */
[----:B------:R-:W-:Y:S02]  /*184a0*/  IMAD.MOV.U32 R4, RZ, RZ, R22 ;  /* 0x000000ffff047224 */ /* 0x000fe400078e0016 */
[----:B------:R-:W-:-:S03]  /*184b0*/  IMAD.X R21, R21, 0x1, R0, P4 ;  /* 0x0000000115157824 */ /* 0x000fc600020e0600 */
[----:B------:R1:W-:Y:S01]  /*184c0*/  LDGSTS.E [R3+0x7200], [R4.64], P1 ;  /* 0x0720000004037fae */ /* 0x0003e20008921848 */
[----:B------:R-:W-:Y:S01]  /*184d0*/  ISETP.GT.AND P1, PT, R2, 0x24, PT ;  /* 0x000000240200780c */ /* 0x000fe20003f24270 */
[----:B-1----:R-:W-:Y:S02]  /*184e0*/  IMAD.MOV.U32 R4, RZ, RZ, R20 ;  /* 0x000000ffff047224 */ /* 0x002fe400078e0014 */
[----:B------:R-:W-:-:S05]  /*184f0*/  IMAD.MOV.U32 R5, RZ, RZ, R21 ;  /* 0x000000ffff057224 */ /* 0x000fca00078e0015 */
[----:B------:R1:W-:Y:S02]  /*18500*/  LDGSTS.E [R3+0x8000], [R4.64], P2 ;  /* 0x0800000004037fae */ /* 0x0003e40009121848 */
[----:B-1----:R-:W-:-:S04]  /*18510*/  SEL R4, RZ, 0x4, !P1 ;  /* 0x00000004ff047807 */ /* 0x002fc80004800000 */
[----:B------:R-:W-:-:S04]  /*18520*/  SEL R4, R4, RZ, !P0 ;  /* 0x000000ff04047207 */ /* 0x000fc80004000000 */
[----:B------:R-:W-:Y:S01]  /*18530*/  ISETP.NE.U32.AND P1, PT, R4, RZ, PT ;  /* 0x000000ff0400720c */ /* 0x000fe20003f25070 */
[----:B------:R-:W-:Y:S04]  /*18540*/  STL [R1+0x778], R22 ;  /* 0x0007781601007387 */ /* 0x000fe80000100800 */
[----:B------:R1:W-:Y:S04]  /*18550*/  STL [R1+0x774], R23 ;  /* 0x0007741701007387 */ /* 0x0003e80000100800 */
[----:B------:R-:W-:Y:S04]  /*18560*/  STL [R1+0x730], R20 ;  /* 0x0007301401007387 */ /* 0x000fe80000100800 */
[----:B------:R-:W-:Y:S01]  /*18570*/  STL [R1+0x72c], R21 ;  /* 0x00072c1501007387 */ /* 0x000fe20000100800 */
[----:B----4-:R-:W-:-:S04]  /*18580*/  IADD3 R18, P3, R18, R202, RZ ;  /* 0x000000ca12127210 */ /* 0x010fc80007f7e0ff */
[----:B---3--:R-:W-:Y:S01]  /*18590*/  IADD3.X R19, R19, R0, RZ, P3, !PT ;  /* 0x0000000013137210 */ /* 0x008fe20001ffe4ff */
[----:B------:R-:W-:Y:S01]  /*185a0*/  IMAD.MOV.U32 R4, RZ, RZ, R18 ;  /* 0x000000ffff047224 */ /* 0x000fe200078e0012 */
[----:B------:R-:W-:-:S03]  /*185b0*/  IADD3 R16, P4, R16, R202, RZ ;  /* 0x000000ca10107210 */ /* 0x000fc60007f9e0ff */
[----:B------:R-:W-:Y:S02]  /*185c0*/  IMAD.MOV.U32 R5, RZ, RZ, R19 ;  /* 0x000000ffff057224 */ /* 0x000fe400078e0013 */
[----:B------:R-:W-:-:S03]  /*185d0*/  IMAD.X R17, R17, 0x1, R0, P4 ;  /* 0x0000000111117824 */ /* 0x000fc600020e0600 */
[----:B------:R2:W-:Y:S04]  /*185e0*/  LDGSTS.E [R3+0x8200], [R4.64], P2 ;  /* 0x0820000004037fae */ /* 0x0005e80009121848 */
[----:B------:R-:W-:Y:S04]  /*185f0*/  STL [R1+0x738], R18 ;  /* 0x0007381201007387 */ /* 0x000fe80000100800 */
[----:B------:R-:W-:Y:S01]  /*18600*/  STL [R1+0x734], R19 ;  /* 0x0007341301007387 */ /* 0x000fe20000100800 */
[----:B--2---:R-:W-:Y:S02]  /*18610*/  IMAD.MOV.U32 R4, RZ, RZ, R16 ;  /* 0x000000ffff047224 */ /* 0x004fe400078e0010 */
[----:B------:R-:W-:Y:S01]  /*18620*/  IMAD.MOV.U32 R5, RZ, RZ, R17 ;  /* 0x000000ffff057224 */ /* 0x000fe200078e0011 */
[----:B------:R-:W-:Y:S04]  /*18630*/  STL [R1+0x6e0], R16 ;  /* 0x0006e01001007387 */ /* 0x000fe80000100800 */
[----:B------:R-:W-:Y:S04]  /*18640*/  STL [R1+0x6dc], R17 ;  /* 0x0006dc1101007387 */ /* 0x000fe80000100800 */
[----:B------:R2:W-:Y:S01]  /*18650*/  LDGSTS.E [R3+0x9000], [R4.64], P1 ;  /* 0x0900000004037fae */ /* 0x0005e20008921848 */
[----:B------:R-:W-:-:S04]  /*18660*/  ISETP.GT.AND P2, PT, R2, 0x28, PT ;  /* 0x000000280200780c */ /* 0x000fc80003f44270 */
[----:B--2---:R-:W-:-:S04]  /*18670*/  SEL R4, RZ, 0x4, !P2 ;  /* 0x00000004ff047807 */ /* 0x004fc80005000000 */
[----:B------:R-:W-:-:S04]  /*18680*/  SEL R4, R4, RZ, !P0 ;  /* 0x000000ff04047207 */ /* 0x000fc80004000000 */
[----:B------:R-:W-:Y:S02]  /*18690*/  ISETP.NE.U32.AND P2, PT, R4, RZ, PT ;  /* 0x000000ff0400720c */ /* 0x000fe40003f45070 */
[----:B-----5:R-:W-:-:S05]  /*186a0*/  IADD3 R6, P3, R6, R202, RZ ;  /* 0x000000ca06067210 */ /* 0x020fca0007f7e0ff */
[----:B------:R-:W-:Y:S01]  /*186b0*/  IMAD.X R7, R7, 0x1, R0, P3 ;  /* 0x0000000107077824 */ /* 0x000fe200018e0600 */
[----:B------:R-:W-:Y:S04]  /*186c0*/  STL [R1+0x6e8], R6 ;  /* 0x0006e80601007387 */ /* 0x000fe80000100800 */
[----:B------:R2:W-:Y:S01]  /*186d0*/  STL [R1+0x6e4], R7 ;  /* 0x0006e40701007387 */ /* 0x0005e20000100800 */
[----:B------:R-:W-:-:S03]  /*186e0*/  MOV R5, R7 ;  /* 0x0000000700057202 */ /* 0x000fc60000000f00 */
[----:B-1----:R-:W3:Y:S04]  /*186f0*/  LDL.LU R23, [R1+0x18] ;  /* 0x0000180001177983 */ /* 0x002ee80000300800 */
[----:B--2---:R-:W2:Y:S04]  /*18700*/  LDL.LU R7, [R1+0x1c] ;  /* 0x00001c0001077983 */ /* 0x004ea80000300800 */
[----:B------:R-:W4:Y:S04]  /*18710*/  LDL.LU R22, [R1+0x20] ;  /* 0x0000200001167983 */ /* 0x000f280000300800 */
[----:B------:R-:W5:Y:S01]  /*18720*/  LDL.LU R20, [R1+0x24] ;  /* 0x0000240001147983 */ /* 0x000f620000300800 */
[----:B------:R-:W-:-:S03]  /*18730*/  IMAD.MOV.U32 R4, RZ, RZ, R6 ;  /* 0x000000ffff047224 */ /* 0x000fc600078e0006 */
[----:B------:R-:W4:Y:S04]  /*18740*/  LDL.LU R19, [R1+0x58] ;  /* 0x0000580001137983 */ /* 0x000f280000300800 */
[----:B------:R-:W4:Y:S04]  /*18750*/  LDL.LU R6, [R1+0x5c] ;  /* 0x00005c0001067983 */ /* 0x000f280000300800 */
[----:B------:R-:W4:Y:S04]  /*18760*/  LDL.LU R21, [R1+0x60] ;  /* 0x0000600001157983 */ /* 0x000f280000300800 */
[----:B------:R-:W4:Y:S04]  /*18770*/  LDL.LU R18, [R1+0x64] ;  /* 0x0000640001127983 */ /* 0x000f280000300800 */
[----:B------:R-:W4:Y:S04]  /*18780*/  LDL.LU R17, [R1+0x98] ;  /* 0x0000980001117983 */ /* 0x000f280000300800 */
[----:B------:R-:W4:Y:S01]  /*18790*/  LDL.LU R16, [R1+0x9c] ;  /* 0x00009c0001107983 */ /* 0x000f220000300800 */
[----:B------:R-:W-:-:S03]  /*187a0*/  IADD3 R212, P4, R212, R202, RZ ;  /* 0x000000cad4d47210 */ /* 0x000fc60007f9e0ff */
[----:B------:R1:W-:Y:S02]  /*187b0*/  LDGSTS.E [R3+0x9200], [R4.64], P1 ;  /* 0x0920000004037fae */ /* 0x0003e40008921848 */
[----:B------:R-:W-:Y:S01]  /*187c0*/  IMAD.X R211, R211, 0x1, R0, P4 ;  /* 0x00000001d3d37824 */ /* 0x000fe200020e0600 */
[----:B------:R-:W-:Y:S02]  /*187d0*/  ISETP.GT.AND P1, PT, R2, 0x2c, PT ;  /* 0x0000002c0200780c */ /* 0x000fe40003f24270 */
[----:B------:R-:W-:Y:S01]  /*187e0*/  IADD3 R214, P3, R214, R202, RZ ;  /* 0x000000cad6d67210 */ /* 0x000fe20007f7e0ff */
[----:B-1----:R-:W-:Y:S02]  /*187f0*/  IMAD.MOV.U32 R4, RZ, RZ, R212 ;  /* 0x000000ffff047224 */ /* 0x002fe400078e00d4 */
[----:B------:R-:W-:-:S05]  /*18800*/  IMAD.MOV.U32 R5, RZ, RZ, R211 ;  /* 0x000000ffff057224 */ /* 0x000fca00078e00d3 */
[----:B------:R1:W-:Y:S01]  /*18810*/  LDGSTS.E [R3+0xa000], [R4.64], P2 ;  /* 0x0a00000004037fae */ /* 0x0003e20009121848 */
[----:B------:R-:W-:Y:S01]  /*18820*/  IMAD.X R213, R213, 0x1, R0, P3 ;  /* 0x00000001d5d57824 */ /* 0x000fe200018e0600 */
[----:B------:R-:W-:Y:S02]  /*18830*/  IADD3 R228, P4, R228, R202, RZ ;  /* 0x000000cae4e47210 */ /* 0x000fe40007f9e0ff */
[----:B-1----:R-:W-:-:S04]  /*18840*/  SEL R4, RZ, 0x4, !P1 ;  /* 0x00000004ff047807 */ /* 0x002fc80004800000 */
[----:B------:R-:W-:Y:S01]  /*18850*/  SEL R4, R4, RZ, !P0 ;  /* 0x000000ff04047207 */ /* 0x000fe20004000000 */
[----:B------:R-:W-:-:S03]  /*18860*/  IMAD.MOV.U32 R5, RZ, RZ, R213 ;  /* 0x000000ffff057224 */ /* 0x000fc600078e00d5 */
[----:B------:R-:W-:Y:S01]  /*18870*/  ISETP.NE.U32.AND P1, PT, R4, RZ, PT ;  /* 0x000000ff0400720c */ /* 0x000fe20003f25070 */
[----:B------:R-:W-:Y:S02]  /*18880*/  IMAD.MOV.U32 R4, RZ, RZ, R214 ;  /* 0x000000ffff047224 */ /* 0x000fe400078e00d6 */
[----:B------:R-:W-:-:S03]  /*18890*/  IMAD.X R227, R227, 0x1, R0, P4 ;  /* 0x00000001e3e37824 */ /* 0x000fc600020e0600 */
[----:B------:R1:W-:Y:S01]  /*188a0*/  LDGSTS.E [R3+0xa200], [R4.64], P2 ;  /* 0x0a20000004037fae */ /* 0x0003e20009121848 */
[----:B------:R-:W-:Y:S02]  /*188b0*/  ISETP.GT.AND P2, PT, R2, 0x30, PT ;  /* 0x000000300200780c */ /* 0x000fe40003f44270 */
[----:B------:R-:W-:Y:S01]  /*188c0*/  IADD3 R230, P3, R230, R202, RZ ;  /* 0x000000cae6e67210 */ /* 0x000fe20007f7e0ff */
[----:B-1----:R-:W-:Y:S02]  /*188d0*/  IMAD.MOV.U32 R4, RZ, RZ, R228 ;  /* 0x000000ffff047224 */ /* 0x002fe400078e00e4 */
[----:B------:R-:W-:-:S05]  /*188e0*/  IMAD.MOV.U32 R5, RZ, RZ, R227 ;  /* 0x000000ffff057224 */ /* 0x000fca00078e00e3 */
[----:B------:R1:W-:Y:S01]  /*188f0*/  LDGSTS.E [R3+0xb000], [R4.64], P1 ;  /* 0x0b00000004037fae */ /* 0x0003e20008921848 */
[----:B------:R-:W-:Y:S02]  /*18900*/  IADD3.X R229, R229, R0, RZ, P3, !PT ;  /* 0x00000000e5e57210 */ /* 0x000fe40001ffe4ff */
        /* <DEDUP_REMOVED lines=13> */
[----:B------:R-:W-:Y:S01]  /*189e0*/  IMAD.X R245, R245, 0x1, R0, P3 ;  /* 0x00000001f5f57824 */ /* 0x000fe200018e0600 */
[----:B-1----:R-:W-:-:S04]  /*189f0*/  SEL R4, RZ, 0x4, !P1 ;  /* 0x00000004ff047807 */ /* 0x002fc80004800000 */
[----:B------:R-:W-:Y:S02]  /*18a00*/  SEL R4, R4, RZ, !P0 ;  /* 0x000000ff04047207 */ /* 0x000fe40004000000 */
[----:B------:R-:W-:Y:S02]  /*18a10*/  MOV R5, R245 ;  /* 0x000000f500057202 */ /* 0x000fe40000000f00 */
[----:B------:R-:W-:Y:S01]  /*18a20*/  ISETP.NE.U32.AND P1, PT, R4, RZ, PT ;  /* 0x000000ff0400720c */ /* 0x000fe20003f25070 */
[----:B------:R-:W-:-:S05]  /*18a30*/  IMAD.MOV.U32 R4, RZ, RZ, R246 ;  /* 0x000000ffff047224 */ /* 0x000fca00078e00f6 */
[----:B------:R1:W-:Y:S01]  /*18a40*/  LDGSTS.E [R3+0xc200], [R4.64], P2 ;  /* 0x0c20000004037fae */ /* 0x0003e20009121848 */
[----:B------:R-:W-:Y:S02]  /*18a50*/  ISETP.GT.AND P2, PT, R2, 0x38, PT ;  /* 0x000000380200780c */ /* 0x000fe40003f44270 */
[----:B--2---:R-:W-:-:S05]  /*18a60*/  IADD3 R7, P4, R7, R202, RZ ;  /* 0x000000ca07077210 */ /* 0x004fca0007f9e0ff */
[--C-:B---3--:R-:W-:Y:S02]  /*18a70*/  IMAD.X R23, R23, 0x1, R0.reuse, P4 ;  /* 0x0000000117177824 */ /* 0x108fe400020e0600 */
[----:B-1----:R-:W-:Y:S01]  /*18a80*/  IMAD.MOV.U32 R4, RZ, RZ, R7 ;  /* 0x000000ffff047224 */ /* 0x002fe200078e0007 */
[-C--:B-----5:R-:W-:Y:S01]  /*18a90*/  IADD3 R20, P3, R20, R202.reuse, RZ ;  /* 0x000000ca14147210 */ /* 0x0a0fe20007f7e0ff */
[----:B------:R-:W-:Y:S01]  /*18aa0*/  IMAD.MOV.U32 R5, RZ, RZ, R23 ;  /* 0x000000ffff057224 */ /* 0x000fe200078e0017 */
[----:B------:R1:W-:Y:S03]  /*18ab0*/  STL [R1+0x1c], R7 ;  /* 0x00001c0701007387 */ /* 0x0003e60000100800 */
[----:B----4-:R-:W-:Y:S01]  /*18ac0*/  IMAD.X R22, R22, 0x1, R0, P3 ;  /* 0x0000000116167824 */ /* 0x010fe200018e0600 */
[----:B------:R2:W-:Y:S01]  /*18ad0*/  LDGSTS.E [R3+0xd000], [R4.64], P1 ;  /* 0x0d00000004037fae */ /* 0x0005e20008921848 */
[----:B------:R-:W-:-:S03]  /*18ae0*/  IADD3 R6, P4, R6, R202, RZ ;  /* 0x000000ca06067210 */ /* 0x000fc60007f9e0ff */
[----:B------:R-:W-:Y:S04]  /*18af0*/  STL [R1+0x18], R23 ;  /* 0x0000181701007387 */ /* 0x000fe80000100800 */
[----:B------:R-:W3:Y:S01]  /*18b00*/  LDL.LU R24, [R1+0xa4] ;  /* 0x0000a40001187983 */ /* 0x000ee20000300800 */
[----:B--2---:R-:W-:-:S03]  /*18b10*/  SEL R4, RZ, 0x4, !P2 ;  /* 0x00000004ff047807 */ /* 0x004fc60005000000 */
[----:B-1----:R-:W2:Y:S01]  /*18b20*/  LDL.LU R7, [R1+0xdc] ;  /* 0x0000dc0001077983 */ /* 0x002ea20000300800 */
[----:B------:R-:W-:-:S03]  /*18b30*/  SEL R4, R4, RZ, !P0 ;  /* 0x000000ff04047207 */ /* 0x000fc60004000000 */
[----:B------:R1:W-:Y:S01]  /*18b40*/  STL [R1+0x24], R20 ;  /* 0x0000241401007387 */ /* 0x0003e20000100800 */
[----:B------:R-:W-:-:S03]  /*18b50*/  IMAD.X R19, R19, 0x1, R0, P4 ;  /* 0x0000000113137824 */ /* 0x000fc600020e0600 */
[----:B------:R4:W-:Y:S01]  /*18b60*/  STL [R1+0x20], R22 ;  /* 0x0000201601007387 */ /* 0x0009e20000100800 */
[----:B------:R-:W-:-:S03]  /*18b70*/  ISETP.NE.U32.AND P2, PT, R4, RZ, PT ;  /* 0x000000ff0400720c */ /* 0x000fc60003f45070 */
[----:B------:R-:W-:Y:S01]  /*18b80*/  STL [R1+0x5c], R6 ;  /* 0x00005c0601007387 */ /* 0x000fe20000100800 */
[----:B------:R-:W-:-:S03]  /*18b90*/  IMAD.MOV.U32 R4, RZ, RZ, R20 ;  /* 0x000000ffff047224 */ /* 0x000fc600078e0014 */
[----:B------:R-:W5:Y:S01]  /*18ba0*/  LDL.LU R25, [R1+0xa0] ;  /* 0x0000a00001197983 */ /* 0x000f620000300800 */
[----:B------:R-:W-:-:S03]  /*18bb0*/  IMAD.MOV.U32 R5, RZ, RZ, R22 ;  /* 0x000000ffff057224 */ /* 0x000fc600078e0016 */
[----:B------:R4:W-:Y:S04]  /*18bc0*/  STL [R1+0x58], R19 ;  /* 0x0000581301007387 */ /* 0x0009e80000100800 */
[----:B-1----:R-:W5:Y:S04]  /*18bd0*/  LDL.LU R20, [R1+0xd8] ;  /* 0x0000d80001147983 */ /* 0x002f680000300800 */
[----:B------:R1:W-:Y:S04]  /*18be0*/  LDGSTS.E [R3+0xd200], [R4.64], P1 ;  /* 0x0d20000004037fae */ /* 0x0003e80008921848 */
[----:B----4-:R-:W4:Y:S01]  /*18bf0*/  LDL.LU R22, [R1+0xe0] ;  /* 0x0000e00001167983 */ /* 0x010f220000300800 */
[----:B-1----:R-:W-:-:S03]  /*18c00*/  IMAD.MOV.U32 R5, RZ, RZ, R19 ;  /* 0x000000ffff057224 */ /* 0x002fc600078e0013 */
[----:B------:R-:W4:Y:S01]  /*18c10*/  LDL.LU R19, [R1+0xe4] ;  /* 0x0000e40001137983 */ /* 0x000f220000300800 */
[----:B------:R-:W-:-:S03]  /*18c20*/  IMAD.MOV.U32 R4, RZ, RZ, R6 ;  /* 0x000000ffff047224 */ /* 0x000fc600078e0006 */
[----:B------:R-:W4:Y:S01]  /*18c30*/  LDL.LU R23, [R1+0x118] ;  /* 0x0001180001177983 */ /* 0x000f220000300800 */
[----:B------:R-:W-:-:S03]  /*18c40*/  ISETP.GT.AND P1, PT, R2, 0x3c, PT ;  /* 0x0000003c0200780c */ /* 0x000fc60003f24270 */
[----:B------:R-:W4:Y:S01]  /*18c50*/  LDL.LU R6, [R1+0x11c] ;  /* 0x00011c0001067983 */ /* 0x000f220000300800 */
[-C--:B------:R-:W-:Y:S02]  /*18c60*/  IADD3 R18, P3, R18, R202.reuse, RZ ;  /* 0x000000ca12127210 */ /* 0x080fe40007f7e0ff */
[----:B------:R-:W-:Y:S01]  /*18c70*/  IADD3 R16, P4, R16, R202, RZ ;  /* 0x000000ca10107210 */ /* 0x000fe20007f9e0ff */
[----:B------:R1:W-:Y:S01]  /*18c80*/  LDGSTS.E [R3+0xe000], [R4.64], P2 ;  /* 0x0e00000004037fae */ /* 0x0003e20009121848 */
[----:B------:R-:W-:-:S03]  /*18c90*/  IADD3.X R21, R21, R0, RZ, P3, !PT ;  /* 0x0000000015157210 */ /* 0x000fc60001ffe4ff */
[----:B------:R-:W-:Y:S01]  /*18ca0*/  IMAD.X R17, R17, 0x1, R0, P4 ;  /* 0x0000000111117824 */ /* 0x000fe200020e0600 */
[----:B------:R-:W-:Y:S01]  /*18cb0*/  STL [R1+0x64], R18 ;  /* 0x0000641201007387 */ /* 0x000fe20000100800 */
[----:B-1----:R-:W-:-:S04]  /*18cc0*/  SEL R4, RZ, 0x4, !P1 ;  /* 0x00000004ff047807 */ /* 0x002fc80004800000 */
[----:B------:R-:W-:Y:S01]  /*18cd0*/  SEL R4, R4, RZ, !P0 ;  /* 0x000000ff04047207 */ /* 0x000fe20004000000 */
[----:B------:R1:W-:Y:S01]  /*18ce0*/  STL [R1+0x60], R21 ;  /* 0x0000601501007387 */ /* 0x0003e20000100800 */
[----:B------:R-:W-:Y:S02]  /*18cf0*/  IMAD.MOV.U32 R5, RZ, RZ, R21 ;  /* 0x000000ffff057224 */ /* 0x000fe400078e0015 */
[----:B------:R-:W-:Y:S01]  /*18d00*/  ISETP.NE.U32.AND P1, PT, R4, RZ, PT ;  /* 0x000000ff0400720c */ /* 0x000fe20003f25070 */
[----:B------:R-:W-:Y:S01]  /*18d10*/  IMAD.MOV.U32 R4, RZ, RZ, R18 ;  /* 0x000000ffff047224 */ /* 0x000fe200078e0012 */
[----:B------:R-:W-:Y:S04]  /*18d20*/  STL [R1+0x9c], R16 ;  /* 0x00009c1001007387 */ /* 0x000fe80000100800 */
[----:B------:R1:W-:Y:S04]  /*18d30*/  STL [R1+0x98], R17 ;  /* 0x0000981101007387 */ /* 0x0003e80000100800 */
[----:B-1----:R-:W4:Y:S04]  /*18d40*/  LDL.LU R21, [R1+0x120] ;  /* 0x0001200001157983 */ /* 0x002f280000300800 */
[----:B------:R-:W4:Y:S04]  /*18d50*/  LDL.LU R18, [R1+0x124] ;  /* 0x0001240001127983 */ /* 0x000f280000300800 */
[----:B------:R1:W-:Y:S02]  /*18d60*/  LDGSTS.E [R3+0xe200], [R4.64], P2 ;  /* 0x0e20000004037fae */ /* 0x0003e40009121848 */
[----:B-1----:R-:W-:-:S02]  /*18d70*/  IMAD.MOV.U32 R5, RZ, RZ, R17 ;  /* 0x000000ffff057224 */ /* 0x002fc400078e0011 */
[----:B------:R-:W-:Y:S01]  /*18d80*/  IMAD.MOV.U32 R4, RZ, RZ, R16 ;  /* 0x000000ffff047224 */ /* 0x000fe200078e0010 */
[----:B------:R-:W4:Y:S04]  /*18d90*/  LDL.LU R17, [R1+0x158] ;  /* 0x0001580001117983 */ /* 0x000f280000300800 */
[----:B------:R-:W4:Y:S01]  /*18da0*/  LDL.LU R16, [R1+0x15c] ;  /* 0x00015c0001107983 */ /* 0x000f220000300800 */
[----:B------:R-:W-:-:S03]  /*18db0*/  ISETP.GT.AND P2, PT, R2, 0x40, PT ;  /* 0x000000400200780c */ /* 0x000fc60003f44270 */
[----:B------:R1:W-:Y:S02]  /*18dc0*/  LDGSTS.E [R3+0xf000], [R4.64], P1 ;  /* 0x0f00000004037fae */ /* 0x0003e40008921848 */
[----:B-1----:R-:W-:-:S04]  /*18dd0*/  SEL R4, RZ, 0x4, !P2 ;  /* 0x00000004ff047807 */ /* 0x002fc80005000000 */
[----:B------:R-:W-:-:S04]  /*18de0*/  SEL R4, R4, RZ, !P0 ;  /* 0x000000ff04047207 */ /* 0x000fc80004000000 */
[----:B------:R-:W-:Y:S02]  /*18df0*/  ISETP.NE.U32.AND P2, PT, R4, RZ, PT ;  /* 0x000000ff0400720c */ /* 0x000fe40003f45070 */
[-C--:B---3--:R-:W-:Y:S02]  /*18e00*/  IADD3 R24, P3, R24, R202.reuse, RZ ;  /* 0x000000ca18187210 */ /* 0x088fe40007f7e0ff */
[----:B--2---:R-:W-:-:S03]  /*18e10*/  IADD3 R7, P4, R7, R202, RZ ;  /* 0x000000ca07077210 */ /* 0x004fc60007f9e0ff */
[----:B------:R-:W-:Y:S01]  /*18e20*/  IMAD.MOV.U32 R4, RZ, RZ, R24 ;  /* 0x000000ffff047224 */ /* 0x000fe200078e0018 */
[----:B------:R-:W-:Y:S01]  /*18e30*/  STL [R1+0xa4], R24 ;  /* 0x0000a41801007387 */ /* 0x000fe20000100800 */
[----:B-----5:R-:W-:-:S05]  /*18e40*/  IMAD.X R25, R25, 0x1, R0, P3 ;  /* 0x0000000119197824 */ /* 0x020fca00018e0600 */
[----:B------:R-:W-:Y:S01]  /*18e50*/  MOV R5, R25 ;  /* 0x0000001900057202 */ /* 0x000fe20000000f00 */
[----:B------:R-:W-:-:S04]  /*18e60*/  IMAD.X R20, R20, 0x1, R0, P4 ;  /* 0x0000000114147824 */ /* 0x000fc800020e0600 */
[----:B------:R1:W-:Y:S01]  /*18e70*/  LDGSTS.E [R3+0xf200], [R4.64], P1 ;  /* 0x0f20000004037fae */ /* 0x0003e20008921848 */
[----:B------:R-:W-:-:S03]  /*18e80*/  ISETP.GT.AND P1, PT, R2, 0x44, PT ;  /* 0x000000440200780c */ /* 0x000fc60003f24270 */
[----:B------:R-:W-:Y:S04]  /*18e90*/  STL [R1+0xa0], R25 ;  /* 0x0000a01901007387 */ /* 0x000fe80000100800 */
[----:B------:R-:W-:Y:S01]  /*18ea0*/  STL [R1+0xdc], R7 ;  /* 0x0000dc0701007387 */ /* 0x000fe20000100800 */
[----:B-1----:R-:W-:Y:S02]  /*18eb0*/  IMAD.MOV.U32 R4, RZ, RZ, R7 ;  /* 0x000000ffff047224 */ /* 0x002fe400078e0007 */
[----:B------:R-:W-:Y:S01]  /*18ec0*/  IMAD.MOV.U32 R5, RZ, RZ, R20 ;  /* 0x000000ffff057224 */ /* 0x000fe200078e0014 */
[-C--:B----4-:R-:W-:Y:S01]  /*18ed0*/  IADD3 R19, P3, R19, R202.reuse, RZ ;  /* 0x000000ca13137210 */ /* 0x090fe20007f7e0ff */
[----:B------:R1:W-:Y:S04]  /*18ee0*/  STL [R1+0xd8], R20 ;  /* 0x0000d81401007387 */ /* 0x0003e80000100800 */
[----:B------:R-:W-:Y:S01]  /*18ef0*/  IMAD.X R22, R22, 0x1, R0, P3 ;  /* 0x0000000116167824 */ /* 0x000fe200018e0600 */
[----:B------:R2:W-:Y:S01]  /*18f00*/  LDGSTS.E [R3+0x10000], [R4.64], P2 ;  /* 0x1000000004037fae */ /* 0x0005e20009121848 */
[----:B------:R-:W-:-:S03]  /*18f10*/  IADD3 R6, P4, R6, R202, RZ ;  /* 0x000000ca06067210 */ /* 0x000fc60007f9e0ff */
[----:B-1----:R-:W3:Y:S04]  /*18f20*/  LDL.LU R20, [R1+0x164] ;  /* 0x0001640001147983 */ /* 0x002ee80000300800 */
[----:B------:R-:W4:Y:S01]  /*18f30*/  LDL.LU R7, [R1+0x19c] ;  /* 0x00019c0001077983 */ /* 0x000f220000300800 */
[----:B--2---:R-:W-:-:S03]  /*18f40*/  SEL R4, RZ, 0x4, !P1 ;  /* 0x00000004ff047807 */ /* 0x004fc60004800000 */
[----:B------:R-:W-:Y:S01]  /*18f50*/  STL [R1+0xe4], R19 ;  /* 0x0000e41301007387 */ /* 0x000fe20000100800 */
[----:B------:R-:W-:-:S03]  /*18f60*/  IMAD.MOV.U32 R5, RZ, RZ, R22 ;  /* 0x000000ffff057224 */ /* 0x000fc600078e0016 */
[----:B------:R1:W-:Y:S01]  /*18f70*/  STL [R1+0xe0], R22 ;  /* 0x0000e01601007387 */ /* 0x0003e20000100800 */
[----:B------:R-:W-:Y:S01]  /*18f80*/  SEL R4, R4, RZ, !P0 ;  /* 0x000000ff04047207 */ /* 0x000fe20004000000 */
[----:B------:R-:W-:Y:S02]  /*18f90*/  IMAD.X R23, R23, 0x1, R0, P4 ;  /* 0x0000000117177824 */ /* 0x000fe400020e0600 */
[----:B------:R2:W-:Y:S01]  /*18fa0*/  STL [R1+0x11c], R6 ;  /* 0x00011c0601007387 */ /* 0x0005e20000100800 */
[----:B------:R-:W-:-:S03]  /*18fb0*/  ISETP.NE.U32.AND P1, PT, R4, RZ, PT ;  /* 0x000000ff0400720c */ /* 0x000fc60003f25070 */
[----:B-1----:R-:W5:Y:S01]  /*18fc0*/  LDL.LU R22, [R1+0x160] ;  /* 0x0001600001167983 */ /* 0x002f620000300800 */
[----:B------:R-:W-:-:S03]  /*18fd0*/  IMAD.MOV.U32 R4, RZ, RZ, R19 ;  /* 0x000000ffff047224 */ /* 0x000fc600078e0013 */
[----:B------:R-:W-:Y:S04]  /*18fe0*/  STL [R1+0x118], R23 ;  /* 0x0001181701007387 */ /* 0x000fe80000100800 */
[----:B------:R-:W5:Y:S04]  /*18ff0*/  LDL.LU R19, [R1+0x198] ;  /* 0x0001980001137983 */ /* 0x000f680000300800 */
[----:B------:R1:W-:Y:S01]  /*19000*/  LDGSTS.E [R3+0x10200], [R4.64], P2 ;  /* 0x1020000004037fae */ /* 0x0003e20009121848 */
[----:B------:R-:W-:Y:S02]  /*19010*/  IADD3 R18, P3, R18, R202, RZ ;  /* 0x000000ca12127210 */ /* 0x000fe40007f7e0ff */
[----:B------:R-:W-:Y:S01]  /*19020*/  ISETP.GT.AND P2, PT, R2, 0x48, PT ;  /* 0x000000480200780c */ /* 0x000fe20003f44270 */
[----:B------:R-:W5:Y:S01]  /*19030*/  LDL.LU R24, [R1+0x1a4] ;  /* 0x0001a40001187983 */ /* 0x000f620000300800 */
[----:B------:R-:W-:Y:S01]  /*19040*/  IADD3.X R21, R21, R0, RZ, P3, !PT ;  /* 0x0000000015157210 */ /* 0x000fe20001ffe4ff */
[----:B-1----:R-:W-:-:S02]  /*19050*/  IMAD.MOV.U32 R4, RZ, RZ, R6 ;  /* 0x000000ffff047224 */ /* 0x002fc400078e0006 */
[----:B------:R-:W-:Y:S01]  /*19060*/  IMAD.MOV.U32 R5, RZ, RZ, R23 ;  /* 0x000000ffff057224 */ /* 0x000fe200078e0017 */
[----:B--2---:R-:W2:Y:S04]  /*19070*/  LDL.LU R6, [R1+0x1dc] ;  /* 0x0001dc0001067983 */ /* 0x004ea80000300800 */
[----:B------:R1:W-:Y:S01]  /*19080*/  LDGSTS.E [R3+0x11000], [R4.64], P1 ;  /* 0x1100000004037fae */ /* 0x0003e20008921848 */
[----:B------:R-:W-:-:S03]  /*19090*/  IADD3 R16, P4, R16, R202, RZ ;  /* 0x000000ca10107210 */ /* 0x000fc60007f9e0ff */
[----:B------:R1:W-:Y:S04]  /*190a0*/  STL [R1+0x124], R18 ;  /* 0x0001241201007387 */ /* 0x0003e80000100800 */
[----:B------:R1:W-:Y:S02]  /*190b0*/  STL [R1+0x120], R21 ;  /* 0x0001201501007387 */ /* 0x0003e40000100800 */
[----:B-1----:R-:W-:Y:S01]  /*190c0*/  SEL R4, RZ, 0x4, !P2 ;  /* 0x00000004ff047807 */ /* 0x002fe20005000000 */
[----:B------:R-:W-:Y:S01]  /*190d0*/  IMAD.X R17, R17, 0x1, R0, P4 ;  /* 0x0000000111117824 */ /* 0x000fe200020e0600 */
[----:B------:R1:W-:Y:S02]  /*190e0*/  STL [R1+0x15c], R16 ;  /* 0x00015c1001007387 */ /* 0x0003e40000100800 */
[----:B------:R-:W-:-:S02]  /*190f0*/  SEL R4, R4, RZ, !P0 ;  /* 0x000000ff04047207 */ /* 0x000fc40004000000 */
[----:B------:R-:W2:Y:S02]  /*19100*/  LDL.LU R25, [R1+0x1a0] ;  /* 0x0001a00001197983 */ /* 0x000ea40000300800 */
[----:B------:R-:W-:Y:S01]  /*19110*/  ISETP.NE.U32.AND P2, PT, R4, RZ, PT ;  /* 0x000000ff0400720c */ /* 0x000fe20003f45070 */
[----:B------:R-:W-:Y:S01]  /*19120*/  IMAD.MOV.U32 R4, RZ, RZ, R18 ;  /* 0x000000ffff047224 */ /* 0x000fe200078e0012 */
[----:B------:R1:W-:Y:S01]  /*19130*/  STL [R1+0x158], R17 ;  /* 0x0001581101007387 */ /* 0x0003e20000100800 */
[----:B------:R-:W-:-:S03]  /*19140*/  IMAD.MOV.U32 R5, RZ, RZ, R21 ;  /* 0x000000ffff057224 */ /* 0x000fc600078e0015 */
[----:B------:R-:W2:Y:S04]  /*19150*/  LDL.LU R18, [R1+0x1d8] ;  /* 0x0001d80001127983 */ /* 0x000ea80000300800 */
[----:B------:R1:W-:Y:S04]  /*19160*/  LDGSTS.E [R3+0x11200], [R4.64], P1 ;  /* 0x1120000004037fae */ /* 0x0003e80008921848 */
[----:B------:R-:W2:Y:S01]  /*19170*/  LDL.LU R21, [R1+0x1e0] ;  /* 0x0001e00001157983 */ /* 0x000ea20000300800 */
[----:B-1----:R-:W-:-:S03]  /*19180*/  IMAD.MOV.U32 R4, RZ, RZ, R16 ;  /* 0x000000ffff047224 */ /* 0x002fc600078e0010 */
[----:B------:R-:W2:Y:S01]  /*19190*/  LDL.LU R16, [R1+0x1e4] ;  /* 0x0001e40001107983 */ /* 0x000ea20000300800 */
[----:B------:R-:W-:-:S03]  /*191a0*/  IMAD.MOV.U32 R5, RZ, RZ, R17 ;  /* 0x000000ffff057224 */ /* 0x000fc600078e0011 */
[----:B------:R-:W2:Y:S04]  /*191b0*/  LDL.LU R23, [R1+0x218] ;  /* 0x0002180001177983 */ /* 0x000ea80000300800 */
[----:B------:R-:W2:Y:S01]  /*191c0*/  LDL.LU R17, [R1+0x21c] ;  /* 0x00021c0001117983 */ /* 0x000ea20000300800 */
[----:B------:R-:W-:-:S03]  /*191d0*/  ISETP.GT.AND P1, PT, R2, 0x4c, PT ;  /* 0x0000004c0200780c */ /* 0x000fc60003f24270 */
[----:B------:R1:W-:Y:S02]  /*191e0*/  LDGSTS.E [R3+0x12000], [R4.64], P2 ;  /* 0x1200000004037fae */ /* 0x0003e40009121848 */
[----:B-1----:R-:W-:-:S04]  /*191f0*/  SEL R4, RZ, 0x4, !P1 ;  /* 0x00000004ff047807 */ /* 0x002fc80004800000 */
[----:B------:R-:W-:-:S04]  /*19200*/  SEL R4, R4, RZ, !P0 ;  /* 0x000000ff04047207 */ /* 0x000fc80004000000 */
[----:B------:R-:W-:Y:S02]  /*19210*/  ISETP.NE.U32.AND P1, PT, R4, RZ, PT ;  /* 0x000000ff0400720c */ /* 0x000fe40003f25070 */
[-C--:B---3--:R-:W-:Y:S02]  /*19220*/  IADD3 R20, P3, R20, R202.reuse, RZ ;  /* 0x000000ca14147210 */ /* 0x088fe40007f7e0ff */
[----:B----4-:R-:W-:-:S03]  /*19230*/  IADD3 R7, P4, R7, R202, RZ ;  /* 0x000000ca07077210 */ /* 0x010fc60007f9e0ff */
[----:B------:R-:W-:Y:S01]  /*19240*/  IMAD.MOV.U32 R4, RZ, RZ, R20 ;  /* 0x000000ffff047224 */ /* 0x000fe200078e0014 */
[----:B------:R-:W-:Y:S01]  /*19250*/  STL [R1+0x164], R20 ;  /* 0x0001641401007387 */ /* 0x000fe20000100800 */
[----:B-----5:R-:W-:-:S05]  /*19260*/  IMAD.X R22, R22, 0x1, R0, P3 ;  /* 0x0000000116167824 */ /* 0x020fca00018e0600 */
[----:B------:R-:W-:Y:S01]  /*19270*/  MOV R5, R22 ;  /* 0x0000001600057202 */ /* 0x000fe20000000f00 */
[----:B------:R-:W-:Y:S01]  /*19280*/  IMAD.X R19, R19, 0x1, R0, P4 ;  /* 0x0000000113137824 */ /* 0x000fe200020e0600 */
[----:B------:R1:W-:Y:S04]  /*19290*/  STL [R1+0x160], R22 ;  /* 0x0001601601007387 */ /* 0x0003e80000100800 */
[----:B------:R-:W-:Y:S04]  /*192a0*/  STL [R1+0x19c], R7 ;  /* 0x00019c0701007387 */ /* 0x000fe80000100800 */
[----:B------:R3:W-:Y:S01]  /*192b0*/  LDGSTS.E [R3+0x12200], [R4.64], P2 ;  /* 0x1220000004037fae */ /* 0x0007e20009121848 */
[----:B------:R-:W-:-:S03]  /*192c0*/  ISETP.GT.AND P2, PT, R2, 0x50, PT ;  /* 0x000000500200780c */ /* 0x000fc60003f44270 */
[----:B------:R4:W-:Y:S04]  /*192d0*/  STL [R1+0x198], R19 ;  /* 0x0001981301007387 */ /* 0x0009e80000100800 */
[----:B-1----:R-:W5:Y:S01]  /*192e0*/  LDL.LU R22, [R1+0x220] ;  /* 0x0002200001167983 */ /* 0x002f620000300800 */
[----:B---3--:R-:W-:-:S03]  /*192f0*/  IMAD.MOV.U32 R4, RZ, RZ, R7 ;  /* 0x000000ffff047224 */ /* 0x008fc600078e0007 */
[----:B------:R-:W3:Y:S01]  /*19300*/  LDL.LU R20, [R1+0x224] ;  /* 0x0002240001147983 */ /* 0x000ee20000300800 */
[----:B------:R-:W-:Y:S01]  /*19310*/  IMAD.MOV.U32 R5, RZ, RZ, R19 ;  /* 0x000000ffff057224 */ /* 0x000fe200078e0013 */
[-C--:B------:R-:W-:Y:S02]  /*19320*/  IADD3 R24, P3, R24, R202.reuse, RZ ;  /* 0x000000ca18187210 */ /* 0x080fe40007f7e0ff */
[----:B----4-:R-:W4:Y:S04]  /*19330*/  LDL.LU R19, [R1+0x258] ;  /* 0x0002580001137983 */ /* 0x010f280000300800 */
[----:B------:R1:W-:Y:S04]  /*19340*/  LDGSTS.E [R3+0x13000], [R4.64], P1 ;  /* 0x1300000004037fae */ /* 0x0003e80008921848 */
[----:B------:R-:W4:Y:S01]  /*19350*/  LDL.LU R7, [R1+0x25c] ;  /* 0x00025c0001077983 */ /* 0x000f220000300800 */
[----:B--2---:R-:W-:-:S02]  /*19360*/  IADD3 R6, P4, R6, R202, RZ ;  /* 0x000000ca06067210 */ /* 0x004fc40007f9e0ff */
[----:B-1----:R-:W-:Y:S01]  /*19370*/  SEL R4, RZ, 0x4, !P2 ;  /* 0x00000004ff047807 */ /* 0x002fe20005000000 */
[----:B------:R-:W-:-:S03]  /*19380*/  IMAD.X R25, R25, 0x1, R0, P3 ;  /* 0x0000000119197824 */ /* 0x000fc600018e0600 */
[----:B------:R-:W-:Y:S01]  /*19390*/  SEL R4, R4, RZ, !P0 ;  /* 0x000000ff04047207 */ /* 0x000fe20004000000 */
[----:B------:R-:W-:-:S03]  /*193a0*/  IMAD.MOV.U32 R5, RZ, RZ, R25 ;  /* 0x000000ffff057224 */ /* 0x000fc600078e0019 */
[----:B------:R-:W-:Y:S01]  /*193b0*/  ISETP.NE.U32.AND P2, PT, R4, RZ, PT ;  /* 0x000000ff0400720c */ /* 0x000fe20003f45070 */
[----:B------:R-:W-:Y:S02]  /*193c0*/  IMAD.MOV.U32 R4, RZ, RZ, R24 ;  /* 0x000000ffff047224 */ /* 0x000fe400078e0018 */
[----:B------:R-:W-:-:S03]  /*193d0*/  IMAD.X R18, R18, 0x1, R0, P4 ;  /* 0x0000000112127824 */ /* 0x000fc600020e0600 */
[----:B------:R1:W-:Y:S01]  /*193e0*/  LDGSTS.E [R3+0x13200], [R4.64], P1 ;  /* 0x1320000004037fae */ /* 0x0003e20008921848 */
[----:B------:R-:W-:-:S03]  /*193f0*/  ISETP.GT.AND P1, PT, R2, 0x54, PT ;  /* 0x000000540200780c */ /* 0x000fc60003f24270 */
[----:B------:R-:W-:Y:S01]  /*19400*/  STL [R1+0x1a4], R24 ;  /* 0x0001a41801007387 */ /* 0x000fe20000100800 */
[----:B-1----:R-:W-:Y:S02]  /*19410*/  IMAD.MOV.U32 R4, RZ, RZ, R6 ;  /* 0x000000ffff047224 */ /* 0x002fe400078e0006 */
[----:B------:R-:W-:Y:S01]  /*19420*/  IMAD.MOV.U32 R5, RZ, RZ, R18 ;  /* 0x000000ffff057224 */ /* 0x000fe200078e0012 */
[-C--:B------:R-:W-:Y:S01]  /*19430*/  IADD3 R16, P3, R16, R202.reuse, RZ ;  /* 0x000000ca10107210 */ /* 0x080fe20007f7e0ff */
[----:B------:R-:W-:Y:S01]  /*19440*/  STL [R1+0x1a0], R25 ;  /* 0x0001a01901007387 */ /* 0x000fe20000100800 */
[----:B------:R-:W-:-:S03]  /*19450*/  IADD3 R17, P4, R17, R202, RZ ;  /* 0x000000ca11117210 */ /* 0x000fc60007f9e0ff */
[----:B------:R1:W-:Y:S01]  /*19460*/  LDGSTS.E [R3+0x14000], [R4.64], P2 ;  /* 0x1400000004037fae */ /* 0x0003e20009121848 */
[----:B------:R-:W-:-:S03]  /*19470*/  IADD3.X R21, R21, R0, RZ, P3, !PT ;  /* 0x0000000015157210 */ /* 0x000fc60001ffe4ff */
[----:B------:R-:W-:Y:S01]  /*19480*/  STL [R1+0x1dc], R6 ;  /* 0x0001dc0601007387 */ /* 0x000fe20000100800 */
[----:B------:R-:W-:-:S03]  /*19490*/  IMAD.X R23, R23, 0x1, R0, P4 ;  /* 0x0000000117177824 */ /* 0x000fc600020e0600 */
[----:B------:R2:W-:Y:S01]  /*194a0*/  STL [R1+0x1d8], R18 ;  /* 0x0001d81201007387 */ /* 0x0005e20000100800 */
[----:B-1----:R-:W-:Y:S01]  /*194b0*/  SEL R4, RZ, 0x4, !P1 ;  /* 0x00000004ff047807 */ /* 0x002fe20004800000 */
[----:B------:R-:W-:-:S03]  /*194c0*/  IMAD.MOV.U32 R5, RZ, RZ, R21 ;  /* 0x000000ffff057224 */ /* 0x000fc600078e0015 */
[----:B------:R-:W-:Y:S01]  /*194d0*/  SEL R4, R4, RZ, !P0 ;  /* 0x000000ff04047207 */ /* 0x000fe20004000000 */
[----:B--2---:R-:W2:Y:S04]  /*194e0*/  LDL.LU R18, [R1+0x264] ;  /* 0x0002640001127983 */ /* 0x004ea80000300800 */
[----:B------:R-:W2:Y:S01]  /*194f0*/  LDL.LU R6, [R1+0x29c] ;  /* 0x00029c0001067983 */ /* 0x000ea20000300800 */
[----:B------:R-:W-:-:S03]  /*19500*/  ISETP.NE.U32.AND P1, PT, R4, RZ, PT ;  /* 0x000000ff0400720c */ /* 0x000fc60003f25070 */
[----:B------:R-:W-:Y:S01]  /*19510*/  STL [R1+0x1e4], R16 ;  /* 0x0001e41001007387 */ /* 0x000fe20000100800 */
[----:B------:R-:W-:-:S03]  /*19520*/  IMAD.MOV.U32 R4, RZ, RZ, R16 ;  /* 0x000000ffff047224 */ /* 0x000fc600078e0010 */
[----:B------:R1:W-:Y:S04]  /*19530*/  STL [R1+0x1e0], R21 ;  /* 0x0001e01501007387 */ /* 0x0003e80000100800 */
[----:B------:R1:W-:Y:S04]  /*19540*/  STL [R1+0x21c], R17 ;  /* 0x00021c1101007387 */ /* 0x0003e80000100800 */
[----:B------:R1:W-:Y:S04]  /*19550*/  LDGSTS.E [R3+0x14200], [R4.64], P2 ;  /* 0x1420000004037fae */ /* 0x0003e80009121848 */
[----:B-1----:R-:W2:Y:S04]  /*19560*/  LDL.LU R21, [R1+0x260] ;  /* 0x0002600001157983 */ /* 0x002ea80000300800 */
[----:B------:R-:W-:Y:S04]  /*19570*/  STL [R1+0x218], R23 ;  /* 0x0002181701007387 */ /* 0x000fe80000100800 */
[----:B------:R-:W2:Y:S01]  /*19580*/  LDL.LU R16, [R1+0x298] ;  /* 0x0002980001107983 */ /* 0x000ea20000300800 */
[----:B------:R-:W-:-:S02]  /*19590*/  IMAD.MOV.U32 R4, RZ, RZ, R17 ;  /* 0x000000ffff047224 */ /* 0x000fc400078e0011 */
[----:B------:R-:W-:Y:S01]  /*195a0*/  IMAD.MOV.U32 R5, RZ, RZ, R23 ;  /* 0x000000ffff057224 */ /* 0x000fe200078e0017 */
[----:B------:R-:W-:Y:S01]  /*195b0*/  ISETP.GT.AND P2, PT, R2, 0x58, PT ;  /* 0x000000580200780c */ /* 0x000fe20003f44270 */
[----:B------:R-:W2:Y:S04]  /*195c0*/  LDL.LU R24, [R1+0x2a4] ;  /* 0x0002a40001187983 */ /* 0x000ea80000300800 */
[----:B------:R1:W-:Y:S04]  /*195d0*/  LDGSTS.E [R3+0x15000], [R4.64], P1 ;  /* 0x1500000004037fae */ /* 0x0003e80008921848 */
[----:B------:R-:W2:Y:S01]  /*195e0*/  LDL.LU R17, [R1+0x2dc] ;  /* 0x0002dc0001117983 */ /* 0x000ea20000300800 */
[----:B-1----:R-:W-:-:S04]  /*195f0*/  SEL R4, RZ, 0x4, !P2 ;  /* 0x00000004ff047807 */ /* 0x002fc80005000000 */
[----:B------:R-:W-:-:S04]  /*19600*/  SEL R4, R4, RZ, !P0 ;  /* 0x000000ff04047207 */ /* 0x000fc80004000000 */
[----:B------:R-:W-:Y:S02]  /*19610*/  ISETP.NE.U32.AND P2, PT, R4, RZ, PT ;  /* 0x000000ff0400720c */ /* 0x000fe40003f45070 */
[----:B---3--:R-:W-:-:S05]  /*19620*/  IADD3 R20, P3, R20, R202, RZ ;  /* 0x000000ca14147210 */ /* 0x008fca0007f7e0ff */
[----:B-----5:R-:W-:Y:S01]  /*19630*/  IMAD.X R22, R22, 0x1, R0, P3 ;  /* 0x0000000116167824 */ /* 0x020fe200018e0600 */
[----:B------:R1:W-:Y:S01]  /*19640*/  STL [R1+0x224], R20 ;  /* 0x0002241401007387 */ /* 0x0003e20000100800 */
[----:B----4-:R-:W-:-:S03]  /*19650*/  IADD3 R7, P4, R7, R202, RZ ;  /* 0x000000ca07077210 */ /* 0x010fc60007f9e0ff */
[----:B------:R-:W-:Y:S04]  /*19660*/  STL [R1+0x220], R22 ;  /* 0x0002201601007387 */ /* 0x000fe80000100800 */
[----:B------:R-:W-:Y:S01]  /*19670*/  STL [R1+0x25c], R7 ;  /* 0x00025c0701007387 */ /* 0x000fe20000100800 */
[----:B------:R-:W-:-:S03]  /*19680*/  IMAD.X R19, R19, 0x1, R0, P4 ;  /* 0x0000000113137824 */ /* 0x000fc600020e0600 */
[----:B------:R-:W3:Y:S01]  /*19690*/  LDL.LU R25, [R1+0x2a0] ;  /* 0x0002a00001197983 */ /* 0x000ee20000300800 */
[----:B------:R-:W-:Y:S01]  /*196a0*/  IMAD.MOV.U32 R4, RZ, RZ, R20 ;  /* 0x000000ffff047224 */ /* 0x000fe200078e0014 */
[----:B------:R-:W-:Y:S02]  /*196b0*/  MOV R5, R22 ;  /* 0x0000001600057202 */ /* 0x000fe40000000f00 */
[----:B------:R4:W-:Y:S04]  /*196c0*/  STL [R1+0x258], R19 ;  /* 0x0002581301007387 */ /* 0x0009e80000100800 */
[----:B-1----:R-:W5:Y:S04]  /*196d0*/  LDL.LU R20, [R1+0x2d8] ;  /* 0x0002d80001147983 */ /* 0x002f680000300800 */
[----:B------:R1:W-:Y:S04]  /*196e0*/  LDGSTS.E [R3+0x15200], [R4.64], P1 ;  /* 0x1520000004037fae */ /* 0x0003e80008921848 */
[----:B------:R-:W5:Y:S01]  /*196f0*/  LDL.LU R23, [R1+0x2e0] ;  /* 0x0002e00001177983 */ /* 0x000f620000300800 */
[----:B------:R-:W-:Y:S01]  /*19700*/  ISETP.GT.AND P1, PT, R2, 0x5c, PT ;  /* 0x0000005c0200780c */ /* 0x000fe20003f24270 */
[----:B-1----:R-:W-:-:S02]  /*19710*/  IMAD.MOV.U32 R5, RZ, RZ, R19 ;  /* 0x000000ffff057224 */ /* 0x002fc400078e0013 */
[----:B----4-:R-:W4:Y:S01]  /*19720*/  LDL.LU R19, [R1+0x2e4] ;  /* 0x0002e40001137983 */ /* 0x010f220000300800 */
[----:B------:R-:W-:-:S03]  /*19730*/  IMAD.MOV.U32 R4, RZ, RZ, R7 ;  /* 0x000000ffff047224 */ /* 0x000fc600078e0007 */
[----:B------:R-:W4:Y:S04]  /*19740*/  LDL.LU R22, [R1+0x318] ;  /* 0x0003180001167983 */ /* 0x000f280000300800 */
[----:B------:R-:W4:Y:S04]  /*19750*/  LDL.LU R7, [R1+0x31c] ;  /* 0x00031c0001077983 */ /* 0x000f280000300800 */
[----:B------:R1:W-:Y:S01]  /*19760*/  LDGSTS.E [R3+0x16000], [R4.64], P2 ;  /* 0x1600000004037fae */ /* 0x0003e20009121848 */
[----:B--2---:R-:W-:Y:S02]  /*19770*/  IADD3 R18, P3, R18, R202, RZ ;  /* 0x000000ca12127210 */ /* 0x004fe40007f7e0ff */
[----:B-1----:R-:W-:-:S02]  /*19780*/  SEL R4, RZ, 0x4, !P1 ;  /* 0x00000004ff047807 */ /* 0x002fc40004800000 */
[----:B------:R-:W-:Y:S02]  /*19790*/  IADD3 R6, P4, R6, R202, RZ ;  /* 0x000000ca06067210 */ /* 0x000fe40007f9e0ff */
[----:B------:R-:W-:Y:S01]  /*197a0*/  SEL R4, R4, RZ, !P0 ;  /* 0x000000ff04047207 */ /* 0x000fe20004000000 */
[----:B------:R-:W-:Y:S03]  /*197b0*/  STL [R1+0x264], R18 ;  /* 0x0002641201007387 */ /* 0x000fe60000100800 */
[----:B------:R-:W-:Y:S01]  /*197c0*/  ISETP.NE.U32.AND P1, PT, R4, RZ, PT ;  /* 0x000000ff0400720c */ /* 0x000fe20003f25070 */
[----:B------:R-:W-:Y:S02]  /*197d0*/  IMAD.MOV.U32 R4, RZ, RZ, R18 ;  /* 0x000000ffff047224 */ /* 0x000fe400078e0012 */
[----:B------:R-:W-:-:S05]  /*197e0*/  IMAD.X R21, R21, 0x1, R0, P3 ;  /* 0x0000000115157824 */ /* 0x000fca00018e0600 */
[----:B------:R1:W-:Y:S01]  /*197f0*/  STL [R1+0x260], R21 ;  /* 0x0002601501007387 */ /* 0x0003e20000100800 */
[----:B------:R-:W-:-:S03]  /*19800*/  IMAD.X R16, R16, 0x1, R0, P4 ;  /* 0x0000000110107824 */ /* 0x000fc600020e0600 */
[----:B------:R-:W-:Y:S01]  /*19810*/  STL [R1+0x29c], R6 ;  /* 0x00029c0601007387 */ /* 0x000fe20000100800 */
[----:B------:R-:W-:-:S03]  /*19820*/  IMAD.MOV.U32 R5, RZ, RZ, R21 ;  /* 0x000000ffff057224 */ /* 0x000fc600078e0015 */
[----:B------:R2:W-:Y:S04]  /*19830*/  STL [R1+0x298], R16 ;  /* 0x0002981001007387 */ /* 0x0005e80000100800 */
[----:B-1----:R-:W4:Y:S04]  /*19840*/  LDL.LU R21, [R1+0x320] ;  /* 0x0003200001157983 */ /* 0x002f280000300800 */
[----:B------:R-:W4:Y:S04]  /*19850*/  LDL.LU R18, [R1+0x324] ;  /* 0x0003240001127983 */ /* 0x000f280000300800 */
[----:B------:R1:W-:Y:S02]  /*19860*/  LDGSTS.E [R3+0x16200], [R4.64], P2 ;  /* 0x1620000004037fae */ /* 0x0003e40009121848 */
[----:B-1----:R-:W-:-:S02]  /*19870*/  IMAD.MOV.U32 R5, RZ, RZ, R16 ;  /* 0x000000ffff057224 */ /* 0x002fc400078e0010 */
[----:B------:R-:W-:Y:S01]  /*19880*/  IMAD.MOV.U32 R4, RZ, RZ, R6 ;  /* 0x000000ffff047224 */ /* 0x000fe200078e0006 */
[----:B--2---:R-:W2:Y:S04]  /*19890*/  LDL.LU R16, [R1+0x358] ;  /* 0x0003580001107983 */ /* 0x004ea80000300800 */
[----:B------:R-:W2:Y:S01]  /*198a0*/  LDL.LU R6, [R1+0x35c] ;  /* 0x00035c0001067983 */ /* 0x000ea20000300800 */
[----:B------:R-:W-:-:S03]  /*198b0*/  ISETP.GT.AND P2, PT, R2, 0x60, PT ;  /* 0x000000600200780c */ /* 0x000fc60003f44270 */
[----:B------:R1:W-:Y:S01]  /*198c0*/  LDGSTS.E [R3+0x17000], [R4.64], P1 ;  /* 0x1700000004037fae */ /* 0x0003e20008921848 */
[-C--:B------:R-:W-:Y:S02]  /*198d0*/  IADD3 R24, P3, R24, R202.reuse, RZ ;  /* 0x000000ca18187210 */ /* 0x080fe40007f7e0ff */
[----:B------:R-:W-:Y:S02]  /*198e0*/  IADD3 R17, P4, R17, R202, RZ ;  /* 0x000000ca11117210 */ /* 0x000fe40007f9e0ff */
[----:B-1----:R-:W-:-:S04]  /*198f0*/  SEL R4, RZ, 0x4, !P2 ;  /* 0x00000004ff047807 */ /* 0x002fc80005000000 */
[----:B------:R-:W-:-:S04]  /*19900*/  SEL R4, R4, RZ, !P0 ;  /* 0x000000ff04047207 */ /* 0x000fc80004000000 */
[----:B------:R-:W-:Y:S01]  /*19910*/  ISETP.NE.U32.AND P2, PT, R4, RZ, PT ;  /* 0x000000ff0400720c */ /* 0x000fe20003f45070 */
[----:B------:R-:W-:Y:S01]  /*19920*/  IMAD.MOV.U32 R4, RZ, RZ, R24 ;  /* 0x000000ffff047224 */ /* 0x000fe200078e0018 */
[----:B------:R-:W-:Y:S01]  /*19930*/  STL [R1+0x2a4], R24 ;  /* 0x0002a41801007387 */ /* 0x000fe20000100800 */
[----:B---3--:R-:W-:-:S05]  /*19940*/  IADD3.X R25, R25, R0, RZ, P3, !PT ;  /* 0x0000000019197210 */ /* 0x008fca0001ffe4ff */
[----:B------:R-:W-:Y:S02]  /*19950*/  IMAD.MOV.U32 R5, RZ, RZ, R25 ;  /* 0x000000ffff057224 */ /* 0x000fe400078e0019 */
[----:B-----5:R-:W-:-:S03]  /*19960*/  IMAD.X R20, R20, 0x1, R0, P4 ;  /* 0x0000000114147824 */ /* 0x020fc600020e0600 */
        /* <DEDUP_REMOVED lines=11> */
[----:B-1----:R-:W4:Y:S04]  /*19a20*/  LDL.LU R20, [R1+0x364] ;  /* 0x0003640001147983 */ /* 0x002f280000300800 */
[----:B------:R-:W5:Y:S01]  /*19a30*/  LDL.LU R17, [R1+0x39c] ;  /* 0x00039c0001117983 */ /* 0x000f620000300800 */
[----:B---3--:R-:W-:-:S03]  /*19a40*/  SEL R4, RZ, 0x4, !P1 ;  /* 0x00000004ff047807 */ /* 0x008fc60004800000 */
[----:B------:R-:W-:Y:S01]  /*19a50*/  STL [R1+0x2e4], R19 ;  /* 0x0002e41301007387 */ /* 0x000fe20000100800 */
[----:B------:R-:W-:Y:S02]  /*19a60*/  MOV R5, R23 ;  /* 0x0000001700057202 */ /* 0x000fe40000000f00 */
[----:B------:R-:W-:Y:S01]  /*19a70*/  SEL R4, R4, RZ, !P0 ;  /* 0x000000ff04047207 */ /* 0x000fe20004000000 */
[----:B------:R1:W-:Y:S01]  /*19a80*/  STL [R1+0x2e0], R23 ;  /* 0x0002e01701007387 */ /* 0x0003e20000100800 */
[----:B------:R-:W-:-:S03]  /*19a90*/  IMAD.X R22, R22, 0x1, R0, P4 ;  /* 0x0000000116167824 */ /* 0x000fc600020e0600 */
[----:B------:R3:W-:Y:S01]  /*19aa0*/  STL [R1+0x31c], R7 ;  /* 0x00031c0701007387 */ /* 0x0007e20000100800 */
[----:B------:R-:W-:-:S03]  /*19ab0*/  ISETP.NE.U32.AND P1, PT, R4, RZ, PT ;  /* 0x000000ff0400720c */ /* 0x000fc60003f25070 */
[----:B-1----:R-:W5:Y:S01]  /*19ac0*/  LDL.LU R23, [R1+0x360] ;  /* 0x0003600001177983 */ /* 0x002f620000300800 */
[----:B------:R-:W-:-:S03]  /*19ad0*/  IMAD.MOV.U32 R4, RZ, RZ, R19 ;  /* 0x000000ffff047224 */ /* 0x000fc600078e0013 */
[----:B------:R-:W-:Y:S04]  /*19ae0*/  STL [R1+0x318], R22 ;  /* 0x0003181601007387 */ /* 0x000fe80000100800 */
[----:B------:R-:W5:Y:S04]  /*19af0*/  LDL.LU R19, [R1+0x398] ;  /* 0x0003980001137983 */ /* 0x000f680000300800 */
[----:B------:R1:W-:Y:S01]  /*19b00*/  LDGSTS.E [R3+0x18200], [R4.64], P2 ;  /* 0x1820000004037fae */ /* 0x0003e20009121848 */
[----:B------:R-:W-:-:S03]  /*19b10*/  ISETP.GT.AND P2, PT, R2, 0x68, PT ;  /* 0x000000680200780c */ /* 0x000fc60003f44270 */
[----:B------:R-:W5:Y:S01]  /*19b20*/  LDL.LU R24, [R1+0x3a4] ;  /* 0x0003a40001187983 */ /* 0x000f620000300800 */
[----:B-1----:R-:W-:Y:S02]  /*19b30*/  IMAD.MOV.U32 R4, RZ, RZ, R7 ;  /* 0x000000ffff047224 */ /* 0x002fe400078e0007 */
[----:B------:R-:W-:Y:S01]  /*19b40*/  IMAD.MOV.U32 R5, RZ, RZ, R22 ;  /* 0x000000ffff057224 */ /* 0x000fe200078e0016 */
[----:B---3--:R-:W3:Y:S04]  /*19b50*/  LDL.LU R7, [R1+0x3dc] ;  /* 0x0003dc0001077983 */ /* 0x008ee80000300800 */
[----:B------:R1:W-:Y:S01]  /*19b60*/  LDGSTS.E [R3+0x19000], [R4.64], P1 ;  /* 0x1900000004037fae */ /* 0x0003e20008921848 */
[----:B------:R-:W-:-:S05]  /*19b70*/  IADD3 R18, P3, R18, R202, RZ ;  /* 0x000000ca12127210 */ /* 0x000fca0007f7e0ff */
[----:B------:R-:W-:Y:S01]  /*19b80*/  IMAD.X R21, R21, 0x1, R0, P3 ;  /* 0x0000000115157824 */ /* 0x000fe200018e0600 */
[----:B-1----:R-:W-:Y:S01]  /*19b90*/  SEL R4, RZ, 0x4, !P2 ;  /* 0x00000004ff047807 */ /* 0x002fe20005000000 */
[----:B------:R1:W-:Y:S04]  /*19ba0*/  STL [R1+0x324], R18 ;  /* 0x0003241201007387 */ /* 0x0003e80000100800 */
[----:B------:R1:W-:Y:S01]  /*19bb0*/  STL [R1+0x320], R21 ;  /* 0x0003201501007387 */ /* 0x0003e20000100800 */
[----:B------:R-:W-:Y:S02]  /*19bc0*/  SEL R4, R4, RZ, !P0 ;  /* 0x000000ff04047207 */ /* 0x000fe40004000000 */
[----:B--2---:R-:W-:-:S05]  /*19bd0*/  IADD3 R6, P4, R6, R202, RZ ;  /* 0x000000ca06067210 */ /* 0x004fca0007f9e0ff */
[----:B------:R2:W-:Y:S01]  /*19be0*/  STL [R1+0x35c], R6 ;  /* 0x00035c0601007387 */ /* 0x0005e20000100800 */
[----:B------:R-:W-:-:S03]  /*19bf0*/  IMAD.X R16, R16, 0x1, R0, P4 ;  /* 0x0000000110107824 */ /* 0x000fc600020e0600 */
[----:B------:R-:W3:Y:S01]  /*19c00*/  LDL.LU R25, [R1+0x3a0] ;  /* 0x0003a00001197983 */ /* 0x000ee20000300800 */
[----:B------:R-:W-:Y:S01]  /*19c10*/  ISETP.NE.U32.AND P2, PT, R4, RZ, PT ;  /* 0x000000ff0400720c */ /* 0x000fe20003f45070 */
[----:B------:R-:W-:Y:S02]  /*19c20*/  IMAD.MOV.U32 R4, RZ, RZ, R18 ;  /* 0x000000ffff047224 */ /* 0x000fe400078e0012 */
[----:B------:R2:W-:Y:S04]  /*19c30*/  STL [R1+0x358], R16 ;  /* 0x0003581001007387 */ /* 0x0005e80000100800 */
[----:B-1----:R-:W3:Y:S01]  /*19c40*/  LDL.LU R18, [R1+0x3d8] ;  /* 0x0003d80001127983 */ /* 0x002ee20000300800 */
[----:B------:R-:W-:-:S03]  /*19c50*/  IMAD.MOV.U32 R5, RZ, RZ, R21 ;  /* 0x000000ffff057224 */ /* 0x000fc600078e0015 */
[----:B------:R-:W3:Y:S04]  /*19c60*/  LDL.LU R21, [R1+0x3e0] ;  /* 0x0003e00001157983 */ /* 0x000ee80000300800 */
[----:B------:R1:W-:Y:S02]  /*19c70*/  LDGSTS.E [R3+0x19200], [R4.64], P1 ;  /* 0x1920000004037fae */ /* 0x0003e40008921848 */
[----:B-1----:R-:W-:Y:S02]  /*19c80*/  IMAD.MOV.U32 R4, RZ, RZ, R6 ;  /* 0x000000ffff047224 */ /* 0x002fe400078e0006 */
[----:B--2---:R-:W2:Y:S01]  /*19c90*/  LDL.LU R6, [R1+0x3e4] ;  /* 0x0003e40001067983 */ /* 0x004ea20000300800 */
        /* <DEDUP_REMOVED lines=8> */
[-C--:B----4-:R-:W-:Y:S02]  /*19d20*/  IADD3 R20, P3, R20, R202.reuse, RZ ;  /* 0x000000ca14147210 */ /* 0x090fe40007f7e0ff */
[----:B-----5:R-:W-:-:S03]  /*19d30*/  IADD3 R17, P4, R17, R202, RZ ;  /* 0x000000ca11117210 */ /* 0x020fc60007f9e0ff */
[----:B------:R-:W-:Y:S01]  /*19d40*/  IMAD.MOV.U32 R4, RZ, RZ, R20 ;  /* 0x000000ffff047224 */ /* 0x000fe200078e0014 */
[----:B------:R-:W-:Y:S01]  /*19d50*/  STL [R1+0x364], R20 ;  /* 0x0003641401007387 */ /* 0x000fe20000100800 */
[----:B------:R-:W-:-:S05]  /*19d60*/  IADD3.X R23, R23, R0, RZ, P3, !PT ;  /* 0x0000000017177210 */ /* 0x000fca0001ffe4ff */
[----:B------:R-:W-:Y:S02]  /*19d70*/  IMAD.MOV.U32 R5, RZ, RZ, R23 ;  /* 0x000000ffff057224 */ /* 0x000fe400078e0017 */
[----:B------:R-:W-:-:S03]  /*19d80*/  IMAD.X R19, R19, 0x1, R0, P4 ;  /* 0x0000000113137824 */ /* 0x000fc600020e0600 */
[----:B------:R1:W-:Y:S01]  /*19d90*/  LDGSTS.E [R3+0x1a200], [R4.64], P2 ;  /* 0x1a20000004037fae */ /* 0x0003e20009121848 */
[----:B------:R-:W-:-:S03]  /*19da0*/  ISETP.GT.AND P2, PT, R2, 0x70, PT ;  /* 0x000000700200780c */ /* 0x000fc60003f44270 */
[----:B------:R4:W-:Y:S01]  /*19db0*/  STL [R1+0x360], R23 ;  /* 0x0003601701007387 */ /* 0x0009e20000100800 */
[-C--:B------:R-:W-:Y:S01]  /*19dc0*/  IADD3 R24, P3, R24, R202.reuse, RZ ;  /* 0x000000ca18187210 */ /* 0x080fe20007f7e0ff */
[----:B-1----:R-:W-:Y:S02]  /*19dd0*/  IMAD.MOV.U32 R4, RZ, RZ, R17 ;  /* 0x000000ffff047224 */ /* 0x002fe400078e0011 */
[----:B------:R-:W-:Y:S01]  /*19de0*/  IMAD.MOV.U32 R5, RZ, RZ, R19 ;  /* 0x000000ffff057224 */ /* 0x000fe200078e0013 */
[----:B------:R-:W-:Y:S04]  /*19df0*/  STL [R1+0x39c], R17 ;  /* 0x00039c1101007387 */ /* 0x000fe80000100800 */
[----:B------:R1:W-:Y:S04]  /*19e00*/  LDGSTS.E [R3+0x1b000], [R4.64], P1 ;  /* 0x1b00000004037fae */ /* 0x0003e80008921848 */
[----:B------:R5:W-:Y:S01]  /*19e10*/  STL [R1+0x398], R19 ;  /* 0x0003981301007387 */ /* 0x000be20000100800 */
[----:B---3--:R-:W-:-:S03]  /*19e20*/  IADD3 R7, P4, R7, R202, RZ ;  /* 0x000000ca07077210 */ /* 0x008fc60007f9e0ff */
[----:B----4-:R-:W3:Y:S01]  /*19e30*/  LDL.LU R23, [R1+0x420] ;  /* 0x0004200001177983 */ /* 0x010ee20000300800 */
[----:B-1----:R-:W-:-:S03]  /*19e40*/  SEL R4, RZ, 0x4, !P2 ;  /* 0x00000004ff047807 */ /* 0x002fc60005000000 */
[----:B------:R-:W4:Y:S01]  /*19e50*/  LDL.LU R20, [R1+0x424] ;  /* 0x0004240001147983 */ /* 0x000f220000300800 */
[----:B------:R-:W-:-:S03]  /*19e60*/  SEL R4, R4, RZ, !P0 ;  /* 0x000000ff04047207 */ /* 0x000fc60004000000 */
[----:B-----5:R-:W5:Y:S01]  /*19e70*/  LDL.LU R19, [R1+0x458] ;  /* 0x0004580001137983 */ /* 0x020f620000300800 */
[----:B------:R-:W-:-:S03]  /*19e80*/  ISETP.NE.U32.AND P2, PT, R4, RZ, PT ;  /* 0x000000ff0400720c */ /* 0x000fc60003f45070 */
[----:B------:R-:W5:Y:S01]  /*19e90*/  LDL.LU R17, [R1+0x45c] ;  /* 0x00045c0001117983 */ /* 0x000f620000300800 */
[----:B------:R-:W-:-:S03]  /*19ea0*/  IMAD.MOV.U32 R4, RZ, RZ, R24 ;  /* 0x000000ffff047224 */ /* 0x000fc600078e0018 */
[----:B------:R-:W-:Y:S01]  /*19eb0*/  STL [R1+0x3a4], R24 ;  /* 0x0003a41801007387 */ /* 0x000fe20000100800 */
[----:B------:R-:W-:-:S05]  /*19ec0*/  IMAD.X R25, R25, 0x1, R0, P3 ;  /* 0x0000000119197824 */ /* 0x000fca00018e0600 */
[----:B------:R-:W-:Y:S01]  /*19ed0*/  MOV R5, R25 ;  /* 0x0000001900057202 */ /* 0x000fe20000000f00 */
[----:B------:R-:W-:Y:S01]  /*19ee0*/  IMAD.X R18, R18, 0x1, R0, P4 ;  /* 0x0000000112127824 */ /* 0x000fe200020e0600 */
[----:B------:R-:W-:Y:S04]  /*19ef0*/  STL [R1+0x3a0], R25 ;  /* 0x0003a01901007387 */ /* 0x000fe80000100800 */
[----:B------:R-:W-:Y:S04]  /*19f00*/  STL [R1+0x3dc], R7 ;  /* 0x0003dc0701007387 */ /* 0x000fe80000100800 */
[----:B------:R1:W-:Y:S04]  /*19f10*/  LDGSTS.E [R3+0x1b200], [R4.64], P1 ;  /* 0x1b20000004037fae */ /* 0x0003e80008921848 */
[----:B------:R1:W-:Y:S02]  /*19f20*/  STL [R1+0x3d8], R18 ;  /* 0x0003d81201007387 */ /* 0x0003e40000100800 */
[----:B-1----:R-:W-:-:S02]  /*19f30*/  IMAD.MOV.U32 R5, RZ, RZ, R18 ;  /* 0x000000ffff057224 */ /* 0x002fc400078e0012 */
[----:B------:R-:W-:Y:S01]  /*19f40*/  IMAD.MOV.U32 R4, RZ, RZ, R7 ;  /* 0x000000ffff047224 */ /* 0x000fe200078e0007 */
[----:B------:R-:W5:Y:S04]  /*19f50*/  LDL.LU R18, [R1+0x460] ;  /* 0x0004600001127983 */ /* 0x000f680000300800 */
[----:B------:R-:W5:Y:S01]  /*19f60*/  LDL.LU R7, [R1+0x464] ;  /* 0x0004640001077983 */ /* 0x000f620000300800 */
[----:B------:R-:W-:Y:S02]  /*19f70*/  ISETP.GT.AND P1, PT, R2, 0x74, PT ;  /* 0x000000740200780c */ /* 0x000fe40003f24270 */
[-C--:B--2---:R-:W-:Y:S01]  /*19f80*/  IADD3 R6, P3, R6, R202.reuse, RZ ;  /* 0x000000ca06067210 */ /* 0x084fe20007f7e0ff */
[----:B------:R1:W-:Y:S01]  /*19f90*/  LDGSTS.E [R3+0x1c000], [R4.64], P2 ;  /* 0x1c00000004037fae */ /* 0x0003e20009121848 */
[----:B------:R-:W-:-:S03]  /*19fa0*/  IADD3 R16, P4, R16, R202, RZ ;  /* 0x000000ca10107210 */ /* 0x000fc60007f9e0ff */
[--C-:B------:R-:W-:Y:S01]  /*19fb0*/  IMAD.X R21, R21, 0x1, R0.reuse, P3 ;  /* 0x0000000115157824 */ /* 0x100fe200018e0600 */
[----:B-1----:R-:W-:Y:S01]  /*19fc0*/  SEL R4, RZ, 0x4, !P1 ;  /* 0x00000004ff047807 */ /* 0x002fe20004800000 */
[----:B------:R-:W-:-:S03]  /*19fd0*/  IMAD.X R22, R22, 0x1, R0, P4 ;  /* 0x0000000116167824 */ /* 0x000fc600020e0600 */
[----:B------:R-:W-:Y:S01]  /*19fe0*/  SEL R4, R4, RZ, !P0 ;  /* 0x000000ff04047207 */ /* 0x000fe20004000000 */
[----:B------:R-:W-:Y:S01]  /*19ff0*/  STL [R1+0x3e4], R6 ;  /* 0x0003e40601007387 */ /* 0x000fe20000100800 */
[----:B------:R-:W-:Y:S02]  /*1a000*/  IMAD.MOV.U32 R5, RZ, RZ, R21 ;  /* 0x000000ffff057224 */ /* 0x000fe400078e0015 */
[----:B------:R-:W-:Y:S01]  /*1a010*/  ISETP.NE.U32.AND P1, PT, R4, RZ, PT ;  /* 0x000000ff0400720c */ /* 0x000fe20003f25070 */
[----:B------:R1:W-:Y:S01]  /*1a020*/  STL [R1+0x3e0], R21 ;  /* 0x0003e01501007387 */ /* 0x0003e20000100800 */
[----:B------:R-:W-:-:S03]  /*1a030*/  IMAD.MOV.U32 R4, RZ, RZ, R6 ;  /* 0x000000ffff047224 */ /* 0x000fc600078e0006 */
[----:B------:R-:W-:Y:S04]  /*1a040*/  STL [R1+0x41c], R16 ;  /* 0x00041c1001007387 */ /* 0x000fe80000100800 */
[----:B------:R2:W-:Y:S04]  /*1a050*/  LDGSTS.E [R3+0x1c200], [R4.64], P2 ;  /* 0x1c20000004037fae */ /* 0x0005e80009121848 */
[----:B-1----:R-:W5:Y:S04]  /*1a060*/  LDL.LU R21, [R1+0x49c] ;  /* 0x00049c0001157983 */ /* 0x002f680000300800 */
[----:B------:R1:W-:Y:S04]  /*1a070*/  STL [R1+0x418], R22 ;  /* 0x0004181601007387 */ /* 0x0003e80000100800 */
[----:B------:R-:W5:Y:S01]  /*1a080*/  LDL.LU R6, [R1+0x4a4] ;  /* 0x0004a40001067983 */ /* 0x000f620000300800 */
[----:B--2---:R-:W-:-:S02]  /*1a090*/  IMAD.MOV.U32 R5, RZ, RZ, R22 ;  /* 0x000000ffff057224 */ /* 0x004fc400078e0016 */
[----:B------:R-:W-:Y:S01]  /*1a0a0*/  IMAD.MOV.U32 R4, RZ, RZ, R16 ;  /* 0x000000ffff047224 */ /* 0x000fe200078e0010 */
[----:B-1----:R-:W2:Y:S04]  /*1a0b0*/  LDL.LU R22, [R1+0x498] ;  /* 0x0004980001167983 */ /* 0x002ea80000300800 */
[----:B------:R-:W2:Y:S01]  /*1a0c0*/  LDL.LU R16, [R1+0x4a0] ;  /* 0x0004a00001107983 */ /* 0x000ea20000300800 */
[----:B------:R-:W-:-:S03]  /*1a0d0*/  ISETP.GT.AND P2, PT, R2, 0x78, PT ;  /* 0x000000780200780c */ /* 0x000fc60003f44270 */
[----:B------:R1:W-:Y:S02]  /*1a0e0*/  LDGSTS.E [R3+0x1d000], [R4.64], P1 ;  /* 0x1d00000004037fae */ /* 0x0003e40008921848 */
[----:B-1----:R-:W-:-:S04]  /*1a0f0*/  SEL R4, RZ, 0x4, !P2 ;  /* 0x00000004ff047807 */ /* 0x002fc80005000000 */
[----:B------:R-:W-:-:S04]  /*1a100*/  SEL R4, R4, RZ, !P0 ;  /* 0x000000ff04047207 */ /* 0x000fc80004000000 */
[----:B------:R-:W-:Y:S02]  /*1a110*/  ISETP.NE.U32.AND P2, PT, R4, RZ, PT ;  /* 0x000000ff0400720c */ /* 0x000fe40003f45070 */
[----:B----4-:R-:W-:-:S04]  /*1a120*/  IADD3 R20, P3, R20, R202, RZ ;  /* 0x000000ca14147210 */ /* 0x010fc80007f7e0ff */
[----:B---3--:R-:W-:Y:S02]  /*1a130*/  IADD3.X R23, R23, R0, RZ, P3, !PT ;  /* 0x0000000017177210 */ /* 0x008fe40001ffe4ff */
[----:B-----5:R-:W-:Y:S01]  /*1a140*/  IADD3 R17, P4, R17, R202, RZ ;  /* 0x000000ca11117210 */ /* 0x020fe20007f9e0ff */
[----:B------:R-:W-:Y:S02]  /*1a150*/  IMAD.MOV.U32 R4, RZ, RZ, R20 ;  /* 0x000000ffff047224 */ /* 0x000fe400078e0014 */
[----:B------:R-:W-:Y:S02]  /*1a160*/  IMAD.MOV.U32 R5, RZ, RZ, R23 ;  /* 0x000000ffff057224 */ /* 0x000fe400078e0017 */
[----:B------:R-:W-:Y:S01]  /*1a170*/  IMAD.X R19, R19, 0x1, R0, P4 ;  /* 0x0000000113137824 */ /* 0x000fe200020e0600 */
[----:B------:R-:W-:Y:S04]  /*1a180*/  STL [R1+0x424], R20 ;  /* 0x0004241401007387 */ /* 0x000fe80000100800 */
[----:B------:R-:W-:Y:S04]  /*1a190*/  STL [R1+0x420], R23 ;  /* 0x0004201701007387 */ /* 0x000fe80000100800 */
[----:B------:R1:W-:Y:S04]  /*1a1a0*/  STL [R1+0x45c], R17 ;  /* 0x00045c1101007387 */ /* 0x0003e80000100800 */
[----:B------:R3:W-:Y:S04]  /*1a1b0*/  LDGSTS.E [R3+0x1d200], [R4.64], P1 ;  /* 0x1d20000004037fae */ /* 0x0007e80008921848 */
[----:B------:R4:W-:Y:S01]  /*1a1c0*/  STL [R1+0x458], R19 ;  /* 0x0004581301007387 */ /* 0x0009e20000100800 */
[----:B------:R-:W-:-:S03]  /*1a1d0*/  ISETP.GT.AND P1, PT, R2, 0x7c, PT ;  /* 0x0000007c0200780c */ /* 0x000fc60003f24270 */
[----:B------:R-:W5:Y:S01]  /*1a1e0*/  LDL.LU R24, [R1+0x930] ;  /* 0x0009300001187983 */ /* 0x000f620000300800 */
[----:B---3--:R-:W-:Y:S02]  /*1a1f0*/  IMAD.MOV.U32 R4, RZ, RZ, R17 ;  /* 0x000000ffff047224 */ /* 0x008fe400078e0011 */
[----:B------:R-:W-:Y:S01]  /*1a200*/  IMAD.MOV.U32 R5, RZ, RZ, R19 ;  /* 0x000000ffff057224 */ /* 0x000fe200078e0013 */
[----:B-1----:R-:W3:Y:S04]  /*1a210*/  LDL.LU R17, [R1+0x948] ;  /* 0x0009480001117983 */ /* 0x002ee80000300800 */
[----:B------:R1:W-:Y:S01]  /*1a220*/  LDGSTS.E [R3+0x1e000], [R4.64], P2 ;  /* 0x1e00000004037fae */ /* 0x0003e20009121848 */
[----:B------:R-:W-:Y:S02]  /*1a230*/  IADD3 R7, P3, R7, R202, RZ ;  /* 0x000000ca07077210 */ /* 0x000fe40007f7e0ff */
[----:B-1----:R-:W-:-:S03]  /*1a240*/  SEL R4, RZ, 0x4, !P1 ;  /* 0x00000004ff047807 */ /* 0x002fc60004800000 */
[----:B------:R-:W-:Y:S01]  /*1a250*/  IMAD.X R18, R18, 0x1, R0, P3 ;  /* 0x0000000112127824 */ /* 0x000fe200018e0600 */
[----:B------:R-:W-:Y:S01]  /*1a260*/  STL [R1+0x464], R7 ;  /* 0x0004640701007387 */ /* 0x000fe20000100800 */
[----:B------:R-:W-:-:S03]  /*1a270*/  SEL R4, R4, RZ, !P0 ;  /* 0x000000ff04047207 */ /* 0x000fc60004000000 */
[----:B------:R1:W-:Y:S04]  /*1a280*/  STL [R1+0x460], R18 ;  /* 0x0004601201007387 */ /* 0x0003e80000100800 */
[----:B------:R-:W5:Y:S04]  /*1a290*/  LDL.LU R20, [R1+0x928] ;  /* 0x0009280001147983 */ /* 0x000f680000300800 */
[----:B----4-:R-:W4:Y:S01]  /*1a2a0*/  LDL.LU R19, [R1+0x934] ;  /* 0x0009340001137983 */ /* 0x010f220000300800 */
[----:B------:R-:W-:Y:S01]  /*1a2b0*/  ISETP.NE.U32.AND P1, PT, R4, RZ, PT ;  /* 0x000000ff0400720c */ /* 0x000fe20003f25070 */
[----:B------:R-:W-:-:S02]  /*1a2c0*/  IMAD.MOV.U32 R5, RZ, RZ, R18 ;  /* 0x000000ffff057224 */ /* 0x000fc400078e0012 */
[----:B------:R-:W-:Y:S01]  /*1a2d0*/  IMAD.MOV.U32 R4, RZ, RZ, R7 ;  /* 0x000000ffff047224 */ /* 0x000fe200078e0007 */
[----:B-1----:R-:W4:Y:S04]  /*1a2e0*/  LDL.LU R18, [R1+0x8f0] ;  /* 0x0008f00001127983 */ /* 0x002f280000300800 */
[----:B------:R-:W4:Y:S04]  /*1a2f0*/  LDL.LU R7, [R1+0x90c] ;  /* 0x00090c0001077983 */ /* 0x000f280000300800 */
[----:B------:R1:W-:Y:S01]  /*1a300*/  LDGSTS.E [R3+0x1e200], [R4.64], P2 ;  /* 0x1e20000004037fae */ /* 0x0003e20009121848 */
[----:B------:R-:W-:-:S02]  /*1a310*/  IADD3 R21, P2, R21, R202, RZ ;  /* 0x000000ca15157210 */ /* 0x000fc40007f5e0ff */
[----:B------:R-:W-:-:S03]  /*1a320*/  IADD3 R6, P3, R6, R202, RZ ;  /* 0x000000ca06067210 */ /* 0x000fc60007f7e0ff */
[----:B------:R-:W-:Y:S01]  /*1a330*/  STL [R1+0x49c], R21 ;  /* 0x00049c1501007387 */ /* 0x000fe20000100800 */
[----:B--2---:R-:W-:Y:S01]  /*1a340*/  IADD3.X R22, R22, R0, RZ, P2, !PT ;  /* 0x0000000016167210 */ /* 0x004fe200017fe4ff */
[----:B------:R-:W-:-:S04]  /*1a350*/  IMAD.X R16, R16, 0x1, R0, P3 ;  /* 0x0000000110107824 */ /* 0x000fc800018e0600 */
[----:B------:R2:W-:Y:S01]  /*1a360*/  STL [R1+0x498], R22 ;  /* 0x0004981601007387 */ /* 0x0005e20000100800 */
[----:B-1----:R-:W-:Y:S02]  /*1a370*/  IMAD.MOV.U32 R4, RZ, RZ, R21 ;  /* 0x000000ffff047224 */ /* 0x002fe400078e0015 */
[----:B------:R-:W-:Y:S01]  /*1a380*/  IMAD.MOV.U32 R5, RZ, RZ, R22 ;  /* 0x000000ffff057224 */ /* 0x000fe200078e0016 */
[----:B------:R-:W-:Y:S04]  /*1a390*/  STL [R1+0x4a4], R6 ;  /* 0x0004a40601007387 */ /* 0x000fe80000100800 */
[----:B------:R1:W-:Y:S04]  /*1a3a0*/  STL [R1+0x4a0], R16 ;  /* 0x0004a01001007387 */ /* 0x0003e80000100800 */
[----:B------:R-:W4:Y:S04]  /*1a3b0*/  LDL.LU R23, [R1+0x8e8] ;  /* 0x0008e80001177983 */ /* 0x000f280000300800 */
[----:B--2---:R-:W2:Y:S04]  /*1a3c0*/  LDL.LU R22, [R1+0x8f4] ;  /* 0x0008f40001167983 */ /* 0x004ea80000300800 */
[----:B------:R1:W-:Y:S04]  /*1a3d0*/  LDGSTS.E [R3+0x1f000], [R4.64], P1 ;  /* 0x1f00000004037fae */ /* 0x0003e80008921848 */
[----:B------:R-:W2:Y:S01]  /*1a3e0*/  LDL.LU R21, [R1+0x8b0] ;  /* 0x0008b00001157983 */ /* 0x000ea20000300800 */
[----:B-1----:R-:W-:-:S03]  /*1a3f0*/  IMAD.MOV.U32 R5, RZ, RZ, R16 ;  /* 0x000000ffff057224 */ /* 0x002fc600078e0010 */
[----:B------:R-:W2:Y:S01]  /*1a400*/  LDL.LU R16, [R1+0x8cc] ;  /* 0x0008cc0001107983 */ /* 0x000ea20000300800 */
[----:B------:R-:W-:-:S05]  /*1a410*/  IMAD.MOV.U32 R4, RZ, RZ, R6 ;  /* 0x000000ffff047224 */ /* 0x000fca00078e0006 */
[----:B------:R1:W-:Y:S01]  /*1a420*/  LDGSTS.E [R3+0x1f200], [R4.64], P1 ;  /* 0x1f20000004037fae */ /* 0x0003e20008921848 */
[----:B------:R-:W-:-:S04]  /*1a430*/  ISETP.GT.AND P1, PT, R2, 0x1, PT ;  /* 0x000000010200780c */ /* 0x000fc80003f24270 */
[----:B-1----:R-:W-:-:S04]  /*1a440*/  SEL R3, RZ, 0x4, !P1 ;  /* 0x00000004ff037807 */ /* 0x002fc80004800000 */
[----:B------:R-:W-:-:S04]  /*1a450*/  SEL R3, R3, RZ, !P0 ;  /* 0x000000ff03037207 */ /* 0x000fc80004000000 */
[----:B------:R-:W-:Y:S01]  /*1a460*/  ISETP.NE.U32.AND P2, PT, R3, RZ, PT ;  /* 0x000000ff0300720c */ /* 0x000fe20003f45070 */
[----:B------:R-:W-:Y:S01]  /*1a470*/  IMAD.U32 R3, RZ, RZ, UR5 ;  /* 0x00000005ff037e24 */ /* 0x000fe2000f8e00ff */
[----:B------:R-:W-:-:S05]  /*1a480*/  LOP3.LUT R6, R203, 0x20, RZ, 0x3c, !PT ;  /* 0x00000020cb067812 */ /* 0x000fca00078e3cff */
[----:B------:R-:W-:Y:S01]  /*1a490*/  IMAD R3, R3, 0x20000, R6 ;  /* 0x0002000003037824 */ /* 0x000fe200078e0206 */
[-C--:B------:R-:W-:Y:S08]  /*1a4a0*/  HMMA.1688.F32.TF32 R80, R156, R26.reuse, R80 ;  /* 0x0000001a9c50723c */ /* 0x080ff00000081050 */
[-C--:B------:R-:W-:Y:S08]  /*1a4b0*/  HMMA.1688.F32.TF32 R88, R140, R26.reuse, R88 ;  /* 0x0000001a8c58723c */ /* 0x080ff00000081058 */
[----:B------:R-:W-:Y:S01]  /*1a4c0*/  HMMA.1688.F32.TF32 R60, R100, R26, R60 ;  /* 0x0000001a643c723c */ /* 0x000fe2000008103c */
[----:B---3--:R-:W-:-:S05]  /*1a4d0*/  IADD3 R17, P1, R17, R202, RZ ;  /* 0x000000ca11117210 */ /* 0x008fca0007f3e0ff */
[----:B-----5:R-:W-:Y:S01]  /*1a4e0*/  IMAD.X R24, R24, 0x1, R0, P1 ;  /* 0x0000000118187824 */ /* 0x020fe200008e0600 */
[----:B------:R-:W-:-:S03]  /*1a4f0*/  MOV R4, R17 ;  /* 0x0000001100047202 */ /* 0x000fc60000000f00 */
[----:B------:R-:W-:Y:S01]  /*1a500*/  IMAD.MOV.U32 R5, RZ, RZ, R24 ;  /* 0x000000ffff057224 */ /* 0x000fe200078e0018 */
[----:B------:R-:W-:Y:S01]  /*1a510*/  ISETP.GT.AND P1, PT, R2, 0x5, PT ;  /* 0x000000050200780c */ /* 0x000fe20003f24270 */
[----:B------:R1:W-:Y:S04]  /*1a520*/  STL [R1+0x948], R17 ;  /* 0x0009481101007387 */ /* 0x0003e80000100800 */
[----:B------:R3:W-:Y:S04]  /*1a530*/  LDGSTS.E [R3+0x400], [R4.64], P2 ;  /* 0x0040000004037fae */ /* 0x0007e80009121848 */
[----:B------:R-:W-:Y:S04]  /*1a540*/  STL [R1+0x930], R24 ;  /* 0x0009301801007387 */ /* 0x000fe80000100800 */
[----:B------:R-:W5:Y:S01]  /*1a550*/  LDL.LU R25, [R1+0x8b4] ;  /* 0x0008b40001197983 */ /* 0x000f620000300800 */
[----:B---3--:R-:W-:-:S03]  /*1a560*/  SEL R4, RZ, 0x4, !P1 ;  /* 0x00000004ff047807 */ /* 0x008fc60004800000 */
[----:B-1----:R-:W3:Y:S01]  /*1a570*/  LDL.LU R17, [R1+0x88c] ;  /* 0x00088c0001117983 */ /* 0x002ee20000300800 */
[----:B------:R-:W-:Y:S02]  /*1a580*/  SEL R4, R4, RZ, !P0 ;  /* 0x000000ff04047207 */ /* 0x000fe40004000000 */
[----:B----4-:R-:W-:-:S05]  /*1a590*/  IADD3 R19, P3, R19, R202, RZ ;  /* 0x000000ca13137210 */ /* 0x010fca0007f7e0ff */
[----:B------:R-:W-:Y:S01]  /*1a5a0*/  IMAD.X R20, R20, 0x1, R0, P3 ;  /* 0x0000000114147824 */ /* 0x000fe200018e0600 */
[----:B------:R1:W-:Y:S01]  /*1a5b0*/  STL [R1+0x934], R19 ;  /* 0x0009341301007387 */ /* 0x0003e20000100800 */
[----:B------:R-:W-:-:S03]  /*1a5c0*/  IADD3 R7, P4, R7, R202, RZ ;  /* 0x000000ca07077210 */ /* 0x000fc60007f9e0ff */
[----:B------:R4:W-:Y:S01]  /*1a5d0*/  STL [R1+0x928], R20 ;  /* 0x0009281401007387 */ /* 0x0009e20000100800 */
[----:B------:R-:W-:-:S03]  /*1a5e0*/  ISETP.NE.U32.AND P1, PT, R4, RZ, PT ;  /* 0x000000ff0400720c */ /* 0x000fc60003f25070 */
[----:B------:R-:W-:Y:S01]  /*1a5f0*/  STL [R1+0x90c], R7 ;  /* 0x00090c0701007387 */ /* 0x000fe20000100800 */
[----:B------:R-:W-:-:S03]  /*1a600*/  IMAD.X R18, R18, 0x1, R0, P4 ;  /* 0x0000000112127824 */ /* 0x000fc600020e0600 */
[----:B------:R-:W3:Y:S01]  /*1a610*/  LDL.LU R26, [R1+0x8a8] ;  /* 0x0008a800011a7983 */ /* 0x000ee20000300800 */
[----:B------:R-:W-:Y:S02]  /*1a620*/  IMAD.MOV.U32 R4, RZ, RZ, R19 ;  /* 0x000000ffff047224 */ /* 0x000fe400078e0013 */
[----:B------:R-:W-:Y:S01]  /*1a630*/  IMAD.MOV.U32 R5, RZ, RZ, R20 ;  /* 0x000000ffff057224 */ /* 0x000fe200078e0014 */
[----:B------:R4:W-:Y:S04]  /*1a640*/  STL [R1+0x8f0], R18 ;  /* 0x0008f01201007387 */ /* 0x0009e80000100800 */
[----:B-1----:R-:W3:Y:S04]  /*1a650*/  LDL.LU R19, [R1+0x870] ;  /* 0x0008700001137983 */ /* 0x002ee80000300800 */
[----:B------:R1:W-:Y:S01]  /*1a660*/  LDGSTS.E [R3+0x600], [R4.64], P2 ;  /* 0x0060000004037fae */ /* 0x0003e20009121848 */
[----:B------:R-:W-:-:S03]  /*1a670*/  ISETP.GT.AND P2, PT, R2, 0x9, PT ;  /* 0x000000090200780c */ /* 0x000fc60003f44270 */
[----:B----4-:R-:W4:Y:S01]  /*1a680*/  LDL.LU R20, [R1+0x868] ;  /* 0x0008680001147983 */ /* 0x010f220000300800 */
[----:B-1----:R-:W-:Y:S02]  /*1a690*/  IMAD.MOV.U32 R4, RZ, RZ, R7 ;  /* 0x000000ffff047224 */ /* 0x002fe400078e0007 */
[----:B------:R-:W-:Y:S02]  /*1a6a0*/  IMAD.MOV.U32 R5, RZ, RZ, R18 ;  /* 0x000000ffff057224 */ /* 0x000fe400078e0012 */
[----:B------:R-:W4:Y:S04]  /*1a6b0*/  LDL.LU R18, [R1+0x874] ;  /* 0x0008740001127983 */ /* 0x000f280000300800 */
[----:B------:R1:W-:Y:S04]  /*1a6c0*/  LDGSTS.E [R3+0x1400], [R4.64], P1 ;  /* 0x0140000004037fae */ /* 0x0003e80008921848 */
[----:B------:R-:W4:Y:S01]  /*1a6d0*/  LDL.LU R24, [R1+0x830] ;  /* 0x0008300001187983 */ /* 0x000f220000300800 */
[----:B--2---:R-:W-:-:S03]  /*1a6e0*/  IADD3 R22, P3, R22, R202, RZ ;  /* 0x000000ca16167210 */ /* 0x004fc60007f7e0ff */
[----:B------:R-:W2:Y:S01]  /*1a6f0*/  LDL.LU R7, [R1+0x84c] ;  /* 0x00084c0001077983 */ /* 0x000ea20000300800 */
[----:B-1----:R-:W-:Y:S01]  /*1a700*/  SEL R4, RZ, 0x4, !P2 ;  /* 0x00000004ff047807 */ /* 0x002fe20005000000 */
[----:B------:R-:W-:-:S03]  /*1a710*/  IMAD.X R23, R23, 0x1, R0, P3 ;  /* 0x0000000117177824 */ /* 0x000fc600018e0600 */
[----:B------:R-:W-:Y:S01]  /*1a720*/  SEL R4, R4, RZ, !P0 ;  /* 0x000000ff04047207 */ /* 0x000fe20004000000 */
[----:B------:R-:W-:Y:S01]  /*1a730*/  IMAD.MOV.U32 R5, RZ, RZ, R23 ;  /* 0x000000ffff057224 */ /* 0x000fe200078e0017 */
[----:B------:R-:W-:Y:S02]  /*1a740*/  IADD3 R16, P4, R16, R202, RZ ;  /* 0x000000ca10107210 */ /* 0x000fe40007f9e0ff */
[----:B------:R-:W-:Y:S01]  /*1a750*/  ISETP.NE.U32.AND P2, PT, R4, RZ, PT ;  /* 0x000000ff0400720c */ /* 0x000fe20003f45070 */
[----:B------:R-:W-:Y:S01]  /*1a760*/  IMAD.MOV.U32 R4, RZ, RZ, R22 ;  /* 0x000000ffff047224 */ /* 0x000fe200078e0016 */
[----:B------:R-:W-:Y:S01]  /*1a770*/  IADD3.X R21, R21, R0, RZ, P4, !PT ;  /* 0x0000000015157210 */ /* 0x000fe200027fe4ff */
[----:B------:R-:W-:Y:S04]  /*1a780*/  STL [R1+0x8f4], R22 ;  /* 0x0008f41601007387 */ /* 0x000fe80000100800 */
[----:B------:R1:W-:Y:S04]  /*1a790*/  STL [R1+0x8e8], R23 ;  /* 0x0008e81701007387 */ /* 0x0003e80000100800 */
[----:B------:R1:W-:Y:S04]  /*1a7a0*/  STL [R1+0x8cc], R16 ;  /* 0x0008cc1001007387 */ /* 0x0003e80000100800 */
[----:B------:R1:W-:Y:S04]  /*1a7b0*/  LDGSTS.E [R3+0x1600], [R4.64], P1 ;  /* 0x0160000004037fae */ /* 0x0003e80008921848 */
[----:B------:R1:W-:Y:S04]  /*1a7c0*/  STL [R1+0x8b0], R21 ;  /* 0x0008b01501007387 */ /* 0x0003e80000100800 */
[----:B-1----:R-:W2:Y:S01]  /*1a7d0*/  LDL.LU R23, [R1+0x828] ;  /* 0x0008280001177983 */ /* 0x002ea20000300800 */
[----:B------:R-:W-:-:S03]  /*1a7e0*/  IMAD.MOV.U32 R4, RZ, RZ, R16 ;  /* 0x000000ffff047224 */ /* 0x000fc600078e0010 */
        /* <DEDUP_REMOVED lines=9> */
[-C--:B-----5:R-:W-:Y:S02]  /*1a880*/  IADD3 R25, P3, R25, R202.reuse, RZ ;  /* 0x000000ca19197210 */ /* 0x0a0fe40007f7e0ff */
[----:B---3--:R-:W-:-:S03]  /*1a890*/  IADD3 R17, P4, R17, R202, RZ ;  /* 0x000000ca11117210 */ /* 0x008fc60007f9e0ff */
[----:B------:R-:W-:Y:S01]  /*1a8a0*/  IMAD.MOV.U32 R4, RZ, RZ, R25 ;  /* 0x000000ffff047224 */ /* 0x000fe200078e0019 */
[----:B------:R-:W-:Y:S01]  /*1a8b0*/  STL [R1+0x8b4], R25 ;  /* 0x0008b41901007387 */ /* 0x000fe20000100800 */
[----:B------:R-:W-:-:S04]  /*1a8c0*/  IMAD.X R26, R26, 0x1, R0, P3 ;  /* 0x000000011a1a7824 */ /* 0x000fc800018e0600 */
[----:B------:R-:W-:Y:S02]  /*1a8d0*/  IMAD.MOV.U32 R5, RZ, RZ, R26 ;  /* 0x000000ffff057224 */ /* 0x000fe400078e001a */
[----:B------:R-:W-:-:S03]  /*1a8e0*/  IMAD.X R19, R19, 0x1, R0, P4 ;  /* 0x0000000113137824 */ /* 0x000fc600020e0600 */
[----:B------:R1:W-:Y:S01]  /*1a8f0*/  LDGSTS.E [R3+0x2600], [R4.64], P2 ;  /* 0x0260000004037fae */ /* 0x0003e20009121848 */
[----:B------:R-:W-:-:S03]  /*1a900*/  ISETP.GT.AND P2, PT, R2, 0x11, PT ;  /* 0x000000110200780c */ /* 0x000fc60003f44270 */
[----:B------:R-:W-:Y:S01]  /*1a910*/  STL [R1+0x8a8], R26 ;  /* 0x0008a81a01007387 */ /* 0x000fe20000100800 */
[----:B-1----:R-:W-:Y:S01]  /*1a920*/  MOV R4, R17 ;  /* 0x0000001100047202 */ /* 0x002fe20000000f00 */
[----:B------:R-:W-:Y:S02]  /*1a930*/  IMAD.MOV.U32 R5, RZ, RZ, R19 ;  /* 0x000000ffff057224 */ /* 0x000fe400078e0013 */
[----:B------:R-:W-:Y:S04]  /*1a940*/  STL [R1+0x88c], R17 ;  /* 0x00088c1101007387 */ /* 0x000fe80000100800 */
[----:B------:R1:W-:Y:S01]  /*1a950*/  LDGSTS.E [R3+0x3400], [R4.64], P1 ;  /* 0x0340000004037fae */ /* 0x0003e20008921848 */
[----:B----4-:R-:W-:-:S03]  /*1a960*/  IADD3 R18, P3, R18, R202, RZ ;  /* 0x000000ca12127210 */ /* 0x010fc60007f7e0ff */
[----:B------:R3:W-:Y:S02]  /*1a970*/  STL [R1+0x870], R19 ;  /* 0x0008701301007387 */ /* 0x0007e40000100800 */
[----:B------:R-:W-:Y:S01]  /*1a980*/  IMAD.X R20, R20, 0x1, R0, P3 ;  /* 0x0000000114147824 */ /* 0x000fe200018e0600 */
[----:B-1----:R-:W-:Y:S02]  /*1a990*/  SEL R4, RZ, 0x4, !P2 ;  /* 0x00000004ff047807 */ /* 0x002fe40005000000 */
[----:B--2---:R-:W-:Y:S01]  /*1a9a0*/  IADD3 R7, P4, R7, R202, RZ ;  /* 0x000000ca07077210 */ /* 0x004fe20007f9e0ff */
[----:B---3--:R-:W2:Y:S01]  /*1a9b0*/  LDL.LU R19, [R1+0x808] ;  /* 0x0008080001137983 */ /* 0x008ea20000300800 */
[----:B------:R-:W-:-:S03]  /*1a9c0*/  SEL R4, R4, RZ, !P0 ;  /* 0x000000ff04047207 */ /* 0x000fc60004000000 */
[----:B------:R-:W3:Y:S01]  /*1a9d0*/  LDL.LU R17, [R1+0x7c0] ;  /* 0x0007c00001117983 */ /* 0x000ee20000300800 */
[----:B------:R-:W-:-:S03]  /*1a9e0*/  IMAD.MOV.U32 R5, RZ, RZ, R20 ;  /* 0x000000ffff057224 */ /* 0x000fc600078e0014 */
[----:B------:R-:W-:Y:S01]  /*1a9f0*/  STL [R1+0x874], R18 ;  /* 0x0008741201007387 */ /* 0x000fe20000100800 */
[----:B------:R-:W-:-:S03]  /*1aa00*/  IMAD.X R24, R24, 0x1, R0, P4 ;  /* 0x0000000118187824 */ /* 0x000fc600020e0600 */
[----:B------:R1:W-:Y:S01]  /*1aa10*/  STL [R1+0x868], R20 ;  /* 0x0008681401007387 */ /* 0x0003e20000100800 */
[----:B------:R-:W-:-:S03]  /*1aa20*/  ISETP.NE.U32.AND P2, PT, R4, RZ, PT ;  /* 0x000000ff0400720c */ /* 0x000fc60003f45070 */
[----:B------:R4:W-:Y:S01]  /*1aa30*/  STL [R1+0x84c], R7 ;  /* 0x00084c0701007387 */ /* 0x0009e20000100800 */
[----:B------:R-:W-:-:S03]  /*1aa40*/  IMAD.MOV.U32 R4, RZ, RZ, R18 ;  /* 0x000000ffff047224 */ /* 0x000fc600078e0012 */
[----:B-1----:R-:W5:Y:S04]  /*1aa50*/  LDL.LU R20, [R1+0x804] ;  /* 0x0008040001147983 */ /* 0x002f680000300800 */
[----:B------:R-:W-:Y:S04]  /*1aa60*/  STL [R1+0x830], R24 ;  /* 0x0008301801007387 */ /* 0x000fe80000100800 */
[----:B------:R-:W5:Y:S04]  /*1aa70*/  LDL.LU R18, [R1+0x7bc] ;  /* 0x0007bc0001127983 */ /* 0x000f680000300800 */
[----:B------:R1:W-:Y:S01]  /*1aa80*/  LDGSTS.E [R3+0x3600], [R4.64], P1 ;  /* 0x0360000004037fae */ /* 0x0003e20008921848 */
[----:B------:R-:W-:-:S03]  /*1aa90*/  ISETP.GT.AND P1, PT, R2, 0x15, PT ;  /* 0x000000150200780c */ /* 0x000fc60003f24270 */
[----:B------:R-:W5:Y:S01]  /*1aaa0*/  LDL.LU R25, [R1+0x7c8] ;  /* 0x0007c80001197983 */ /* 0x000f620000300800 */
[-C--:B------:R-:W-:Y:S01]  /*1aab0*/  IADD3 R16, P3, R16, R202.reuse, RZ ;  /* 0x000000ca10107210 */ /* 0x080fe20007f7e0ff */
[----:B-1----:R-:W-:Y:S02]  /*1aac0*/  IMAD.MOV.U32 R4, RZ, RZ, R7 ;  /* 0x000000ffff047224 */ /* 0x002fe400078e0007 */
[----:B------:R-:W-:Y:S01]  /*1aad0*/  IMAD.MOV.U32 R5, RZ, RZ, R24 ;  /* 0x000000ffff057224 */ /* 0x000fe200078e0018 */
[----:B----4-:R-:W4:Y:S01]  /*1aae0*/  LDL.LU R7, [R1+0x780] ;  /* 0x0007800001077983 */ /* 0x010f220000300800 */
[----:B------:R-:W-:Y:S01]  /*1aaf0*/  IMAD.X R23, R23, 0x1, R0, P3 ;  /* 0x0000000117177824 */ /* 0x000fe200018e0600 */
[----:B------:R-:W-:Y:S02]  /*1ab00*/  IADD3 R21, P4, R21, R202, RZ ;  /* 0x000000ca15157210 */ /* 0x000fe40007f9e0ff */
[----:B------:R1:W-:Y:S02]  /*1ab10*/  LDGSTS.E [R3+0x4400], [R4.64], P2 ;  /* 0x0440000004037fae */ /* 0x0003e40009121848 */
[----:B------:R-:W-:-:S02]  /*1ab20*/  IADD3.X R22, R22, R0, RZ, P4, !PT ;  /* 0x0000000016167210 */ /* 0x000fc400027fe4ff */
[----:B------:R1:W-:Y:S04]  /*1ab30*/  STL [R1+0x834], R16 ;  /* 0x0008341001007387 */ /* 0x0003e80000100800 */
[----:B------:R1:W-:Y:S02]  /*1ab40*/  STL [R1+0x828], R23 ;  /* 0x0008281701007387 */ /* 0x0003e40000100800 */
[----:B-1----:R-:W-:Y:S02]  /*1ab50*/  SEL R4, RZ, 0x4, !P1 ;  /* 0x00000004ff047807 */ /* 0x002fe40004800000 */
[----:B------:R-:W-:Y:S02]  /*1ab60*/  STL [R1+0x800], R21 ;  /* 0x0008001501007387 */ /* 0x000fe40000100800 */
[----:B------:R-:W-:-:S02]  /*1ab70*/  SEL R4, R4, RZ, !P0 ;  /* 0x000000ff04047207 */ /* 0x000fc40004000000 */
[----:B------:R-:W4:Y:S02]  /*1ab80*/  LDL.LU R26, [R1+0x7c4] ;  /* 0x0007c400011a7983 */ /* 0x000f240000300800 */
[----:B------:R-:W-:Y:S01]  /*1ab90*/  ISETP.NE.U32.AND P1, PT, R4, RZ, PT ;  /* 0x000000ff0400720c */ /* 0x000fe20003f25070 */
[----:B------:R-:W-:Y:S01]  /*1aba0*/  IMAD.MOV.U32 R4, RZ, RZ, R16 ;  /* 0x000000ffff047224 */ /* 0x000fe200078e0010 */
[----:B------:R1:W-:Y:S04]  /*1abb0*/  STL [R1+0x7fc], R22 ;  /* 0x0007fc1601007387 */ /* 0x0003e80000100800 */
[----:B------:R-:W4:Y:S01]  /*1abc0*/  LDL.LU R16, [R1+0x77c] ;  /* 0x00077c0001107983 */ /* 0x000f220000300800 */
[----:B------:R-:W-:-:S03]  /*1abd0*/  IMAD.MOV.U32 R5, RZ, RZ, R23 ;  /* 0x000000ffff057224 */ /* 0x000fc600078e0017 */
[----:B------:R-:W4:Y:S04]  /*1abe0*/  LDL.LU R24, [R1+0x784] ;  /* 0x0007840001187983 */ /* 0x000f280000300800 */
[----:B------:R1:W-:Y:S01]  /*1abf0*/  LDGSTS.E [R3+0x4600], [R4.64], P2 ;  /* 0x0460000004037fae */ /* 0x0003e20009121848 */
[----:B------:R-:W-:-:S03]  /*1ac00*/  ISETP.GT.AND P2, PT, R2, 0x19, PT ;  /* 0x000000190200780c */ /* 0x000fc60003f44270 */
[----:B------:R-:W4:Y:S01]  /*1ac10*/  LDL.LU R23, [R1+0x788] ;  /* 0x0007880001177983 */ /* 0x000f220000300800 */
[----:B-1----:R-:W-:Y:S02]  /*1ac20*/  IMAD.MOV.U32 R4, RZ, RZ, R21 ;  /* 0x000000ffff047224 */ /* 0x002fe400078e0015 */
[----:B------:R-:W-:Y:S02]  /*1ac30*/  IMAD.MOV.U32 R5, RZ, RZ, R22 ;  /* 0x000000ffff057224 */ /* 0x000fe400078e0016 */
[----:B------:R-:W4:Y:S04]  /*1ac40*/  LDL.LU R22, [R1+0x73c] ;  /* 0x00073c0001167983 */ /* 0x000f280000300800 */
[----:B------:R1:W-:Y:S04]  /*1ac50*/  LDGSTS.E [R3+0x5400], [R4.64], P1 ;  /* 0x0540000004037fae */ /* 0x0003e80008921848 */
[----:B------:R-:W4:Y:S01]  /*1ac60*/  LDL.LU R21, [R1+0x740] ;  /* 0x0007400001157983 */ /* 0x000f220000300800 */
[----:B-1----:R-:W-:-:S04]  /*1ac70*/  SEL R4, RZ, 0x4, !P2 ;  /* 0x00000004ff047807 */ /* 0x002fc80005000000 */
[----:B------:R-:W-:-:S04]  /*1ac80*/  SEL R4, R4, RZ, !P0 ;  /* 0x000000ff04047207 */ /* 0x000fc80004000000 */
[----:B------:R-:W-:Y:S02]  /*1ac90*/  ISETP.NE.U32.AND P2, PT, R4, RZ, PT ;  /* 0x000000ff0400720c */ /* 0x000fe40003f45070 */
[-C--:B--2---:R-:W-:Y:S02]  /*1aca0*/  IADD3 R19, P3, R19, R202.reuse, RZ ;  /* 0x000000ca13137210 */ /* 0x084fe40007f7e0ff */
[----:B---3--:R-:W-:-:S03]  /*1acb0*/  IADD3 R17, P4, R17, R202, RZ ;  /* 0x000000ca11117210 */ /* 0x008fc60007f9e0ff */
[----:B------:R-:W-:Y:S01]  /*1acc0*/  IMAD.MOV.U32 R4, RZ, RZ, R19 ;  /* 0x000000ffff047224 */ /* 0x000fe200078e0013 */
[----:B------:R-:W-:Y:S01]  /*1acd0*/  STL [R1+0x808], R19 ;  /* 0x0008081301007387 */ /* 0x000fe20000100800 */
[----:B-----5:R-:W-:-:S04]  /*1ace0*/  IMAD.X R20, R20, 0x1, R0, P3 ;  /* 0x0000000114147824 */ /* 0x020fc800018e0600 */
[----:B------:R-:W-:Y:S02]  /*1acf0*/  IMAD.MOV.U32 R5, RZ, RZ, R20 ;  /* 0x000000ffff057224 */ /* 0x000fe400078e0014 */
[----:B------:R-:W-:-:S03]  /*1ad00*/  IMAD.X R18, R18, 0x1, R0, P4 ;  /* 0x0000000112127824 */ /* 0x000fc600020e0600 */
[----:B------:R1:W-:Y:S01]  /*1ad10*/  LDGSTS.E [R3+0x5600], [R4.64], P1 ;  /* 0x0560000004037fae */ /* 0x0003e20008921848 */
[----:B------:R-:W-:-:S03]  /*1ad20*/  ISETP.GT.AND P1, PT, R2, 0x1d, PT ;  /* 0x0000001d0200780c */ /* 0x000fc60003f24270 */
[----:B------:R2:W-:Y:S04]  /*1ad30*/  STL [R1+0x804], R20 ;  /* 0x0008041401007387 */ /* 0x0005e80000100800 */
[----:B------:R-:W-:Y:S01]  /*1ad40*/  STL [R1+0x7c0], R17 ;  /* 0x0007c01101007387 */ /* 0x000fe20000100800 */
[----:B-1----:R-:W-:Y:S01]  /*1ad50*/  MOV R4, R17 ;  /* 0x0000001100047202 */ /* 0x002fe20000000f00 */
[----:B------:R-:W-:Y:S02]  /*1ad60*/  IMAD.MOV.U32 R5, RZ, RZ, R18 ;  /* 0x000000ffff057224 */ /* 0x000fe400078e0012 */
[----:B------:R1:W-:Y:S01]  /*1ad70*/  STL [R1+0x7bc], R18 ;  /* 0x0007bc1201007387 */ /* 0x0003e20000100800 */
[----:B------:R-:W-:-:S03]  /*1ad80*/  IADD3 R25, P3, R25, R202, RZ ;  /* 0x000000ca19197210 */ /* 0x000fc60007f7e0ff */
[----:B--2---:R-:W2:Y:S04]  /*1ad90*/  LDL.LU R20, [R1+0x744] ;  /* 0x0007440001147983 */ /* 0x004ea80000300800 */
[----:B------:R-:W3:Y:S04]  /*1ada0*/  LDL.LU R19, [R1+0x748] ;  /* 0x0007480001137983 */ /* 0x000ee80000300800 */
[----:B------:R5:W-:Y:S01]  /*1adb0*/  LDGSTS.E [R3+0x6400], [R4.64], P2 ;  /* 0x0640000004037fae */ /* 0x000be20009121848 */
[----:B----4-:R-:W-:-:S03]  /*1adc0*/  IADD3 R7, P4, R7, R202, RZ ;  /* 0x000000ca07077210 */ /* 0x010fc60007f9e0ff */
[----:B-1----:R-:W4:Y:S04]  /*1add0*/  LDL.LU R18, [R1+0x6ec] ;  /* 0x0006ec0001127983 */ /* 0x002f280000300800 */
[----:B------:R-:W4:Y:S01]  /*1ade0*/  LDL.LU R17, [R1+0x6f0] ;  /* 0x0006f00001117983 */ /* 0x000f220000300800 */
[----:B-----5:R-:W-:Y:S01]  /*1adf0*/  SEL R4, RZ, 0x4, !P1 ;  /* 0x00000004ff047807 */ /* 0x020fe20004800000 */
[----:B------:R-:W-:-:S03]  /*1ae00*/  IMAD.X R26, R26, 0x1, R0, P3 ;  /* 0x000000011a1a7824 */ /* 0x000fc600018e0600 */
[----:B------:R-:W-:Y:S01]  /*1ae10*/  SEL R4, R4, RZ, !P0 ;  /* 0x000000ff04047207 */ /* 0x000fe20004000000 */
[----:B------:R-:W-:-:S03]  /*1ae20*/  IMAD.MOV.U32 R5, RZ, RZ, R26 ;  /* 0x000000ffff057224 */ /* 0x000fc600078e001a */
[----:B------:R-:W-:Y:S01]  /*1ae30*/  ISETP.NE.U32.AND P1, PT, R4, RZ, PT ;  /* 0x000000ff0400720c */ /* 0x000fe20003f25070 */
[----:B------:R-:W-:Y:S02]  /*1ae40*/  IMAD.MOV.U32 R4, RZ, RZ, R25 ;  /* 0x000000ffff047224 */ /* 0x000fe400078e0019 */
[----:B------:R-:W-:Y:S01]  /*1ae50*/  IMAD.X R16, R16, 0x1, R0, P4 ;  /* 0x0000000110107824 */ /* 0x000fe200020e0600 */
[----:B------:R-:W-:Y:S04]  /*1ae60*/  STL [R1+0x7c8], R25 ;  /* 0x0007c81901007387 */ /* 0x000fe80000100800 */
        /* <DEDUP_REMOVED lines=10> */
[-C--:B------:R-:W-:Y:S02]  /*1af10*/  IADD3 R23, P3, R23, R202.reuse, RZ ;  /* 0x000000ca17177210 */ /* 0x080fe40007f7e0ff */
[----:B------:R-:W-:-:S03]  /*1af20*/  IADD3 R21, P4, R21, R202, RZ ;  /* 0x000000ca15157210 */ /* 0x000fc60007f9e0ff */
[----:B------:R-:W-:Y:S01]  /*1af30*/  IMAD.X R24, R24, 0x1, R0, P3 ;  /* 0x0000000118187824 */ /* 0x000fe200018e0600 */
[----:B-1----:R-:W-:-:S04]  /*1af40*/  SEL R4, RZ, 0x4, !P2 ;  /* 0x00000004ff047807 */ /* 0x002fc80005000000 */
[----:B------:R-:W-:Y:S01]  /*1af50*/  SEL R4, R4, RZ, !P0 ;  /* 0x000000ff04047207 */ /* 0x000fe20004000000 */
[----:B------:R-:W-:-:S03]  /*1af60*/  IMAD.MOV.U32 R5, RZ, RZ, R24 ;  /* 0x000000ffff057224 */ /* 0x000fc600078e0018 */
[----:B------:R-:W-:Y:S01]  /*1af70*/  ISETP.NE.U32.AND P2, PT, R4, RZ, PT ;  /* 0x000000ff0400720c */ /* 0x000fe20003f45070 */
[----:B------:R-:W-:Y:S01]  /*1af80*/  IMAD.MOV.U32 R4, RZ, RZ, R23 ;  /* 0x000000ffff047224 */ /* 0x000fe200078e0017 */
[----:B------:R-:W-:-:S04]  /*1af90*/  IADD3.X R22, R22, R0, RZ, P4, !PT ;  /* 0x0000000016167210 */ /* 0x000fc800027fe4ff */
        /* <DEDUP_REMOVED lines=12> */
[----:B---3--:R-:W-:-:S05]  /*1b060*/  IADD3 R19, P3, R19, R202, RZ ;  /* 0x000000ca13137210 */ /* 0x008fca0007f7e0ff */
[----:B--2---:R-:W-:Y:S02]  /*1b070*/  IMAD.X R20, R20, 0x1, R0, P3 ;  /* 0x0000000114147824 */ /* 0x004fe400018e0600 */
[----:B------:R-:W-:Y:S02]  /*1b080*/  IMAD.MOV.U32 R4, RZ, RZ, R19 ;  /* 0x000000ffff047224 */ /* 0x000fe400078e0013 */
[----:B------:R-:W-:Y:S01]  /*1b090*/  IMAD.MOV.U32 R5, RZ, RZ, R20 ;  /* 0x000000ffff057224 */ /* 0x000fe200078e0014 */
[----:B----4-:R-:W-:-:S04]  /*1b0a0*/  IADD3 R17, P4, R17, R202, RZ ;  /* 0x000000ca11117210 */ /* 0x010fc80007f9e0ff */
[----:B------:R2:W-:Y:S01]  /*1b0b0*/  LDGSTS.E [R3+0x8600], [R4.64], P2 ;  /* 0x0860000004037fae */ /* 0x0005e20009121848 */
[----:B------:R-:W-:Y:S01]  /*1b0c0*/  IMAD.X R18, R18, 0x1, R0, P4 ;  /* 0x0000000112127824 */ /* 0x000fe200020e0600 */
[----:B------:R-:W-:Y:S02]  /*1b0d0*/  ISETP.GT.AND P2, PT, R2, 0x29, PT ;  /* 0x000000290200780c */ /* 0x000fe40003f44270 */
[----:B--2---:R-:W-:Y:S01]  /*1b0e0*/  MOV R4, R17 ;  /* 0x0000001100047202 */ /* 0x004fe20000000f00 */
[----:B------:R-:W-:Y:S01]  /*1b0f0*/  IMAD.MOV.U32 R5, RZ, RZ, R18 ;  /* 0x000000ffff057224 */ /* 0x000fe200078e0012 */
[----:B------:R-:W-:Y:S04]  /*1b100*/  STL [R1+0x748], R19 ;  /* 0x0007481301007387 */ /* 0x000fe80000100800 */
[----:B------:R2:W-:Y:S04]  /*1b110*/  LDGSTS.E [R3+0x9400], [R4.64], P1 ;  /* 0x0940000004037fae */ /* 0x0005e80008921848 */
[----:B------:R-:W-:Y:S01]  /*1b120*/  STL [R1+0x744], R20 ;  /* 0x0007441401007387 */ /* 0x000fe20000100800 */
[----:B--2---:R-:W-:-:S03]  /*1b130*/  SEL R4, RZ, 0x4, !P2 ;  /* 0x00000004ff047807 */ /* 0x004fc60005000000 */
[----:B------:R-:W-:Y:S01]  /*1b140*/  STL [R1+0x6f0], R17 ;  /* 0x0006f01101007387 */ /* 0x000fe20000100800 */
[----:B------:R-:W-:-:S03]  /*1b150*/  SEL R4, R4, RZ, !P0 ;  /* 0x000000ff04047207 */ /* 0x000fc60004000000 */
[----:B------:R-:W-:Y:S01]  /*1b160*/  STL [R1+0x6ec], R18 ;  /* 0x0006ec1201007387 */ /* 0x000fe20000100800 */
[----:B-----5:R-:W-:-:S05]  /*1b170*/  IADD3 R7, P3, R7, R202, RZ ;  /* 0x000000ca07077210 */ /* 0x020fca0007f7e0ff */
[----:B------:R-:W-:Y:S01]  /*1b180*/  IMAD.X R16, R16, 0x1, R0, P3 ;  /* 0x0000000110107824 */ /* 0x000fe200018e0600 */
[----:B------:R2:W-:Y:S01]  /*1b190*/  STL [R1+0x6f8], R7 ;  /* 0x0006f80701007387 */ /* 0x0005e20000100800 */
[----:B------:R-:W-:Y:S01]  /*1b1a0*/  ISETP.NE.U32.AND P2, PT, R4, RZ, PT ;  /* 0x000000ff0400720c */ /* 0x000fe20003f45070 */
[----:B------:R-:W-:Y:S02]  /*1b1b0*/  IMAD.MOV.U32 R4, RZ, RZ, R7 ;  /* 0x000000ffff047224 */ /* 0x000fe400078e0007 */
[----:B------:R3:W-:Y:S04]  /*1b1c0*/  STL [R1+0x6f4], R16 ;  /* 0x0006f41001007387 */ /* 0x0007e80000100800 */
[----:B-1----:R-:W4:Y:S04]  /*1b1d0*/  LDL.LU R24, [R1+0x28] ;  /* 0x0000280001187983 */ /* 0x002f280000300800 */
[----:B--2---:R-:W2:Y:S04]  /*1b1e0*/  LDL.LU R7, [R1+0x2c] ;  /* 0x00002c0001077983 */ /* 0x004ea80000300800 */
[----:B------:R-:W5:Y:S04]  /*1b1f0*/  LDL.LU R23, [R1+0x30] ;  /* 0x0000300001177983 */ /* 0x000f680000300800 */
[----:B------:R-:W5:Y:S01]  /*1b200*/  LDL.LU R21, [R1+0x34] ;  /* 0x0000340001157983 */ /* 0x000f620000300800 */
[----:B------:R-:W-:-:S03]  /*1b210*/  IMAD.MOV.U32 R5, RZ, RZ, R16 ;  /* 0x000000ffff057224 */ /* 0x000fc600078e0010 */
[----:B------:R-:W5:Y:S04]  /*1b220*/  LDL.LU R20, [R1+0x68] ;  /* 0x0000680001147983 */ /* 0x000f680000300800 */
[----:B---3--:R-:W3:Y:S04]  /*1b230*/  LDL.LU R16, [R1+0x6c] ;  /* 0x00006c0001107983 */ /* 0x008ee80000300800 */
[----:B------:R-:W3:Y:S04]  /*1b240*/  LDL.LU R22, [R1+0x70] ;  /* 0x0000700001167983 */ /* 0x000ee80000300800 */
[----:B------:R-:W3:Y:S04]  /*1b250*/  LDL.LU R19, [R1+0x74] ;  /* 0x0000740001137983 */ /* 0x000ee80000300800 */
[----:B------:R-:W3:Y:S04]  /*1b260*/  LDL.LU R18, [R1+0xa8] ;  /* 0x0000a80001127983 */ /* 0x000ee80000300800 */
[----:B------:R-:W3:Y:S01]  /*1b270*/  LDL.LU R17, [R1+0xac] ;  /* 0x0000ac0001117983 */ /* 0x000ee20000300800 */
        /* <DEDUP_REMOVED lines=14> */
[----:B------:R-:W-:Y:S01]  /*1b360*/  IMAD.MOV.U32 R4, RZ, RZ, R218 ;  /* 0x000000ffff047224 */ /* 0x000fe200078e00da */
[----:B------:R-:W-:-:S04]  /*1b370*/  IADD3.X R231, R231, R0, RZ, P4, !PT ;  /* 0x00000000e7e77210 */ /* 0x000fc800027fe4ff */
[----:B------:R1:W-:Y:S01]  /*1b380*/  LDGSTS.E [R3+0xa600], [R4.64], P2 ;  /* 0x0a60000004037fae */ /* 0x0003e20009121848 */
        /* <DEDUP_REMOVED lines=15> */
[----:B------:R-:W-:Y:S02]  /*1b480*/  IADD3 R250, P3, R250, R202, RZ ;  /* 0x000000cafafa7210 */ /* 0x000fe40007f7e0ff */
[----:B-1----:R-:W-:Y:S01]  /*1b490*/  MOV R4, R248 ;  /* 0x000000f800047202 */ /* 0x002fe20000000f00 */
[----:B------:R-:W-:-:S05]  /*1b4a0*/  IMAD.MOV.U32 R5, RZ, RZ, R247 ;  /* 0x000000ffff057224 */ /* 0x000fca00078e00f7 */
[----:B------:R1:W-:Y:S01]  /*1b4b0*/  LDGSTS.E [R3+0xc400], [R4.64], P2 ;  /* 0x0c40000004037fae */ /* 0x0003e20009121848 */
[----:B------:R-:W-:Y:S01]  /*1b4c0*/  IMAD.X R249, R249, 0x1, R0, P3 ;  /* 0x00000001f9f97824 */ /* 0x000fe200018e0600 */
[----:B-1----:R-:W-:-:S04]  /*1b4d0*/  SEL R4, RZ, 0x4, !P1 ;  /* 0x00000004ff047807 */ /* 0x002fc80004800000 */
[----:B------:R-:W-:Y:S01]  /*1b4e0*/  SEL R4, R4, RZ, !P0 ;  /* 0x000000ff04047207 */ /* 0x000fe20004000000 */
[----:B------:R-:W-:-:S03]  /*1b4f0*/  IMAD.MOV.U32 R5, RZ, RZ, R249 ;  /* 0x000000ffff057224 */ /* 0x000fc600078e00f9 */
[----:B------:R-:W-:Y:S01]  /*1b500*/  ISETP.NE.U32.AND P1, PT, R4, RZ, PT ;  /* 0x000000ff0400720c */ /* 0x000fe20003f25070 */
[----:B------:R-:W-:-:S05]  /*1b510*/  IMAD.MOV.U32 R4, RZ, RZ, R250 ;  /* 0x000000ffff047224 */ /* 0x000fca00078e00fa */
[----:B------:R1:W-:Y:S01]  /*1b520*/  LDGSTS.E [R3+0xc600], [R4.64], P2 ;  /* 0x0c60000004037fae */ /* 0x0003e20009121848 */
[----:B------:R-:W-:Y:S02]  /*1b530*/  ISETP.GT.AND P2, PT, R2, 0x39, PT ;  /* 0x000000390200780c */ /* 0x000fe40003f44270 */
[----:B--2---:R-:W-:-:S05]  /*1b540*/  IADD3 R7, P4, R7, R202, RZ ;  /* 0x000000ca07077210 */ /* 0x004fca0007f9e0ff */
[----:B----4-:R-:W-:Y:S02]  /*1b550*/  IMAD.X R24, R24, 0x1, R0, P4 ;  /* 0x0000000118187824 */ /* 0x010fe400020e0600 */
[----:B-1----:R-:W-:Y:S01]  /*1b560*/  IMAD.MOV.U32 R4, RZ, RZ, R7 ;  /* 0x000000ffff047224 */ /* 0x002fe200078e0007 */
[-C--:B-----5:R-:W-:Y:S01]  /*1b570*/  IADD3 R21, P3, R21, R202.reuse, RZ ;  /* 0x000000ca15157210 */ /* 0x0a0fe20007f7e0ff */
[----:B------:R-:W-:Y:S01]  /*1b580*/  IMAD.MOV.U32 R5, RZ, RZ, R24 ;  /* 0x000000ffff057224 */ /* 0x000fe200078e0018 */
[----:B------:R1:W-:Y:S03]  /*1b590*/  STL [R1+0x2c], R7 ;  /* 0x00002c0701007387 */ /* 0x0003e60000100800 */
[----:B------:R-:W-:Y:S01]  /*1b5a0*/  IMAD.X R23, R23, 0x1, R0, P3 ;  /* 0x0000000117177824 */ /* 0x000fe200018e0600 */
[----:B------:R2:W-:Y:S01]  /*1b5b0*/  LDGSTS.E [R3+0xd400], [R4.64], P1 ;  /* 0x0d40000004037fae */ /* 0x0005e20008921848 */
[----:B---3--:R-:W-:-:S03]  /*1b5c0*/  IADD3 R16, P4, R16, R202, RZ ;  /* 0x000000ca10107210 */ /* 0x008fc60007f9e0ff */
[----:B------:R-:W-:Y:S04]  /*1b5d0*/  STL [R1+0x28], R24 ;  /* 0x0000281801007387 */ /* 0x000fe80000100800 */
[----:B------:R-:W3:Y:S01]  /*1b5e0*/  LDL.LU R25, [R1+0xb4] ;  /* 0x0000b40001197983 */ /* 0x000ee20000300800 */
[----:B--2---:R-:W-:-:S03]  /*1b5f0*/  SEL R4, RZ, 0x4, !P2 ;  /* 0x00000004ff047807 */ /* 0x004fc60005000000 */
[----:B-1----:R-:W2:Y:S01]  /*1b600*/  LDL.LU R7, [R1+0xec] ;  /* 0x0000ec0001077983 */ /* 0x002ea20000300800 */
[----:B------:R-:W-:-:S03]  /*1b610*/  SEL R4, R4, RZ, !P0 ;  /* 0x000000ff04047207 */ /* 0x000fc60004000000 */
[----:B------:R1:W-:Y:S01]  /*1b620*/  STL [R1+0x34], R21 ;  /* 0x0000341501007387 */ /* 0x0003e20000100800 */
[----:B------:R-:W-:-:S03]  /*1b630*/  IADD3.X R20, R20, R0, RZ, P4, !PT ;  /* 0x0000000014147210 */ /* 0x000fc600027fe4ff */
        /* <DEDUP_REMOVED lines=12> */
[----:B------:R-:W-:Y:S01]  /*1b700*/  IMAD.MOV.U32 R4, RZ, RZ, R16 ;  /* 0x000000ffff047224 */ /* 0x000fe200078e0010 */
[----:B------:R-:W-:Y:S02]  /*1b710*/  ISETP.GT.AND P1, PT, R2, 0x3d, PT ;  /* 0x0000003d0200780c */ /* 0x000fe40003f24270 */
[----:B------:R-:W4:Y:S01]  /*1b720*/  LDL.LU R24, [R1+0x128] ;  /* 0x0001280001187983 */ /* 0x000f220000300800 */
[----:B------:R-:W-:-:S03]  /*1b730*/  IADD3 R19, P3, R19, R202, RZ ;  /* 0x000000ca13137210 */ /* 0x000fc60007f7e0ff */
[----:B------:R-:W4:Y:S01]  /*1b740*/  LDL.LU R16, [R1+0x12c] ;  /* 0x00012c0001107983 */ /* 0x000f220000300800 */
[----:B------:R-:W-:-:S03]  /*1b750*/  IADD3 R17, P4, R17, R202, RZ ;  /* 0x000000ca11117210 */ /* 0x000fc60007f9e0ff */
[----:B------:R1:W-:Y:S01]  /*1b760*/  LDGSTS.E [R3+0xe400], [R4.64], P2 ;  /* 0x0e40000004037fae */ /* 0x0003e20009121848 */
[--C-:B------:R-:W-:Y:S02]  /*1b770*/  IMAD.X R22, R22, 0x1, R0.reuse, P3 ;  /* 0x0000000116167824 */ /* 0x100fe400018e0600 */
[----:B------:R-:W-:Y:S01]  /*1b780*/  IMAD.X R18, R18, 0x1, R0, P4 ;  /* 0x0000000112127824 */ /* 0x000fe200020e0600 */
[----:B------:R-:W-:Y:S01]  /*1b790*/  STL [R1+0x74], R19 ;  /* 0x0000741301007387 */ /* 0x000fe20000100800 */
[----:B-1----:R-:W-:-:S03]  /*1b7a0*/  SEL R4, RZ, 0x4, !P1 ;  /* 0x00000004ff047807 */ /* 0x002fc60004800000 */
[----:B------:R1:W-:Y:S01]  /*1b7b0*/  STL [R1+0x70], R22 ;  /* 0x0000701601007387 */ /* 0x0003e20000100800 */
[----:B------:R-:W-:-:S03]  /*1b7c0*/  SEL R4, R4, RZ, !P0 ;  /* 0x000000ff04047207 */ /* 0x000fc60004000000 */
[----:B------:R-:W-:Y:S01]  /*1b7d0*/  STL [R1+0xac], R17 ;  /* 0x0000ac1101007387 */ /* 0x000fe20000100800 */
[----:B------:R-:W-:Y:S01]  /*1b7e0*/  IMAD.MOV.U32 R5, RZ, RZ, R22 ;  /* 0x000000ffff057224 */ /* 0x000fe200078e0016 */
[----:B------:R-:W-:Y:S01]  /*1b7f0*/  ISETP.NE.U32.AND P1, PT, R4, RZ, PT ;  /* 0x000000ff0400720c */ /* 0x000fe20003f25070 */
[----:B------:R-:W-:Y:S01]  /*1b800*/  IMAD.MOV.U32 R4, RZ, RZ, R19 ;  /* 0x000000ffff047224 */ /* 0x000fe200078e0013 */
[----:B------:R1:W-:Y:S04]  /*1b810*/  STL [R1+0xa8], R18 ;  /* 0x0000a81201007387 */ /* 0x0003e80000100800 */
[----:B-1----:R-:W4:Y:S04]  /*1b820*/  LDL.LU R22, [R1+0x130] ;  /* 0x0001300001167983 */ /* 0x002f280000300800 */
[----:B------:R-:W4:Y:S04]  /*1b830*/  LDL.LU R19, [R1+0x134] ;  /* 0x0001340001137983 */ /* 0x000f280000300800 */
[----:B------:R1:W-:Y:S02]  /*1b840*/  LDGSTS.E [R3+0xe600], [R4.64], P2 ;  /* 0x0e60000004037fae */ /* 0x0003e40009121848 */
[----:B-1----:R-:W-:Y:S01]  /*1b850*/  IMAD.MOV.U32 R5, RZ, RZ, R18 ;  /* 0x000000ffff057224 */ /* 0x002fe200078e0012 */
[----:B------:R-:W-:Y:S01]  /*1b860*/  MOV R4, R17 ;  /* 0x0000001100047202 */ /* 0x000fe20000000f00 */
        /* <DEDUP_REMOVED lines=11> */
[----:B-----5:R-:W-:-:S04]  /*1b920*/  IMAD.X R26, R26, 0x1, R0, P3 ;  /* 0x000000011a1a7824 */ /* 0x020fc800018e0600 */
[----:B------:R-:W-:Y:S02]  /*1b930*/  IMAD.MOV.U32 R5, RZ, RZ, R26 ;  /* 0x000000ffff057224 */ /* 0x000fe400078e001a */
[----:B------:R-:W-:-:S03]  /*1b940*/  IMAD.X R21, R21, 0x1, R0, P4 ;  /* 0x0000000115157824 */ /* 0x000fc600020e0600 */
        /* <DEDUP_REMOVED lines=11> */
[----:B-1----:R-:W3:Y:S01]  /*1ba00*/  LDL.LU R21, [R1+0x174] ;  /* 0x0001740001157983 */ /* 0x002ee20000300800 */
[----:B------:R-:W-:-:S03]  /*1ba10*/  IADD3.X R24, R24, R0, RZ, P4, !PT ;  /* 0x0000000018187210 */ /* 0x000fc600027fe4ff */
[----:B------:R-:W4:Y:S01]  /*1ba20*/  LDL.LU R7, [R1+0x1ac] ;  /* 0x0001ac0001077983 */ /* 0x000f220000300800 */
[----:B--2---:R-:W-:-:S03]  /*1ba30*/  SEL R4, RZ, 0x4, !P1 ;  /* 0x00000004ff047807 */ /* 0x004fc60004800000 */
[----:B------:R-:W-:Y:S01]  /*1ba40*/  STL [R1+0xf4], R20 ;  /* 0x0000f41401007387 */ /* 0x000fe20000100800 */
[----:B------:R-:W-:Y:S01]  /*1ba50*/  IMAD.MOV.U32 R5, RZ, RZ, R23 ;  /* 0x000000ffff057224 */ /* 0x000fe200078e0017 */
[----:B------:R-:W-:Y:S02]  /*1ba60*/  SEL R4, R4, RZ, !P0 ;  /* 0x000000ff04047207 */ /* 0x000fe40004000000 */
[----:B------:R1:W-:Y:S04]  /*1ba70*/  STL [R1+0xf0], R23 ;  /* 0x0000f01701007387 */ /* 0x0003e80000100800 */
[----:B------:R2:W-:Y:S01]  /*1ba80*/  STL [R1+0x12c], R16 ;  /* 0x00012c1001007387 */ /* 0x0005e20000100800 */
[----:B------:R-:W-:Y:S01]  /*1ba90*/  ISETP.NE.U32.AND P1, PT, R4, RZ, PT ;  /* 0x000000ff0400720c */ /* 0x000fe20003f25070 */
[----:B------:R-:W-:-:S02]  /*1baa0*/  IMAD.MOV.U32 R4, RZ, RZ, R20 ;  /* 0x000000ffff047224 */ /* 0x000fc400078e0014 */
[----:B-1----:R-:W5:Y:S04]  /*1bab0*/  LDL.LU R23, [R1+0x170] ;  /* 0x0001700001177983 */ /* 0x002f680000300800 */
[----:B------:R-:W-:Y:S04]  /*1bac0*/  STL [R1+0x128], R24 ;  /* 0x0001281801007387 */ /* 0x000fe80000100800 */
[----:B------:R-:W5:Y:S01]  /*1bad0*/  LDL.LU R20, [R1+0x1a8] ;  /* 0x0001a80001147983 */ /* 0x000f620000300800 */
[----:B------:R-:W-:-:S03]  /*1bae0*/  IADD3 R19, P3, R19, R202, RZ ;  /* 0x000000ca13137210 */ /* 0x000fc60007f7e0ff */
[----:B------:R1:W-:Y:S01]  /*1baf0*/  LDGSTS.E [R3+0x10600], [R4.64], P2 ;  /* 0x1060000004037fae */ /* 0x0003e20009121848 */
[----:B------:R-:W-:Y:S01]  /*1bb00*/  ISETP.GT.AND P2, PT, R2, 0x49, PT ;  /* 0x000000490200780c */ /* 0x000fe20003f44270 */
[----:B------:R-:W-:Y:S02]  /*1bb10*/  IMAD.X R22, R22, 0x1, R0, P3 ;  /* 0x0000000116167824 */ /* 0x000fe400018e0600 */
[----:B------:R-:W5:Y:S01]  /*1bb20*/  LDL.LU R25, [R1+0x1b4] ;  /* 0x0001b40001197983 */ /* 0x000f620000300800 */
[----:B-1----:R-:W-:Y:S02]  /*1bb30*/  IMAD.MOV.U32 R4, RZ, RZ, R16 ;  /* 0x000000ffff047224 */ /* 0x002fe400078e0010 */
[----:B------:R-:W-:Y:S01]  /*1bb40*/  IMAD.MOV.U32 R5, RZ, RZ, R24 ;  /* 0x000000ffff057224 */ /* 0x000fe200078e0018 */
[----:B--2---:R-:W2:Y:S04]  /*1bb50*/  LDL.LU R16, [R1+0x1ec] ;  /* 0x0001ec0001107983 */ /* 0x004ea80000300800 */
[----:B------:R1:W-:Y:S01]  /*1bb60*/  LDGSTS.E [R3+0x11400], [R4.64], P1 ;  /* 0x1140000004037fae */ /* 0x0003e20008921848 */
[----:B------:R-:W-:-:S03]  /*1bb70*/  IADD3 R17, P4, R17, R202, RZ ;  /* 0x000000ca11117210 */ /* 0x000fc60007f9e0ff */
[----:B------:R1:W-:Y:S02]  /*1bb80*/  STL [R1+0x134], R19 ;  /* 0x0001341301007387 */ /* 0x0003e40000100800 */
[----:B------:R-:W-:Y:S02]  /*1bb90*/  IMAD.X R18, R18, 0x1, R0, P4 ;  /* 0x0000000112127824 */ /* 0x000fe400020e0600 */
[----:B------:R1:W-:Y:S02]  /*1bba0*/  STL [R1+0x130], R22 ;  /* 0x0001301601007387 */ /* 0x0003e40000100800 */
[----:B-1----:R-:W-:Y:S02]  /*1bbb0*/  SEL R4, RZ, 0x4, !P2 ;  /* 0x00000004ff047807 */ /* 0x002fe40005000000 */
[----:B------:R1:W-:Y:S02]  /*1bbc0*/  STL [R1+0x16c], R17 ;  /* 0x00016c1101007387 */ /* 0x0003e40000100800 */
[----:B------:R-:W-:-:S02]  /*1bbd0*/  SEL R4, R4, RZ, !P0 ;  /* 0x000000ff04047207 */ /* 0x000fc40004000000 */
[----:B------:R-:W2:Y:S01]  /*1bbe0*/  LDL.LU R26, [R1+0x1b0] ;  /* 0x0001b000011a7983 */ /* 0x000ea20000300800 */
[----:B------:R-:W-:Y:S01]  /*1bbf0*/  IMAD.MOV.U32 R5, RZ, RZ, R22 ;  /* 0x000000ffff057224 */ /* 0x000fe200078e0016 */
[----:B------:R-:W-:Y:S01]  /*1bc00*/  ISETP.NE.U32.AND P2, PT, R4, RZ, PT ;  /* 0x000000ff0400720c */ /* 0x000fe20003f45070 */
[----:B------:R-:W-:Y:S01]  /*1bc10*/  IMAD.MOV.U32 R4, RZ, RZ, R19 ;  /* 0x000000ffff047224 */ /* 0x000fe200078e0013 */
[----:B------:R1:W-:Y:S04]  /*1bc20*/  STL [R1+0x168], R18 ;  /* 0x0001681201007387 */ /* 0x0003e80000100800 */
[----:B------:R-:W2:Y:S04]  /*1bc30*/  LDL.LU R19, [R1+0x1e8] ;  /* 0x0001e80001137983 */ /* 0x000ea80000300800 */
[----:B------:R1:W-:Y:S04]  /*1bc40*/  LDGSTS.E [R3+0x11600], [R4.64], P1 ;  /* 0x1160000004037fae */ /* 0x0003e80008921848 */
[----:B------:R-:W2:Y:S01]  /*1bc50*/  LDL.LU R22, [R1+0x1f0] ;  /* 0x0001f00001167983 */ /* 0x000ea20000300800 */
[----:B-1----:R-:W-:-:S03]  /*1bc60*/  MOV R4, R17 ;  /* 0x0000001100047202 */ /* 0x002fc60000000f00 */
        /* <DEDUP_REMOVED lines=13> */
[----:B-----5:R-:W-:-:S04]  /*1bd40*/  IMAD.X R23, R23, 0x1, R0, P3 ;  /* 0x0000000117177824 */ /* 0x020fc800018e0600 */
[----:B------:R-:W-:Y:S01]  /*1bd50*/  IMAD.MOV.U32 R5, RZ, RZ, R23 ;  /* 0x000000ffff057224 */ /* 0x000fe200078e0017 */
[----:B------:R1:W-:Y:S01]  /*1bd60*/  STL [R1+0x170], R23 ;  /* 0x0001701701007387 */ /* 0x0003e20000100800 */
[----:B------:R-:W-:-:S03]  /*1bd70*/  IMAD.X R20, R20, 0x1, R0, P4 ;  /* 0x0000000114147824 */ /* 0x000fc600020e0600 */
        /* <DEDUP_REMOVED lines=18> */
[----:B------:R-:W-:Y:S01]  /*1bea0*/  IMAD.MOV.U32 R4, RZ, RZ, R25 ;  /* 0x000000ffff047224 */ /* 0x000fe200078e0019 */
[----:B------:R-:W-:-:S04]  /*1beb0*/  IADD3.X R19, R19, R0, RZ, P4, !PT ;  /* 0x0000000013137210 */ /* 0x000fc800027fe4ff */
[----:B------:R1:W-:Y:S01]  /*1bec0*/  LDGSTS.E [R3+0x13600], [R4.64], P1 ;  /* 0x1360000004037fae */ /* 0x0003e20008921848 */
[----:B------:R-:W-:-:S03]  /*1bed0*/  ISETP.GT.AND P1, PT, R2, 0x55, PT ;  /* 0x000000550200780c */ /* 0x000fc60003f24270 */
[----:B------:R-:W-:Y:S01]  /*1bee0*/  STL [R1+0x1b4], R25 ;  /* 0x0001b41901007387 */ /* 0x000fe20000100800 */
[----:B-1----:R-:W-:Y:S02]  /*1bef0*/  IMAD.MOV.U32 R4, RZ, RZ, R16 ;  /* 0x000000ffff047224 */ /* 0x002fe400078e0010 */
[----:B------:R-:W-:Y:S01]  /*1bf00*/  IMAD.MOV.U32 R5, RZ, RZ, R19 ;  /* 0x000000ffff057224 */ /* 0x000fe200078e0013 */
[-C--:B------:R-:W-:Y:S01]  /*1bf10*/  IADD3 R17, P3, R17, R202.reuse, RZ ;  /* 0x000000ca11117210 */ /* 0x080fe20007f7e0ff */
[----:B------:R-:W-:Y:S04]  /*1bf20*/  STL [R1+0x1b0], R26 ;  /* 0x0001b01a01007387 */ /* 0x000fe80000100800 */
[----:B------:R1:W-:Y:S01]  /*1bf30*/  LDGSTS.E [R3+0x14400], [R4.64], P2 ;  /* 0x1440000004037fae */ /* 0x0003e20009121848 */
[----:B------:R-:W-:Y:S01]  /*1bf40*/  IMAD.X R22, R22, 0x1, R0, P3 ;  /* 0x0000000116167824 */ /* 0x000fe200018e0600 */
[----:B------:R-:W-:-:S02]  /*1bf50*/  IADD3 R18, P4, R18, R202, RZ ;  /* 0x000000ca12127210 */ /* 0x000fc40007f9e0ff */
[----:B------:R-:W-:Y:S04]  /*1bf60*/  STL [R1+0x1ec], R16 ;  /* 0x0001ec1001007387 */ /* 0x000fe80000100800 */
[----:B------:R2:W-:Y:S01]  /*1bf70*/  STL [R1+0x1e8], R19 ;  /* 0x0001e81301007387 */ /* 0x0005e20000100800 */
[----:B-1----:R-:W-:Y:S01]  /*1bf80*/  SEL R4, RZ, 0x4, !P1 ;  /* 0x00000004ff047807 */ /* 0x002fe20004800000 */
[----:B------:R-:W-:-:S03]  /*1bf90*/  IMAD.X R24, R24, 0x1, R0, P4 ;  /* 0x0000000118187824 */ /* 0x000fc600020e0600 */
[----:B------:R-:W-:Y:S01]  /*1bfa0*/  SEL R4, R4, RZ, !P0 ;  /* 0x000000ff04047207 */ /* 0x000fe20004000000 */
[----:B--2---:R-:W2:Y:S01]  /*1bfb0*/  LDL.LU R19, [R1+0x274] ;  /* 0x0002740001137983 */ /* 0x004ea20000300800 */
[----:B------:R-:W-:-:S03]  /*1bfc0*/  IMAD.MOV.U32 R5, RZ, RZ, R22 ;  /* 0x000000ffff057224 */ /* 0x000fc600078e0016 */
        /* <DEDUP_REMOVED lines=10> */
[----:B------:R-:W-:Y:S01]  /*1c070*/  MOV R4, R18 ;  /* 0x0000001200047202 */ /* 0x000fe20000000f00 */
        /* <DEDUP_REMOVED lines=16> */
[----:B------:R-:W-:Y:S02]  /*1c180*/  IMAD.MOV.U32 R4, RZ, RZ, R21 ;  /* 0x000000ffff047224 */ /* 0x000fe400078e0015 */
[----:B------:R-:W-:Y:S01]  /*1c190*/  IMAD.MOV.U32 R5, RZ, RZ, R23 ;  /* 0x000000ffff057224 */ /* 0x000fe200078e0017 */
        /* <DEDUP_REMOVED lines=20> */
[----:B------:R-:W-:-:S03]  /*1c2e0*/  IADD3.X R17, R17, R0, RZ, P4, !PT ;  /* 0x0000000011117210 */ /* 0x000fc600027fe4ff */
        /* <DEDUP_REMOVED lines=19> */
[----:B---3--:R-:W-:-:S04]  /*1c420*/  IMAD.X R26, R26, 0x1, R0, P3 ;  /* 0x000000011a1a7824 */ /* 0x008fc800018e0600 */
[----:B------:R-:W-:Y:S02]  /*1c430*/  IMAD.MOV.U32 R5, RZ, RZ, R26 ;  /* 0x000000ffff057224 */ /* 0x000fe400078e001a */
[----:B-----5:R-:W-:-:S03]  /*1c440*/  IMAD.X R21, R21, 0x1, R0, P4 ;  /* 0x0000000115157824 */ /* 0x020fc600020e0600 */
[----:B------:R1:W-:Y:S01]  /*1c450*/  LDGSTS.E [R3+0x17600], [R4.64], P1 ;  /* 0x1760000004037fae */ /* 0x0003e20008921848 */
[----:B------:R-:W-:-:S03]  /*1c460*/  ISETP.GT.AND P1, PT, R2, 0x65, PT ;  /* 0x000000650200780c */ /* 0x000fc60003f24270 */
[----:B------:R-:W-:Y:S01]  /*1c470*/  STL [R1+0x2b0], R26 ;  /* 0x0002b01a01007387 */ /* 0x000fe20000100800 */
[----:B-1----:R-:W-:Y:S01]  /*1c480*/  MOV R4, R18 ;  /* 0x0000001200047202 */ /* 0x002fe20000000f00 */
[----:B------:R-:W-:Y:S01]  /*1c490*/  IMAD.MOV.U32 R5, RZ, RZ, R21 ;  /* 0x000000ffff057224 */ /* 0x000fe200078e0015 */
[-C--:B----4-:R-:W-:Y:S01]  /*1c4a0*/  IADD3 R20, P3, R20, R202.reuse, RZ ;  /* 0x000000ca14147210 */ /* 0x090fe20007f7e0ff */
[----:B------:R-:W-:Y:S04]  /*1c4b0*/  STL [R1+0x2ec], R18 ;  /* 0x0002ec1201007387 */ /* 0x000fe80000100800 */
[----:B------:R1:W-:Y:S01]  /*1c4c0*/  LDGSTS.E [R3+0x18400], [R4.64], P2 ;  /* 0x1840000004037fae */ /* 0x0003e20009121848 */
[----:B------:R-:W-:Y:S01]  /*1c4d0*/  IMAD.X R24, R24, 0x1, R0, P3 ;  /* 0x0000000118187824 */ /* 0x000fe200018e0600 */
[----:B------:R-:W-:-:S02]  /*1c4e0*/  IADD3 R7, P4, R7, R202, RZ ;  /* 0x000000ca07077210 */ /* 0x000fc40007f9e0ff */
[----:B------:R3:W-:Y:S01]  /*1c4f0*/  STL [R1+0x2e8], R21 ;  /* 0x0002e81501007387 */ /* 0x0007e20000100800 */
[----:B-1----:R-:W-:-:S03]  /*1c500*/  SEL R4, RZ, 0x4, !P1 ;  /* 0x00000004ff047807 */ /* 0x002fc60004800000 */
[----:B---3--:R-:W3:Y:S01]  /*1c510*/  LDL.LU R21, [R1+0x374] ;  /* 0x0003740001157983 */ /* 0x008ee20000300800 */
[----:B------:R-:W-:Y:S01]  /*1c520*/  IMAD.MOV.U32 R5, RZ, RZ, R24 ;  /* 0x000000ffff057224 */ /* 0x000fe200078e0018 */
[----:B------:R-:W-:Y:S02]  /*1c530*/  SEL R4, R4, RZ, !P0 ;  /* 0x000000ff04047207 */ /* 0x000fe40004000000 */
[----:B------:R-:W4:Y:S01]  /*1c540*/  LDL.LU R18, [R1+0x3ac] ;  /* 0x0003ac0001127983 */ /* 0x000f220000300800 */
[----:B------:R-:W-:-:S03]  /*1c550*/  IMAD.X R23, R23, 0x1, R0, P4 ;  /* 0x0000000117177824 */ /* 0x000fc600020e0600 */
[----:B------:R-:W-:Y:S04]  /*1c560*/  STL [R1+0x2f4], R20 ;  /* 0x0002f41401007387 */ /* 0x000fe80000100800 */
[----:B------:R1:W-:Y:S01]  /*1c570*/  STL [R1+0x2f0], R24 ;  /* 0x0002f01801007387 */ /* 0x0003e20000100800 */
[----:B------:R-:W-:-:S03]  /*1c580*/  ISETP.NE.U32.AND P1, PT, R4, RZ, PT ;  /* 0x000000ff0400720c */ /* 0x000fc60003f25070 */
[----:B------:R5:W-:Y:S01]  /*1c590*/  STL [R1+0x32c], R7 ;  /* 0x00032c0701007387 */ /* 0x000be20000100800 */
[----:B------:R-:W-:-:S03]  /*1c5a0*/  IMAD.MOV.U32 R4, RZ, RZ, R20 ;  /* 0x000000ffff047224 */ /* 0x000fc600078e0014 */
[----:B-1----:R-:W4:Y:S04]  /*1c5b0*/  LDL.LU R24, [R1+0x370] ;  /* 0x0003700001187983 */ /* 0x002f280000300800 */
[----:B------:R-:W-:Y:S04]  /*1c5c0*/  STL [R1+0x328], R23 ;  /* 0x0003281701007387 */ /* 0x000fe80000100800 */
[----:B------:R-:W4:Y:S04]  /*1c5d0*/  LDL.LU R20, [R1+0x3a8] ;  /* 0x0003a80001147983 */ /* 0x000f280000300800 */
[----:B------:R1:W-:Y:S01]  /*1c5e0*/  LDGSTS.E [R3+0x18600], [R4.64], P2 ;  /* 0x1860000004037fae */ /* 0x0003e20009121848 */
[----:B------:R-:W-:-:S03]  /*1c5f0*/  ISETP.GT.AND P2, PT, R2, 0x69, PT ;  /* 0x000000690200780c */ /* 0x000fc60003f44270 */
[----:B------:R-:W4:Y:S01]  /*1c600*/  LDL.LU R25, [R1+0x3b4] ;  /* 0x0003b40001197983 */ /* 0x000f220000300800 */
[----:B-1----:R-:W-:Y:S02]  /*1c610*/  IMAD.MOV.U32 R4, RZ, RZ, R7 ;  /* 0x000000ffff047224 */ /* 0x002fe400078e0007 */
[----:B------:R-:W-:Y:S01]  /*1c620*/  IMAD.MOV.U32 R5, RZ, RZ, R23 ;  /* 0x000000ffff057224 */ /* 0x000fe200078e0017 */
[----:B-----5:R-:W5:Y:S01]  /*1c630*/  LDL.LU R7, [R1+0x3ec] ;  /* 0x0003ec0001077983 */ /* 0x020f620000300800 */
[----:B------:R-:W-:-:S03]  /*1c640*/  IADD3 R19, P3, R19, R202, RZ ;  /* 0x000000ca13137210 */ /* 0x000fc60007f7e0ff */
[----:B------:R1:W-:Y:S02]  /*1c650*/  LDGSTS.E [R3+0x19400], [R4.64], P1 ;  /* 0x1940000004037fae */ /* 0x0003e40008921848 */
[----:B------:R-:W-:Y:S02]  /*1c660*/  IMAD.X R22, R22, 0x1, R0, P3 ;  /* 0x0000000116167824 */ /* 0x000fe400018e0600 */
[----:B------:R2:W-:Y:S04]  /*1c670*/  STL [R1+0x334], R19 ;  /* 0x0003341301007387 */ /* 0x0005e80000100800 */
[----:B------:R2:W-:Y:S01]  /*1c680*/  STL [R1+0x330], R22 ;  /* 0x0003301601007387 */ /* 0x0005e20000100800 */
[----:B-1----:R-:W-:-:S04]  /*1c690*/  SEL R4, RZ, 0x4, !P2 ;  /* 0x00000004ff047807 */ /* 0x002fc80005000000 */
[----:B------:R-:W-:Y:S02]  /*1c6a0*/  SEL R4, R4, RZ, !P0 ;  /* 0x000000ff04047207 */ /* 0x000fe40004000000 */
[----:B--2---:R-:W-:-:S04]  /*1c6b0*/  IADD3 R16, P4, R16, R202, RZ ;  /* 0x000000ca10107210 */ /* 0x004fc80007f9e0ff */
[----:B------:R-:W-:Y:S01]  /*1c6c0*/  IADD3.X R17, R17, R0, RZ, P4, !PT ;  /* 0x0000000011117210 */ /* 0x000fe200027fe4ff */
[----:B------:R1:W-:Y:S01]  /*1c6d0*/  STL [R1+0x36c], R16 ;  /* 0x00036c1001007387 */ /* 0x0003e20000100800 */
[----:B------:R-:W-:-:S03]  /*1c6e0*/  ISETP.NE.U32.AND P2, PT, R4, RZ, PT ;  /* 0x000000ff0400720c */ /* 0x000fc60003f45070 */
[----:B------:R-:W2:Y:S01]  /*1c6f0*/  LDL.LU R26, [R1+0x3b0] ;  /* 0x0003b000011a7983 */ /* 0x000ea20000300800 */
[----:B------:R-:W-:-:S03]  /*1c700*/  IMAD.MOV.U32 R4, RZ, RZ, R19 ;  /* 0x000000ffff047224 */ /* 0x000fc600078e0013 */
[----:B------:R1:W-:Y:S04]  /*1c710*/  STL [R1+0x368], R17 ;  /* 0x0003681101007387 */ /* 0x0003e80000100800 */
[----:B------:R-:W2:Y:S01]  /*1c720*/  LDL.LU R19, [R1+0x3e8] ;  /* 0x0003e80001137983 */ /* 0x000ea20000300800 */
[----:B------:R-:W-:-:S03]  /*1c730*/  IMAD.MOV.U32 R5, RZ, RZ, R22 ;  /* 0x000000ffff057224 */ /* 0x000fc600078e0016 */
[----:B------:R-:W2:Y:S04]  /*1c740*/  LDL.LU R22, [R1+0x3f0] ;  /* 0x0003f00001167983 */ /* 0x000ea80000300800 */
[----:B------:R1:W-:Y:S02]  /*1c750*/  LDGSTS.E [R3+0x19600], [R4.64], P1 ;  /* 0x1960000004037fae */ /* 0x0003e40008921848 */
[----:B-1----:R-:W-:Y:S02]  /*1c760*/  IMAD.MOV.U32 R4, RZ, RZ, R16 ;  /* 0x000000ffff047224 */ /* 0x002fe400078e0010 */
        /* <DEDUP_REMOVED lines=13> */
[----:B------:R-:W-:-:S04]  /*1c840*/  IMAD.X R24, R24, 0x1, R0, P3 ;  /* 0x0000000118187824 */ /* 0x000fc800018e0600 */
[----:B------:R-:W-:Y:S02]  /*1c850*/  IMAD.MOV.U32 R5, RZ, RZ, R24 ;  /* 0x000000ffff057224 */ /* 0x000fe400078e0018 */
[----:B------:R-:W-:-:S03]  /*1c860*/  IMAD.X R20, R20, 0x1, R0, P4 ;  /* 0x0000000114147824 */ /* 0x000fc600020e0600 */
[----:B------:R1:W-:Y:S01]  /*1c870*/  LDGSTS.E [R3+0x1a600], [R4.64], P2 ;  /* 0x1a60000004037fae */ /* 0x0003e20009121848 */
[----:B------:R-:W-:-:S03]  /*1c880*/  ISETP.GT.AND P2, PT, R2, 0x71, PT ;  /* 0x000000710200780c */ /* 0x000fc60003f44270 */
[----:B------:R3:W-:Y:S01]  /*1c890*/  STL [R1+0x370], R24 ;  /* 0x0003701801007387 */ /* 0x0007e20000100800 */
[----:B-1----:R-:W-:Y:S01]  /*1c8a0*/  MOV R4, R18 ;  /* 0x0000001200047202 */ /* 0x002fe20000000f00 */
[----:B------:R-:W-:Y:S02]  /*1c8b0*/  IMAD.MOV.U32 R5, RZ, RZ, R20 ;  /* 0x000000ffff057224 */ /* 0x000fe400078e0014 */
[----:B------:R-:W-:Y:S01]  /*1c8c0*/  STL [R1+0x3ac], R18 ;  /* 0x0003ac1201007387 */ /* 0x000fe20000100800 */
[----:B------:R-:W-:-:S03]  /*1c8d0*/  IADD3 R25, P3, R25, R202, RZ ;  /* 0x000000ca19197210 */ /* 0x000fc60007f7e0ff */
[----:B------:R1:W-:Y:S04]  /*1c8e0*/  LDGSTS.E [R3+0x1b400], [R4.64], P1 ;  /* 0x1b40000004037fae */ /* 0x0003e80008921848 */
[----:B------:R4:W-:Y:S01]  /*1c8f0*/  STL [R1+0x3a8], R20 ;  /* 0x0003a81401007387 */ /* 0x0009e20000100800 */
[----:B-----5:R-:W-:-:S03]  /*1c900*/  IADD3 R7, P4, R7, R202, RZ ;  /* 0x000000ca07077210 */ /* 0x020fc60007f9e0ff */
[----:B---3--:R-:W3:Y:S01]  /*1c910*/  LDL.LU R24, [R1+0x430] ;  /* 0x0004300001187983 */ /* 0x008ee20000300800 */
[----:B-1----:R-:W-:-:S03]  /*1c920*/  SEL R4, RZ, 0x4, !P2 ;  /* 0x00000004ff047807 */ /* 0x002fc60005000000 */
[----:B------:R-:W5:Y:S01]  /*1c930*/  LDL.LU R21, [R1+0x434] ;  /* 0x0004340001157983 */ /* 0x000f620000300800 */
[----:B------:R-:W-:-:S03]  /*1c940*/  SEL R4, R4, RZ, !P0 ;  /* 0x000000ff04047207 */ /* 0x000fc60004000000 */
[----:B----4-:R-:W4:Y:S01]  /*1c950*/  LDL.LU R20, [R1+0x468] ;  /* 0x0004680001147983 */ /* 0x010f220000300800 */
[----:B------:R-:W-:-:S03]  /*1c960*/  ISETP.NE.U32.AND P2, PT, R4, RZ, PT ;  /* 0x000000ff0400720c */ /* 0x000fc60003f45070 */
[----:B------:R-:W4:Y:S01]  /*1c970*/  LDL.LU R18, [R1+0x46c] ;  /* 0x00046c0001127983 */ /* 0x000f220000300800 */
[----:B------:R-:W-:-:S03]  /*1c980*/  IMAD.MOV.U32 R4, RZ, RZ, R25 ;  /* 0x000000ffff047224 */ /* 0x000fc600078e0019 */
[----:B------:R-:W-:Y:S01]  /*1c990*/  STL [R1+0x3b4], R25 ;  /* 0x0003b41901007387 */ /* 0x000fe20000100800 */
[----:B--2---:R-:W-:-:S04]  /*1c9a0*/  IMAD.X R26, R26, 0x1, R0, P3 ;  /* 0x000000011a1a7824 */ /* 0x004fc800018e0600 */
[----:B------:R-:W-:Y:S01]  /*1c9b0*/  IMAD.MOV.U32 R5, RZ, RZ, R26 ;  /* 0x000000ffff057224 */ /* 0x000fe200078e001a */
[----:B------:R-:W-:Y:S01]  /*1c9c0*/  STL [R1+0x3b0], R26 ;  /* 0x0003b01a01007387 */ /* 0x000fe20000100800 */
[----:B------:R-:W-:-:S03]  /*1c9d0*/  IMAD.X R19, R19, 0x1, R0, P4 ;  /* 0x0000000113137824 */ /* 0x000fc600020e0600 */
[----:B------:R-:W-:Y:S04]  /*1c9e0*/  STL [R1+0x3ec], R7 ;  /* 0x0003ec0701007387 */ /* 0x000fe80000100800 */
[----:B------:R1:W-:Y:S04]  /*1c9f0*/  LDGSTS.E [R3+0x1b600], [R4.64], P1 ;  /* 0x1b60000004037fae */ /* 0x0003e80008921848 */
[----:B------:R2:W-:Y:S01]  /*1ca00*/  STL [R1+0x3e8], R19 ;  /* 0x0003e81301007387 */ /* 0x0005e20000100800 */
[----:B-1----:R-:W-:Y:S02]  /*1ca10*/  IMAD.MOV.U32 R5, RZ, RZ, R19 ;  /* 0x000000ffff057224 */ /* 0x002fe400078e0013 */
[----:B------:R-:W-:Y:S01]  /*1ca20*/  IMAD.MOV.U32 R4, RZ, RZ, R7 ;  /* 0x000000ffff047224 */ /* 0x000fe200078e0007 */
[----:B--2---:R-:W2:Y:S04]  /*1ca30*/  LDL.LU R19, [R1+0x470] ;  /* 0x0004700001137983 */ /* 0x004ea80000300800 */
[----:B------:R-:W2:Y:S01]  /*1ca40*/  LDL.LU R7, [R1+0x474] ;  /* 0x0004740001077983 */ /* 0x000ea20000300800 */
[----:B------:R-:W-:-:S02]  /*1ca50*/  ISETP.GT.AND P1, PT, R2, 0x75, PT ;  /* 0x000000750200780c */ /* 0x000fc40003f24270 */
[-C--:B------:R-:W-:Y:S01]  /*1ca60*/  IADD3 R16, P3, R16, R202.reuse, RZ ;  /* 0x000000ca10107210 */ /* 0x080fe20007f7e0ff */
[----:B------:R1:W-:Y:S01]  /*1ca70*/  LDGSTS.E [R3+0x1c400], [R4.64], P2 ;  /* 0x1c40000004037fae */ /* 0x0003e20009121848 */
[----:B------:R-:W-:-:S03]  /*1ca80*/  IADD3 R17, P4, R17, R202, RZ ;  /* 0x000000ca11117210 */ /* 0x000fc60007f9e0ff */
[----:B------:R-:W-:Y:S01]  /*1ca90*/  IMAD.X R22, R22, 0x1, R0, P3 ;  /* 0x0000000116167824 */ /* 0x000fe200018e0600 */
[----:B-1----:R-:W-:-:S04]  /*1caa0*/  SEL R4, RZ, 0x4, !P1 ;  /* 0x00000004ff047807 */ /* 0x002fc80004800000 */
[----:B------:R-:W-:Y:S01]  /*1cab0*/  SEL R4, R4, RZ, !P0 ;  /* 0x000000ff04047207 */ /* 0x000fe20004000000 */
[----:B------:R-:W-:Y:S01]  /*1cac0*/  STL [R1+0x3f4], R16 ;  /* 0x0003f41001007387 */ /* 0x000fe20000100800 */
[----:B------:R-:W-:Y:S01]  /*1cad0*/  IADD3.X R23, R23, R0, RZ, P4, !PT ;  /* 0x0000000017177210 */ /* 0x000fe200027fe4ff */
[----:B------:R-:W-:Y:S01]  /*1cae0*/  IMAD.MOV.U32 R5, RZ, RZ, R22 ;  /* 0x000000ffff057224 */ /* 0x000fe200078e0016 */
[----:B------:R-:W-:Y:S01]  /*1caf0*/  ISETP.NE.U32.AND P1, PT, R4, RZ, PT ;  /* 0x000000ff0400720c */ /* 0x000fe20003f25070 */
[----:B------:R1:W-:Y:S01]  /*1cb00*/  STL [R1+0x3f0], R22 ;  /* 0x0003f01601007387 */ /* 0x0003e20000100800 */
[----:B------:R-:W-:-:S03]  /*1cb10*/  IMAD.MOV.U32 R4, RZ, RZ, R16 ;  /* 0x000000ffff047224 */ /* 0x000fc600078e0010 */
[----:B------:R-:W-:Y:S04]  /*1cb20*/  STL [R1+0x42c], R17 ;  /* 0x00042c1101007387 */ /* 0x000fe80000100800 */
[----:B------:R1:W-:Y:S04]  /*1cb30*/  LDGSTS.E [R3+0x1c600], [R4.64], P2 ;  /* 0x1c60000004037fae */ /* 0x0003e80009121848 */
[----:B-1----:R-:W2:Y:S04]  /*1cb40*/  LDL.LU R22, [R1+0x4ac] ;  /* 0x0004ac0001167983 */ /* 0x002ea80000300800 */
[----:B------:R1:W-:Y:S04]  /*1cb50*/  STL [R1+0x428], R23 ;  /* 0x0004281701007387 */ /* 0x0003e80000100800 */
[----:B------:R-:W2:Y:S01]  /*1cb60*/  LDL.LU R16, [R1+0x4b4] ;  /* 0x0004b40001107983 */ /* 0x000ea20000300800 */
[----:B------:R-:W-:-:S02]  /*1cb70*/  IMAD.MOV.U32 R5, RZ, RZ, R23 ;  /* 0x000000ffff057224 */ /* 0x000fc400078e0017 */
        /* <DEDUP_REMOVED lines=8> */
[----:B-----5:R-:W-:-:S05]  /*1cc00*/  IADD3 R21, P3, R21, R202, RZ ;  /* 0x000000ca15157210 */ /* 0x020fca0007f7e0ff */
[----:B---3--:R-:W-:Y:S01]  /*1cc10*/  IMAD.X R24, R24, 0x1, R0, P3 ;  /* 0x0000000118187824 */ /* 0x008fe200018e0600 */
[----:B----4-:R-:W-:Y:S01]  /*1cc20*/  IADD3 R18, P4, R18, R202, RZ ;  /* 0x000000ca12127210 */ /* 0x010fe20007f9e0ff */
        /* <DEDUP_REMOVED lines=10> */
[----:B---3--:R-:W-:Y:S01]  /*1ccd0*/  MOV R4, R18 ;  /* 0x0000001200047202 */ /* 0x008fe20000000f00 */
[----:B------:R-:W-:Y:S02]  /*1cce0*/  IMAD.MOV.U32 R5, RZ, RZ, R20 ;  /* 0x000000ffff057224 */ /* 0x000fe400078e0014 */
[----:B-1----:R-:W3:Y:S04]  /*1ccf0*/  LDL.LU R18, [R1+0x92c] ;  /* 0x00092c0001127983 */ /* 0x002ee80000300800 */
[----:B------:R1:W-:Y:S01]  /*1cd00*/  LDGSTS.E [R3+0x1e400], [R4.64], P2 ;  /* 0x1e40000004037fae */ /* 0x0003e20009121848 */
[----:B--2---:R-:W-:-:S05]  /*1cd10*/  IADD3 R7, P3, R7, R202, RZ ;  /* 0x000000ca07077210 */ /* 0x004fca0007f7e0ff */
[----:B------:R-:W-:Y:S01]  /*1cd20*/  IMAD.X R19, R19, 0x1, R0, P3 ;  /* 0x0000000113137824 */ /* 0x000fe200018e0600 */
[----:B-1----:R-:W-:Y:S01]  /*1cd30*/  SEL R4, RZ, 0x4, !P1 ;  /* 0x00000004ff047807 */ /* 0x002fe20004800000 */
[----:B------:R-:W-:Y:S04]  /*1cd40*/  STL [R1+0x474], R7 ;  /* 0x0004740701007387 */ /* 0x000fe80000100800 */
[----:B------:R1:W-:Y:S01]  /*1cd50*/  STL [R1+0x470], R19 ;  /* 0x0004701301007387 */ /* 0x0003e20000100800 */
[----:B------:R-:W-:-:S03]  /*1cd60*/  SEL R4, R4, RZ, !P0 ;  /* 0x000000ff04047207 */ /* 0x000fc60004000000 */
[----:B------:R-:W2:Y:S04]  /*1cd70*/  LDL.LU R21, [R1+0x918] ;  /* 0x0009180001157983 */ /* 0x000ea80000300800 */
[----:B----4-:R-:W4:Y:S01]  /*1cd80*/  LDL.LU R20, [R1+0x924] ;  /* 0x0009240001147983 */ /* 0x010f220000300800 */
[----:B------:R-:W-:Y:S01]  /*1cd90*/  ISETP.NE.U32.AND P1, PT, R4, RZ, PT ;  /* 0x000000ff0400720c */ /* 0x000fe20003f25070 */
[----:B------:R-:W-:Y:S02]  /*1cda0*/  IMAD.MOV.U32 R5, RZ, RZ, R19 ;  /* 0x000000ffff057224 */ /* 0x000fe400078e0013 */
[----:B------:R-:W-:Y:S01]  /*1cdb0*/  IMAD.MOV.U32 R4, RZ, RZ, R7 ;  /* 0x000000ffff047224 */ /* 0x000fe200078e0007 */
[----:B-1----:R-:W2:Y:S04]  /*1cdc0*/  LDL.LU R19, [R1+0x8e0] ;  /* 0x0008e00001137983 */ /* 0x002ea80000300800 */
[----:B------:R-:W2:Y:S04]  /*1cdd0*/  LDL.LU R7, [R1+0x8ec] ;  /* 0x0008ec0001077983 */ /* 0x000ea80000300800 */
[----:B------:R1:W-:Y:S01]  /*1cde0*/  LDGSTS.E [R3+0x1e600], [R4.64], P2 ;  /* 0x1e60000004037fae */ /* 0x0003e20009121848 */
[----:B------:R-:W-:-:S02]  /*1cdf0*/  IADD3 R22, P2, R22, R202, RZ ;  /* 0x000000ca16167210 */ /* 0x000fc40007f5e0ff */
[----:B------:R-:W-:-:S03]  /*1ce00*/  IADD3 R16, P3, R16, R202, RZ ;  /* 0x000000ca10107210 */ /* 0x000fc60007f7e0ff */
[----:B------:R-:W-:Y:S01]  /*1ce10*/  STL [R1+0x4ac], R22 ;  /* 0x0004ac1601007387 */ /* 0x000fe20000100800 */
[--C-:B------:R-:W-:Y:S02]  /*1ce20*/  IMAD.X R23, R23, 0x1, R0.reuse, P2 ;  /* 0x0000000117177824 */ /* 0x100fe400010e0600 */
[----:B------:R-:W-:-:S03]  /*1ce30*/  IMAD.X R17, R17, 0x1, R0, P3 ;  /* 0x0000000111117824 */ /* 0x000fc600018e0600 */
[----:B------:R1:W-:Y:S02]  /*1ce40*/  STL [R1+0x4a8], R23 ;  /* 0x0004a81701007387 */ /* 0x0003e40000100800 */
[----:B-1----:R-:W-:Y:S02]  /*1ce50*/  IMAD.MOV.U32 R4, RZ, RZ, R22 ;  /* 0x000000ffff047224 */ /* 0x002fe400078e0016 */
[----:B------:R-:W-:Y:S01]  /*1ce60*/  IMAD.MOV.U32 R5, RZ, RZ, R23 ;  /* 0x000000ffff057224 */ /* 0x000fe200078e0017 */
[----:B------:R1:W-:Y:S04]  /*1ce70*/  STL [R1+0x4b4], R16 ;  /* 0x0004b41001007387 */ /* 0x0003e80000100800 */
[----:B------:R1:W-:Y:S04]  /*1ce80*/  STL [R1+0x4b0], R17 ;  /* 0x0004b01101007387 */ /* 0x0003e80000100800 */
[----:B------:R-:W2:Y:S04]  /*1ce90*/  LDL.LU R24, [R1+0x8d8] ;  /* 0x0008d80001187983 */ /* 0x000ea80000300800 */
[----:B------:R-:W2:Y:S04]  /*1cea0*/  LDL.LU R23, [R1+0x8e4] ;  /* 0x0008e40001177983 */ /* 0x000ea80000300800 */
[----:B------:R1:W-:Y:S04]  /*1ceb0*/  LDGSTS.E [R3+0x1f400], [R4.64], P1 ;  /* 0x1f40000004037fae */ /* 0x0003e80008921848 */
[----:B------:R-:W2:Y:S01]  /*1cec0*/  LDL.LU R22, [R1+0x8a0] ;  /* 0x0008a00001167983 */ /* 0x000ea20000300800 */
[----:B-1----:R-:W-:-:S03]  /*1ced0*/  MOV R4, R16 ;  /* 0x0000001000047202 */ /* 0x002fc60000000f00 */
        /* <DEDUP_REMOVED lines=10> */
[----:B---3--:R-:W-:-:S05]  /*1cf80*/  IADD3 R18, P1, R18, R202, RZ ;  /* 0x000000ca12127210 */ /* 0x008fca0007f3e0ff */
[----:B-----5:R-:W-:Y:S02]  /*1cf90*/  IMAD.X R25, R25, 0x1, R0, P1 ;  /* 0x0000000119197824 */ /* 0x020fe400008e0600 */
[----:B------:R-:W-:Y:S02]  /*1cfa0*/  IMAD.MOV.U32 R4, RZ, RZ, R18 ;  /* 0x000000ffff047224 */ /* 0x000fe400078e0012 */
        /* <DEDUP_REMOVED lines=8> */
[----:B----4-:R-:W-:-:S05]  /*1d030*/  IADD3 R20, P3, R20, R202, RZ ;  /* 0x000000ca14147210 */ /* 0x010fca0007f7e0ff */
[----:B--2---:R-:W-:Y:S01]  /*1d040*/  IMAD.X R21, R21, 0x1, R0, P3 ;  /* 0x0000000115157824 */ /* 0x004fe200018e0600 */
[----:B------:R-:W-:Y:S02]  /*1d050*/  SEL R4, R4, RZ, !P0 ;  /* 0x000000ff04047207 */ /* 0x000fe40004000000 */
[----:B------:R-:W-:Y:S01]  /*1d060*/  IADD3 R7, P4, R7, R202, RZ ;  /* 0x000000ca07077210 */ /* 0x000fe20007f9e0ff */
[----:B------:R1:W-:Y:S01]  /*1d070*/  STL [R1+0x924], R20 ;  /* 0x0009241401007387 */ /* 0x0003e20000100800 */
[----:B------:R-:W-:-:S03]  /*1d080*/  ISETP.NE.U32.AND P1, PT, R4, RZ, PT ;  /* 0x000000ff0400720c */ /* 0x000fc60003f25070 */
[----:B------:R2:W-:Y:S01]  /*1d090*/  STL [R1+0x918], R21 ;  /* 0x0009181501007387 */ /* 0x0005e20000100800 */
[----:B------:R-:W-:-:S03]  /*1d0a0*/  IMAD.X R19, R19, 0x1, R0, P4 ;  /* 0x0000000113137824 */ /* 0x000fc600020e0600 */
[----:B------:R-:W-:Y:S01]  /*1d0b0*/  STL [R1+0x8ec], R7 ;  /* 0x0008ec0701007387 */ /* 0x000fe20000100800 */
[----:B------:R-:W-:-:S03]  /*1d0c0*/  MOV R4, R20 ;  /* 0x0000001400047202 */ /* 0x000fc60000000f00 */
[----:B------:R-:W4:Y:S01]  /*1d0d0*/  LDL.LU R27, [R1+0x898] ;  /* 0x00089800011b7983 */ /* 0x000f220000300800 */
[----:B------:R-:W-:-:S03]  /*1d0e0*/  IMAD.MOV.U32 R5, RZ, RZ, R21 ;  /* 0x000000ffff057224 */ /* 0x000fc600078e0015 */
[----:B------:R2:W-:Y:S04]  /*1d0f0*/  STL [R1+0x8e0], R19 ;  /* 0x0008e01301007387 */ /* 0x0005e80000100800 */
[----:B-1----:R-:W4:Y:S04]  /*1d100*/  LDL.LU R20, [R1+0x860] ;  /* 0x0008600001147983 */ /* 0x002f280000300800 */
[----:B------:R1:W-:Y:S01]  /*1d110*/  LDGSTS.E [R3+0xa00], [R4.64], P2 ;  /* 0x00a0000004037fae */ /* 0x0003e20009121848 */
[----:B------:R-:W-:-:S03]  /*1d120*/  ISETP.GT.AND P2, PT, R2, 0xa, PT ;  /* 0x0000000a0200780c */ /* 0x000fc60003f44270 */
[----:B--2---:R-:W2:Y:S01]  /*1d130*/  LDL.LU R21, [R1+0x858] ;  /* 0x0008580001157983 */ /* 0x004ea20000300800 */
[----:B-1----:R-:W-:Y:S02]  /*1d140*/  IMAD.MOV.U32 R4, RZ, RZ, R7 ;  /* 0x000000ffff047224 */ /* 0x002fe400078e0007 */
[----:B------:R-:W-:Y:S02]  /*1d150*/  IMAD.MOV.U32 R5, RZ, RZ, R19 ;  /* 0x000000ffff057224 */ /* 0x000fe400078e0013 */
[----:B------:R-:W2:Y:S01]  /*1d160*/  LDL.LU R19, [R1+0x864] ;  /* 0x0008640001137983 */ /* 0x000ea20000300800 */
[----:B------:R-:W-:-:S03]  /*1d170*/  IADD3 R23, P3, R23, R202, RZ ;  /* 0x000000ca17177210 */ /* 0x000fc60007f7e0ff */
[----:B------:R1:W-:Y:S04]  /*1d180*/  LDGSTS.E [R3+0x1800], [R4.64], P1 ;  /* 0x0180000004037fae */ /* 0x0003e80008921848 */
[----:B------:R-:W2:Y:S04]  /*1d190*/  LDL.LU R25, [R1+0x820] ;  /* 0x0008200001197983 */ /* 0x000ea80000300800 */
[----:B------:R-:W2:Y:S01]  /*1d1a0*/  LDL.LU R7, [R1+0x82c] ;  /* 0x00082c0001077983 */ /* 0x000ea20000300800 */
[----:B-1----:R-:W-:Y:S01]  /*1d1b0*/  SEL R4, RZ, 0x4, !P2 ;  /* 0x00000004ff047807 */ /* 0x002fe20005000000 */
[----:B------:R-:W-:-:S03]  /*1d1c0*/  IMAD.X R24, R24, 0x1, R0, P3 ;  /* 0x0000000118187824 */ /* 0x000fc600018e0600 */
[----:B------:R-:W-:Y:S02]  /*1d1d0*/  SEL R4, R4, RZ, !P0 ;  /* 0x000000ff04047207 */ /* 0x000fe40004000000 */
[----:B------:R-:W-:Y:S01]  /*1d1e0*/  IADD3 R16, P4, R16, R202, RZ ;  /* 0x000000ca10107210 */ /* 0x000fe20007f9e0ff */
[----:B------:R-:W-:Y:S01]  /*1d1f0*/  IMAD.MOV.U32 R5, RZ, RZ, R24 ;  /* 0x000000ffff057224 */ /* 0x000fe200078e0018 */
[----:B------:R-:W-:Y:S01]  /*1d200*/  ISETP.NE.U32.AND P2, PT, R4, RZ, PT ;  /* 0x000000ff0400720c */ /* 0x000fe20003f45070 */
[----:B------:R-:W-:Y:S02]  /*1d210*/  IMAD.MOV.U32 R4, RZ, RZ, R23 ;  /* 0x000000ffff047224 */ /* 0x000fe400078e0017 */
[----:B------:R-:W-:Y:S01]  /*1d220*/  IMAD.X R22, R22, 0x1, R0, P4 ;  /* 0x0000000116167824 */ /* 0x000fe200020e0600 */
        /* <DEDUP_REMOVED lines=8> */
[----:B------:R-:W-:-:S03]  /*1d2b0*/  MOV R5, R22 ;  /* 0x0000001600057202 */ /* 0x000fc60000000f00 */
        /* <DEDUP_REMOVED lines=11> */
[----:B----4-:R-:W-:-:S04]  /*1d370*/  IMAD.X R27, R27, 0x1, R0, P3 ;  /* 0x000000011b1b7824 */ /* 0x010fc800018e0600 */
[----:B------:R-:W-:Y:S02]  /*1d380*/  IMAD.MOV.U32 R5, RZ, RZ, R27 ;  /* 0x000000ffff057224 */ /* 0x000fe400078e001b */
[----:B------:R-:W-:-:S03]  /*1d390*/  IMAD.X R20, R20, 0x1, R0, P4 ;  /* 0x0000000114147824 */ /* 0x000fc600020e0600 */
[----:B------:R1:W-:Y:S01]  /*1d3a0*/  LDGSTS.E [R3+0x2a00], [R4.64], P2 ;  /* 0x02a0000004037fae */ /* 0x0003e20009121848 */
[----:B------:R-:W-:-:S03]  /*1d3b0*/  ISETP.GT.AND P2, PT, R2, 0x12, PT ;  /* 0x000000120200780c */ /* 0x000fc60003f44270 */
[----:B------:R-:W-:Y:S01]  /*1d3c0*/  STL [R1+0x898], R27 ;  /* 0x0008981b01007387 */ /* 0x000fe20000100800 */
[----:B-1----:R-:W-:Y:S02]  /*1d3d0*/  IMAD.MOV.U32 R4, RZ, RZ, R18 ;  /* 0x000000ffff047224 */ /* 0x002fe400078e0012 */
[----:B------:R-:W-:Y:S01]  /*1d3e0*/  IMAD.MOV.U32 R5, RZ, RZ, R20 ;  /* 0x000000ffff057224 */ /* 0x000fe200078e0014 */
[----:B--2---:R-:W-:Y:S01]  /*1d3f0*/  IADD3 R19, P3, R19, R202, RZ ;  /* 0x000000ca13137210 */ /* 0x004fe20007f7e0ff */
[----:B------:R-:W-:Y:S04]  /*1d400*/  STL [R1+0x86c], R18 ;  /* 0x00086c1201007387 */ /* 0x000fe80000100800 */
[----:B------:R1:W-:Y:S01]  /*1d410*/  LDGSTS.E [R3+0x3800], [R4.64], P1 ;  /* 0x0380000004037fae */ /* 0x0003e20008921848 */
[----:B------:R-:W-:-:S03]  /*1d420*/  IMAD.X R21, R21, 0x1, R0, P3 ;  /* 0x0000000115157824 */ /* 0x000fc600018e0600 */
[----:B------:R2:W-:Y:S01]  /*1d430*/  STL [R1+0x860], R20 ;  /* 0x0008601401007387 */ /* 0x0005e20000100800 */
[----:B------:R-:W-:Y:S02]  /*1d440*/  IADD3 R7, P4, R7, R202, RZ ;  /* 0x000000ca07077210 */ /* 0x000fe40007f9e0ff */
[----:B-1----:R-:W-:Y:S01]  /*1d450*/  SEL R4, RZ, 0x4, !P2 ;  /* 0x00000004ff047807 */ /* 0x002fe20005000000 */
[----:B--2---:R-:W2:Y:S01]  /*1d460*/  LDL.LU R20, [R1+0x7e4] ;  /* 0x0007e40001147983 */ /* 0x004ea20000300800 */
[----:B------:R-:W-:Y:S02]  /*1d470*/  IMAD.MOV.U32 R5, RZ, RZ, R21 ;  /* 0x000000ffff057224 */ /* 0x000fe400078e0015 */
[----:B------:R-:W-:Y:S01]  /*1d480*/  SEL R4, R4, RZ, !P0 ;  /* 0x000000ff04047207 */ /* 0x000fe20004000000 */
[----:B------:R-:W3:Y:S01]  /*1d490*/  LDL.LU R18, [R1+0x7cc] ;  /* 0x0007cc0001127983 */ /* 0x000ee20000300800 */
[----:B------:R-:W-:-:S03]  /*1d4a0*/  IMAD.X R25, R25, 0x1, R0, P4 ;  /* 0x0000000119197824 */ /* 0x000fc600020e0600 */
[----:B------:R-:W-:Y:S04]  /*1d4b0*/  STL [R1+0x864], R19 ;  /* 0x0008641301007387 */ /* 0x000fe80000100800 */
[----:B------:R1:W-:Y:S01]  /*1d4c0*/  STL [R1+0x858], R21 ;  /* 0x0008581501007387 */ /* 0x0003e20000100800 */
[----:B------:R-:W-:-:S03]  /*1d4d0*/  ISETP.NE.U32.AND P2, PT, R4, RZ, PT ;  /* 0x000000ff0400720c */ /* 0x000fc60003f45070 */
[----:B------:R4:W-:Y:S01]  /*1d4e0*/  STL [R1+0x82c], R7 ;  /* 0x00082c0701007387 */ /* 0x0009e20000100800 */
[----:B------:R-:W-:-:S03]  /*1d4f0*/  MOV R4, R19 ;  /* 0x0000001300047202 */ /* 0x000fc60000000f00 */
[----:B-1----:R-:W5:Y:S04]  /*1d500*/  LDL.LU R21, [R1+0x7d8] ;  /* 0x0007d80001157983 */ /* 0x002f680000300800 */
[----:B------:R-:W-:Y:S04]  /*1d510*/  STL [R1+0x820], R25 ;  /* 0x0008201901007387 */ /* 0x000fe80000100800 */
[----:B------:R-:W5:Y:S04]  /*1d520*/  LDL.LU R19, [R1+0x7a0] ;  /* 0x0007a00001137983 */ /* 0x000f680000300800 */
[----:B------:R1:W-:Y:S01]  /*1d530*/  LDGSTS.E [R3+0x3a00], [R4.64], P1 ;  /* 0x03a0000004037fae */ /* 0x0003e20008921848 */
[----:B------:R-:W-:-:S02]  /*1d540*/  IADD3 R16, P3, R16, R202, RZ ;  /* 0x000000ca10107210 */ /* 0x000fc40007f7e0ff */
[----:B------:R-:W-:Y:S01]  /*1d550*/  ISETP.GT.AND P1, PT, R2, 0x16, PT ;  /* 0x000000160200780c */ /* 0x000fe20003f24270 */
[----:B------:R-:W5:Y:S02]  /*1d560*/  LDL.LU R26, [R1+0x7a4] ;  /* 0x0007a400011a7983 */ /* 0x000f640000300800 */
[--C-:B------:R-:W-:Y:S02]  /*1d570*/  IMAD.X R24, R24, 0x1, R0.reuse, P3 ;  /* 0x0000000118187824 */ /* 0x100fe400018e0600 */
[----:B-1----:R-:W-:Y:S02]  /*1d580*/  IMAD.MOV.U32 R4, RZ, RZ, R7 ;  /* 0x000000ffff047224 */ /* 0x002fe400078e0007 */
[----:B------:R-:W-:Y:S01]  /*1d590*/  IMAD.MOV.U32 R5, RZ, RZ, R25 ;  /* 0x000000ffff057224 */ /* 0x000fe200078e0019 */
[----:B------:R-:W-:Y:S01]  /*1d5a0*/  IADD3 R22, P4, R22, R202, RZ ;  /* 0x000000ca16167210 */ /* 0x000fe20007f9e0ff */
[----:B----4-:R-:W4:Y:S04]  /*1d5b0*/  LDL.LU R7, [R1+0x78c] ;  /* 0x00078c0001077983 */ /* 0x010f280000300800 */
[----:B------:R1:W-:Y:S01]  /*1d5c0*/  LDGSTS.E [R3+0x4800], [R4.64], P2 ;  /* 0x0480000004037fae */ /* 0x0003e20009121848 */
[----:B------:R-:W-:-:S03]  /*1d5d0*/  IMAD.X R23, R23, 0x1, R0, P4 ;  /* 0x0000000117177824 */ /* 0x000fc600020e0600 */
        /* <DEDUP_REMOVED lines=15> */
[----:B-1----:R-:W-:Y:S01]  /*1d6d0*/  IMAD.MOV.U32 R4, RZ, RZ, R22 ;  /* 0x000000ffff047224 */ /* 0x002fe200078e0016 */
[----:B------:R-:W-:Y:S02]  /*1d6e0*/  MOV R5, R23 ;  /* 0x0000001700057202 */ /* 0x000fe40000000f00 */
        /* <DEDUP_REMOVED lines=8> */
[----:B------:R-:W-:Y:S02]  /*1d770*/  IMAD.MOV.U32 R4, RZ, RZ, R20 ;  /* 0x000000ffff047224 */ /* 0x000fe400078e0014 */
[----:B-----5:R-:W-:-:S04]  /*1d780*/  IMAD.X R21, R21, 0x1, R0, P3 ;  /* 0x0000000115157824 */ /* 0x020fc800018e0600 */
[----:B------:R-:W-:Y:S02]  /*1d790*/  IMAD.MOV.U32 R5, RZ, RZ, R21 ;  /* 0x000000ffff057224 */ /* 0x000fe400078e0015 */
[----:B------:R-:W-:-:S03]  /*1d7a0*/  IMAD.X R19, R19, 0x1, R0, P4 ;  /* 0x0000000113137824 */ /* 0x000fc600020e0600 */
[----:B------:R1:W-:Y:S01]  /*1d7b0*/  LDGSTS.E [R3+0x5a00], [R4.64], P1 ;  /* 0x05a0000004037fae */ /* 0x0003e20008921848 */
[----:B------:R-:W-:Y:S01]  /*1d7c0*/  ISETP.GT.AND P1, PT, R2, 0x1e, PT ;  /* 0x0000001e0200780c */ /* 0x000fe20003f24270 */
[----:B-1----:R-:W-:Y:S02]  /*1d7d0*/  IMAD.MOV.U32 R4, RZ, RZ, R18 ;  /* 0x000000ffff047224 */ /* 0x002fe400078e0012 */
[----:B------:R-:W-:Y:S01]  /*1d7e0*/  IMAD.MOV.U32 R5, RZ, RZ, R19 ;  /* 0x000000ffff057224 */ /* 0x000fe200078e0013 */
[----:B------:R-:W-:-:S04]  /*1d7f0*/  IADD3 R26, P3, R26, R202, RZ ;  /* 0x000000ca1a1a7210 */ /* 0x000fc80007f7e0ff */
[----:B------:R1:W-:Y:S01]  /*1d800*/  LDGSTS.E [R3+0x6800], [R4.64], P2 ;  /* 0x0680000004037fae */ /* 0x0003e20009121848 */
[----:B----4-:R-:W-:-:S03]  /*1d810*/  IADD3 R7, P4, R7, R202, RZ ;  /* 0x000000ca07077210 */ /* 0x010fc60007f9e0ff */
[----:B------:R-:W-:Y:S01]  /*1d820*/  STL [R1+0x7e4], R20 ;  /* 0x0007e41401007387 */ /* 0x000fe20000100800 */
[----:B-1----:R-:W-:-:S03]  /*1d830*/  SEL R4, RZ, 0x4, !P1 ;  /* 0x00000004ff047807 */ /* 0x002fc60004800000 */
[----:B------:R1:W-:Y:S01]  /*1d840*/  STL [R1+0x7d8], R21 ;  /* 0x0007d81501007387 */ /* 0x0003e20000100800 */
[----:B------:R-:W-:-:S03]  /*1d850*/  SEL R4, R4, RZ, !P0 ;  /* 0x000000ff04047207 */ /* 0x000fc60004000000 */
[----:B------:R-:W-:Y:S01]  /*1d860*/  STL [R1+0x7cc], R18 ;  /* 0x0007cc1201007387 */ /* 0x000fe20000100800 */
[----:B------:R-:W-:-:S03]  /*1d870*/  IMAD.X R27, R27, 0x1, R0, P3 ;  /* 0x000000011b1b7824 */ /* 0x000fc600018e0600 */
[----:B------:R2:W-:Y:S01]  /*1d880*/  STL [R1+0x7a0], R19 ;  /* 0x0007a01301007387 */ /* 0x0005e20000100800 */
[----:B------:R-:W-:Y:S02]  /*1d890*/  ISETP.NE.U32.AND P1, PT, R4, RZ, PT ;  /* 0x000000ff0400720c */ /* 0x000fe40003f25070 */
[----:B------:R-:W-:Y:S01]  /*1d8a0*/  MOV R4, R26 ;  /* 0x0000001a00047202 */ /* 0x000fe20000000f00 */
[----:B-1----:R-:W3:Y:S01]  /*1d8b0*/  LDL.LU R21, [R1+0x718] ;  /* 0x0007180001157983 */ /* 0x002ee20000300800 */
[----:B------:R-:W-:-:S03]  /*1d8c0*/  IMAD.MOV.U32 R5, RZ, RZ, R27 ;  /* 0x000000ffff057224 */ /* 0x000fc600078e001b */
[----:B------:R-:W4:Y:S01]  /*1d8d0*/  LDL.LU R20, [R1+0x724] ;  /* 0x0007240001147983 */ /* 0x000f220000300800 */
[----:B------:R-:W-:-:S03]  /*1d8e0*/  IMAD.X R16, R16, 0x1, R0, P4 ;  /* 0x0000000110107824 */ /* 0x000fc600020e0600 */
[----:B--2---:R-:W2:Y:S04]  /*1d8f0*/  LDL.LU R19, [R1+0x6fc] ;  /* 0x0006fc0001137983 */ /* 0x004ea80000300800 */
[----:B------:R-:W5:Y:S04]  /*1d900*/  LDL.LU R18, [R1+0x700] ;  /* 0x0007000001127983 */ /* 0x000f680000300800 */
[----:B------:R-:W-:Y:S04]  /*1d910*/  STL [R1+0x7a4], R26 ;  /* 0x0007a41a01007387 */ /* 0x000fe80000100800 */
[----:B------:R-:W-:Y:S04]  /*1d920*/  STL [R1+0x798], R27 ;  /* 0x0007981b01007387 */ /* 0x000fe80000100800 */
[----:B------:R-:W-:Y:S04]  /*1d930*/  STL [R1+0x78c], R7 ;  /* 0x00078c0701007387 */ /* 0x000fe80000100800 */
[----:B------:R1:W-:Y:S04]  /*1d940*/  LDGSTS.E [R3+0x6a00], [R4.64], P2 ;  /* 0x06a0000004037fae */ /* 0x0003e80009121848 */
[----:B------:R1:W-:Y:S02]  /*1d950*/  STL [R1+0x760], R16 ;  /* 0x0007601001007387 */ /* 0x0003e40000100800 */
[----:B-1----:R-:W-:-:S02]  /*1d960*/  IMAD.MOV.U32 R5, RZ, RZ, R16 ;  /* 0x000000ffff057224 */ /* 0x002fc400078e0010 */
[----:B------:R-:W-:Y:S01]  /*1d970*/  IMAD.MOV.U32 R4, RZ, RZ, R7 ;  /* 0x000000ffff047224 */ /* 0x000fe200078e0007 */
[----:B------:R-:W2:Y:S04]  /*1d980*/  LDL.LU R16, [R1+0x704] ;  /* 0x0007040001107983 */ /* 0x000ea80000300800 */
[----:B------:R-:W2:Y:S01]  /*1d990*/  LDL.LU R7, [R1+0x708] ;  /* 0x0007080001077983 */ /* 0x000ea20000300800 */
        /* <DEDUP_REMOVED lines=13> */
[----:B-1----:R-:W-:Y:S01]  /*1da70*/  IMAD.MOV.U32 R4, RZ, RZ, R22 ;  /* 0x000000ffff047224 */ /* 0x002fe200078e0016 */
[----:B------:R-:W-:-:S05]  /*1da80*/  MOV R5, R23 ;  /* 0x0000001700057202 */ /* 0x000fca0000000f00 */
[----:B------:R1:W-:Y:S02]  /*1da90*/  LDGSTS.E [R3+0x8800], [R4.64], P2 ;  /* 0x0880000004037fae */ /* 0x0003e40009121848 */
[----:B-1----:R-:W-:-:S04]  /*1daa0*/  SEL R4, RZ, 0x4, !P1 ;  /* 0x00000004ff047807 */ /* 0x002fc80004800000 */
[----:B------:R-:W-:Y:S01]  /*1dab0*/  SEL R4, R4, RZ, !P0 ;  /* 0x000000ff04047207 */ /* 0x000fe20004000000 */
[----:B------:R-:W-:Y:S03]  /*1dac0*/  STL [R1+0x764], R24 ;  /* 0x0007641801007387 */ /* 0x000fe60000100800 */
[----:B------:R-:W-:Y:S01]  /*1dad0*/  ISETP.NE.U32.AND P1, PT, R4, RZ, PT ;  /* 0x000000ff0400720c */ /* 0x000fe20003f25070 */
[----:B------:R-:W-:Y:S04]  /*1dae0*/  STL [R1+0x758], R25 ;  /* 0x0007581901007387 */ /* 0x000fe80000100800 */
[----:B------:R-:W-:Y:S04]  /*1daf0*/  STL [R1+0x74c], R22 ;  /* 0x00074c1601007387 */ /* 0x000fe80000100800 */
[----:B------:R-:W-:Y:S01]  /*1db00*/  STL [R1+0x720], R23 ;  /* 0x0007201701007387 */ /* 0x000fe20000100800 */
[----:B----4-:R-:W-:-:S05]  /*1db10*/  IADD3 R20, P3, R20, R202, RZ ;  /* 0x000000ca14147210 */ /* 0x010fca0007f7e0ff */
[----:B---3--:R-:W-:Y:S01]  /*1db20*/  IMAD.X R21, R21, 0x1, R0, P3 ;  /* 0x0000000115157824 */ /* 0x008fe200018e0600 */
[-C--:B-----5:R-:W-:Y:S01]  /*1db30*/  IADD3 R18, P4, R18, R202.reuse, RZ ;  /* 0x000000ca12127210 */ /* 0x0a0fe20007f9e0ff */
[----:B------:R-:W-:Y:S02]  /*1db40*/  IMAD.MOV.U32 R4, RZ, RZ, R20 ;  /* 0x000000ffff047224 */ /* 0x000fe400078e0014 */
[----:B------:R-:W-:Y:S02]  /*1db50*/  IMAD.MOV.U32 R5, RZ, RZ, R21 ;  /* 0x000000ffff057224 */ /* 0x000fe400078e0015 */
[----:B--2---:R-:W-:Y:S01]  /*1db60*/  IMAD.X R19, R19, 0x1, R0, P4 ;  /* 0x0000000113137824 */ /* 0x004fe200020e0600 */
[----:B------:R-:W-:Y:S04]  /*1db70*/  STL [R1+0x724], R20 ;  /* 0x0007241401007387 */ /* 0x000fe80000100800 */
[----:B------:R1:W-:Y:S04]  /*1db80*/  STL [R1+0x718], R21 ;  /* 0x0007181501007387 */ /* 0x0003e80000100800 */
[----:B------:R-:W-:Y:S04]  /*1db90*/  STL [R1+0x700], R18 ;  /* 0x0007001201007387 */ /* 0x000fe80000100800 */
[----:B------:R2:W-:Y:S04]  /*1dba0*/  LDGSTS.E [R3+0x8a00], [R4.64], P2 ;  /* 0x08a0000004037fae */ /* 0x0005e80009121848 */
[----:B------:R3:W-:Y:S01]  /*1dbb0*/  STL [R1+0x6fc], R19 ;  /* 0x0006fc1301007387 */ /* 0x0007e20000100800 */
[----:B------:R-:W-:Y:S01]  /*1dbc0*/  IADD3 R7, P3, R7, R202, RZ ;  /* 0x000000ca07077210 */ /* 0x000fe20007f7e0ff */
[----:B--2---:R-:W-:-:S04]  /*1dbd0*/  IMAD.MOV.U32 R4, RZ, RZ, R18 ;  /* 0x000000ffff047224 */ /* 0x004fc800078e0012 */
[----:B------:R-:W-:Y:S01]  /*1dbe0*/  IMAD.X R16, R16, 0x1, R0, P3 ;  /* 0x0000000110107824 */ /* 0x000fe200018e0600 */
[----:B------:R-:W-:Y:S01]  /*1dbf0*/  STL [R1+0x708], R7 ;  /* 0x0007080701007387 */ /* 0x000fe20000100800 */
[----:B------:R-:W-:-:S03]  /*1dc00*/  IMAD.MOV.U32 R5, RZ, RZ, R19 ;  /* 0x000000ffff057224 */ /* 0x000fc600078e0013 */
[----:B------:R2:W-:Y:S04]  /*1dc10*/  STL [R1+0x704], R16 ;  /* 0x0007041001007387 */ /* 0x0005e80000100800 */
[----:B-1----:R-:W4:Y:S04]  /*1dc20*/  LDL.LU R21, [R1] ;  /* 0x0000000001157983 */ /* 0x002f280000300800 */
[----:B---3--:R-:W3:Y:S04]  /*1dc30*/  LDL.LU R19, [R1+0x4] ;  /* 0x0000040001137983 */ /* 0x008ee80000300800 */
[----:B------:R1:W-:Y:S04]  /*1dc40*/  LDGSTS.E [R3+0x9800], [R4.64], P1 ;  /* 0x0980000004037fae */ /* 0x0003e80008921848 */
[----:B------:R-:W5:Y:S01]  /*1dc50*/  LDL.LU R25, [R1+0x38] ;  /* 0x0000380001197983 */ /* 0x000f620000300800 */
[----:B-1----:R-:W-:-:S03]  /*1dc60*/  IMAD.MOV.U32 R5, RZ, RZ, R16 ;  /* 0x000000ffff057224 */ /* 0x002fc600078e0010 */
[----:B--2---:R-:W2:Y:S01]  /*1dc70*/  LDL.LU R16, [R1+0x3c] ;  /* 0x00003c0001107983 */ /* 0x004ea20000300800 */
[----:B------:R-:W-:Y:S02]  /*1dc80*/  ISETP.GT.AND P2, PT, R2, 0x2a, PT ;  /* 0x0000002a0200780c */ /* 0x000fe40003f44270 */
[----:B------:R-:W-:Y:S01]  /*1dc90*/  IADD3 R220, P4, R220, R202, RZ ;  /* 0x000000cadcdc7210 */ /* 0x000fe20007f9e0ff */
[----:B------:R-:W5:Y:S01]  /*1dca0*/  LDL.LU R24, [R1+0x40] ;  /* 0x0000400001187983 */ /* 0x000f620000300800 */
[----:B------:R-:W-:-:S03]  /*1dcb0*/  SEL R4, RZ, 0x4, !P2 ;  /* 0x00000004ff047807 */ /* 0x000fc60005000000 */
[--C-:B------:R-:W-:Y:S01]  /*1dcc0*/  IMAD.X R219, R219, 0x1, R0.reuse, P4 ;  /* 0x00000001dbdb7824 */ /* 0x100fe200020e0600 */
[----:B------:R-:W-:Y:S01]  /*1dcd0*/  SEL R4, R4, RZ, !P0 ;  /* 0x000000ff04047207 */ /* 0x000fe20004000000 */
[----:B------:R-:W5:Y:S03]  /*1dce0*/  LDL.LU R23, [R1+0x44] ;  /* 0x0000440001177983 */ /* 0x000f660000300800 */
[----:B------:R-:W-:Y:S01]  /*1dcf0*/  ISETP.NE.U32.AND P2, PT, R4, RZ, PT ;  /* 0x000000ff0400720c */ /* 0x000fe20003f45070 */
[----:B------:R-:W5:Y:S01]  /*1dd00*/  LDL.LU R22, [R1+0x78] ;  /* 0x0000780001167983 */ /* 0x000f620000300800 */
[----:B------:R-:W-:Y:S02]  /*1dd10*/  MOV R4, R7 ;  /* 0x0000000700047202 */ /* 0x000fe40000000f00 */
[-C--:B------:R-:W-:Y:S01]  /*1dd20*/  IADD3 R222, P3, R222, R202.reuse, RZ ;  /* 0x000000cadede7210 */ /* 0x080fe20007f7e0ff */
[----:B------:R-:W5:Y:S04]  /*1dd30*/  LDL.LU R18, [R1+0x7c] ;  /* 0x00007c0001127983 */ /* 0x000f680000300800 */
[----:B------:R1:W-:Y:S01]  /*1dd40*/  LDGSTS.E [R3+0x9a00], [R4.64], P1 ;  /* 0x09a0000004037fae */ /* 0x0003e20008921848 */
[----:B------:R-:W-:Y:S01]  /*1dd50*/  ISETP.GT.AND P1, PT, R2, 0x2e, PT ;  /* 0x0000002e0200780c */ /* 0x000fe20003f24270 */
[----:B------:R-:W-:Y:S01]  /*1dd60*/  IMAD.X R221, R221, 0x1, R0, P3 ;  /* 0x00000001dddd7824 */ /* 0x000fe200018e0600 */
[----:B------:R-:W-:Y:S01]  /*1dd70*/  IADD3 R236, P4, R236, R202, RZ ;  /* 0x000000caecec7210 */ /* 0x000fe20007f9e0ff */
[----:B------:R-:W5:Y:S01]  /*1dd80*/  LDL.LU R20, [R1+0x84] ;  /* 0x0000840001147983 */ /* 0x000f620000300800 */
[----:B-1----:R-:W-:-:S02]  /*1dd90*/  IMAD.MOV.U32 R4, RZ, RZ, R220 ;  /* 0x000000ffff047224 */ /* 0x002fc400078e00dc */
[----:B------:R-:W-:Y:S01]  /*1dda0*/  IMAD.MOV.U32 R5, RZ, RZ, R219 ;  /* 0x000000ffff057224 */ /* 0x000fe200078e00db */
[----:B------:R-:W-:Y:S01]  /*1ddb0*/  IADD3 R238, P3, R238, R202, RZ ;  /* 0x000000caeeee7210 */ /* 0x000fe20007f7e0ff */
[----:B------:R-:W-:Y:S01]  /*1ddc0*/  IMAD.X R235, R235, 0x1, R0, P4 ;  /* 0x00000001ebeb7824 */ /* 0x000fe200020e0600 */
[----:B------:R-:W5:Y:S04]  /*1ddd0*/  LDL.LU R7, [R1+0xbc] ;  /* 0x0000bc0001077983 */ /* 0x000f680000300800 */
[----:B------:R1:W-:Y:S02]  /*1dde0*/  LDGSTS.E [R3+0xa800], [R4.64], P2 ;  /* 0x0a80000004037fae */ /* 0x0003e40009121848 */
[----:B-1----:R-:W-:-:S04]  /*1ddf0*/  SEL R4, RZ, 0x4, !P1 ;  /* 0x00000004ff047807 */ /* 0x002fc80004800000 */
[----:B------:R-:W-:Y:S01]  /*1de00*/  SEL R4, R4, RZ, !P0 ;  /* 0x000000ff04047207 */ /* 0x000fe20004000000 */
[----:B------:R-:W-:-:S03]  /*1de10*/  IMAD.MOV.U32 R5, RZ, RZ, R221 ;  /* 0x000000ffff057224 */ /* 0x000fc600078e00dd */
[----:B------:R-:W-:Y:S01]  /*1de20*/  ISETP.NE.U32.AND P1, PT, R4, RZ, PT ;  /* 0x000000ff0400720c */ /* 0x000fe20003f25070 */
[----:B------:R-:W-:-:S05]  /*1de30*/  IMAD.MOV.U32 R4, RZ, RZ, R222 ;  /* 0x000000ffff047224 */ /* 0x000fca00078e00de */
[----:B------:R1:W-:Y:S01]  /*1de40*/  LDGSTS.E [R3+0xaa00], [R4.64], P2 ;  /* 0x0aa0000004037fae */ /* 0x0003e20009121848 */
[----:B------:R-:W-:Y:S01]  /*1de50*/  ISETP.GT.AND P2, PT, R2, 0x32, PT ;  /* 0x000000320200780c */ /* 0x000fe20003f44270 */
[----:B-1----:R-:W-:Y:S01]  /*1de60*/  IMAD.MOV.U32 R4, RZ, RZ, R236 ;  /* 0x000000ffff047224 */ /* 0x002fe200078e00ec */
[----:B------:R-:W-:-:S05]  /*1de70*/  MOV R5, R235 ;  /* 0x000000eb00057202 */ /* 0x000fca0000000f00 */
        /* <DEDUP_REMOVED lines=16> */
[----:B------:R-:W-:Y:S02]  /*1df80*/  ISETP.NE.U32.AND P1, PT, R4, RZ, PT ;  /* 0x000000ff0400720c */ /* 0x000fe40003f25070 */
[----:B---3--:R-:W-:-:S05]  /*1df90*/  IADD3 R19, P3, R19, R202, RZ ;  /* 0x000000ca13137210 */ /* 0x008fca0007f7e0ff */
[----:B----4-:R-:W-:Y:S01]  /*1dfa0*/  IMAD.X R21, R21, 0x1, R0, P3 ;  /* 0x0000000115157824 */ /* 0x010fe200018e0600 */
[----:B------:R-:W-:Y:S01]  /*1dfb0*/  STL [R1+0x4], R19 ;  /* 0x0000041301007387 */ /* 0x000fe20000100800 */
[----:B------:R-:W-:Y:S02]  /*1dfc0*/  MOV R4, R19 ;  /* 0x0000001300047202 */ /* 0x000fe40000000f00 */
[----:B------:R-:W-:Y:S01]  /*1dfd0*/  IMAD.MOV.U32 R5, RZ, RZ, R21 ;  /* 0x000000ffff057224 */ /* 0x000fe200078e0015 */
[----:B------:R1:W-:Y:S04]  /*1dfe0*/  STL [R1], R21 ;  /* 0x0000001501007387 */ /* 0x0003e80000100800 */
[----:B------:R3:W-:Y:S01]  /*1dff0*/  LDGSTS.E [R3+0xca00], [R4.64], P2 ;  /* 0x0ca0000004037fae */ /* 0x0007e20009121848 */
[----:B--2---:R-:W-:-:S05]  /*1e000*/  IADD3 R16, P4, R16, R202, RZ ;  /* 0x000000ca10107210 */ /* 0x004fca0007f9e0ff */
[----:B-----5:R-:W-:Y:S01]  /*1e010*/  IMAD.X R25, R25, 0x1, R0, P4 ;  /* 0x0000000119197824 */ /* 0x020fe200020e0600 */
[----:B------:R2:W-:Y:S04]  /*1e020*/  STL [R1+0x3c], R16 ;  /* 0x00003c1001007387 */ /* 0x0005e80000100800 */
[----:B-1----:R-:W4:Y:S04]  /*1e030*/  LDL.LU R21, [R1+0x80] ;  /* 0x0000800001157983 */ /* 0x002f280000300800 */
[----:B------:R-:W-:Y:S04]  /*1e040*/  STL [R1+0x38], R25 ;  /* 0x0000381901007387 */ /* 0x000fe80000100800 */
[----:B------:R-:W5:Y:S01]  /*1e050*/  LDL.LU R19, [R1+0xb8] ;  /* 0x0000b80001137983 */ /* 0x000f620000300800 */
[----:B---3--:R-:W-:Y:S01]  /*1e060*/  IMAD.MOV.U32 R4, RZ, RZ, R16 ;  /* 0x000000ffff047224 */ /* 0x008fe200078e0010 */
[-C--:B------:R-:W-:Y:S01]  /*1e070*/  IADD3 R23, P3, R23, R202.reuse, RZ ;  /* 0x000000ca17177210 */ /* 0x080fe20007f7e0ff */
[----:B------:R-:W-:Y:S01]  /*1e080*/  IMAD.MOV.U32 R5, RZ, RZ, R25 ;  /* 0x000000ffff057224 */ /* 0x000fe200078e0019 */
[----:B------:R-:W-:Y:S01]  /*1e090*/  ISETP.GT.AND P2, PT, R2, 0x3a, PT ;  /* 0x0000003a0200780c */ /* 0x000fe20003f44270 */
[----:B------:R-:W3:Y:S01]  /*1e0a0*/  LDL.LU R26, [R1+0xc4] ;  /* 0x0000c400011a7983 */ /* 0x000ee20000300800 */
[----:B------:R-:W-:Y:S01]  /*1e0b0*/  IADD3 R18, P4, R18, R202, RZ ;  /* 0x000000ca12127210 */ /* 0x000fe20007f9e0ff */
[----:B------:R-:W-:-:S02]  /*1e0c0*/  IMAD.X R24, R24, 0x1, R0, P3 ;  /* 0x0000000118187824 */ /* 0x000fc400018e0600 */
[----:B------:R1:W-:Y:S04]  /*1e0d0*/  LDGSTS.E [R3+0xd800], [R4.64], P1 ;  /* 0x0d80000004037fae */ /* 0x0003e80008921848 */
[----:B--2---:R-:W2:Y:S01]  /*1e0e0*/  LDL.LU R16, [R1+0xfc] ;  /* 0x0000fc0001107983 */ /* 0x004ea20000300800 */
[----:B------:R-:W-:-:S03]  /*1e0f0*/  IMAD.X R22, R22, 0x1, R0, P4 ;  /* 0x0000000116167824 */ /* 0x000fc600020e0600 */
[----:B------:R1:W-:Y:S02]  /*1e100*/  STL [R1+0x44], R23 ;  /* 0x0000441701007387 */ /* 0x0003e40000100800 */
[----:B-1----:R-:W-:Y:S02]  /*1e110*/  SEL R4, RZ, 0x4, !P2 ;  /* 0x00000004ff047807 */ /* 0x002fe40005000000 */
[----:B------:R1:W-:Y:S02]  /*1e120*/  STL [R1+0x40], R24 ;  /* 0x0000401801007387 */ /* 0x0003e40000100800 */
[----:B------:R-:W-:Y:S02]  /*1e130*/  SEL R4, R4, RZ, !P0 ;  /* 0x000000ff04047207 */ /* 0x000fe40004000000 */
[----:B------:R-:W-:Y:S01]  /*1e140*/  STL [R1+0x7c], R18 ;  /* 0x00007c1201007387 */ /* 0x000fe20000100800 */
[----:B------:R-:W-:-:S03]  /*1e150*/  IMAD.MOV.U32 R5, RZ, RZ, R24 ;  /* 0x000000ffff057224 */ /* 0x000fc600078e0018 */
[----:B------:R-:W2:Y:S01]  /*1e160*/  LDL.LU R27, [R1+0xc0] ;  /* 0x0000c000011b7983 */ /* 0x000ea20000300800 */
[----:B------:R-:W-:Y:S01]  /*1e170*/  ISETP.NE.U32.AND P2, PT, R4, RZ, PT ;  /* 0x000000ff0400720c */ /* 0x000fe20003f45070 */
[----:B------:R-:W-:Y:S02]  /*1e180*/  IMAD.MOV.U32 R4, RZ, RZ, R23 ;  /* 0x000000ffff047224 */ /* 0x000fe400078e0017 */
[----:B------:R1:W-:Y:S04]  /*1e190*/  STL [R1+0x78], R22 ;  /* 0x0000781601007387 */ /* 0x0003e80000100800 */
[----:B------:R-:W2:Y:S04]  /*1e1a0*/  LDL.LU R23, [R1+0xf8] ;  /* 0x0000f80001177983 */ /* 0x000ea80000300800 */
[----:B------:R1:W-:Y:S04]  /*1e1b0*/  LDGSTS.E [R3+0xda00], [R4.64], P1 ;  /* 0x0da0000004037fae */ /* 0x0003e80008921848 */
[----:B-1----:R-:W2:Y:S01]  /*1e1c0*/  LDL.LU R24, [R1+0x100] ;  /* 0x0001000001187983 */ /* 0x002ea20000300800 */
[----:B------:R-:W-:-:S03]  /*1e1d0*/  MOV R5, R22 ;  /* 0x0000001600057202 */ /* 0x000fc60000000f00 */
[----:B------:R-:W2:Y:S01]  /*1e1e0*/  LDL.LU R22, [R1+0x104] ;  /* 0x0001040001167983 */ /* 0x000ea20000300800 */
[----:B------:R-:W-:Y:S01]  /*1e1f0*/  IMAD.MOV.U32 R4, RZ, RZ, R18 ;  /* 0x000000ffff047224 */ /* 0x000fe200078e0012 */
[----:B------:R-:W-:Y:S02]  /*1e200*/  ISETP.GT.AND P1, PT, R2, 0x3e, PT ;  /* 0x0000003e0200780c */ /* 0x000fe40003f24270 */
[----:B------:R-:W2:Y:S01]  /*1e210*/  LDL.LU R25, [R1+0x138] ;  /* 0x0001380001197983 */ /* 0x000ea20000300800 */
[----:B------:R-:W-:-:S03]  /*1e220*/  IADD3 R20, P3, R20, R202, RZ ;  /* 0x000000ca14147210 */ /* 0x000fc60007f7e0ff */
[----:B------:R-:W2:Y:S01]  /*1e230*/  LDL.LU R18, [R1+0x13c] ;  /* 0x00013c0001127983 */ /* 0x000ea20000300800 */
[----:B------:R-:W-:-:S03]  /*1e240*/  IADD3 R7, P4, R7, R202, RZ ;  /* 0x000000ca07077210 */ /* 0x000fc60007f9e0ff */
[----:B------:R1:W-:Y:S04]  /*1e250*/  LDGSTS.E [R3+0xe800], [R4.64], P2 ;  /* 0x0e80000004037fae */ /* 0x0003e80009121848 */
[----:B------:R-:W-:Y:S01]  /*1e260*/  STL [R1+0x84], R20 ;  /* 0x0000841401007387 */ /* 0x000fe20000100800 */
[----:B-1----:R-:W-:-:S04]  /*1e270*/  SEL R4, RZ, 0x4, !P1 ;  /* 0x00000004ff047807 */ /* 0x002fc80004800000 */
[----:B------:R-:W-:-:S04]  /*1e280*/  SEL R4, R4, RZ, !P0 ;  /* 0x000000ff04047207 */ /* 0x000fc80004000000 */
[----:B------:R-:W-:Y:S01]  /*1e290*/  ISETP.NE.U32.AND P1, PT, R4, RZ, PT ;  /* 0x000000ff0400720c */ /* 0x000fe20003f25070 */
[----:B------:R-:W-:Y:S02]  /*1e2a0*/  IMAD.MOV.U32 R4, RZ, RZ, R20 ;  /* 0x000000ffff047224 */ /* 0x000fe400078e0014 */
[----:B----4-:R-:W-:-:S05]  /*1e2b0*/  IMAD.X R21, R21, 0x1, R0, P3 ;  /* 0x0000000115157824 */ /* 0x010fca00018e0600 */
[----:B------:R1:W-:Y:S01]  /*1e2c0*/  STL [R1+0x80], R21 ;  /* 0x0000801501007387 */ /* 0x0003e20000100800 */
[----:B-----5:R-:W-:-:S03]  /*1e2d0*/  IMAD.X R19, R19, 0x1, R0, P4 ;  /* 0x0000000113137824 */ /* 0x020fc600020e0600 */
[----:B------:R-:W-:Y:S01]  /*1e2e0*/  STL [R1+0xbc], R7 ;  /* 0x0000bc0701007387 */ /* 0x000fe20000100800 */
[----:B------:R-:W-:-:S03]  /*1e2f0*/  IMAD.MOV.U32 R5, RZ, RZ, R21 ;  /* 0x000000ffff057224 */ /* 0x000fc600078e0015 */
[----:B------:R4:W-:Y:S04]  /*1e300*/  STL [R1+0xb8], R19 ;  /* 0x0000b81301007387 */ /* 0x0009e80000100800 */
[----:B-1----:R-:W5:Y:S04]  /*1e310*/  LDL.LU R21, [R1+0x140] ;  /* 0x0001400001157983 */ /* 0x002f680000300800 */
[----:B------:R-:W5:Y:S04]  /*1e320*/  LDL.LU R20, [R1+0x144] ;  /* 0x0001440001147983 */ /* 0x000f680000300800 */
[----:B------:R1:W-:Y:S02]  /*1e330*/  LDGSTS.E [R3+0xea00], [R4.64], P2 ;  /* 0x0ea0000004037fae */ /* 0x0003e40009121848 */
[----:B-1----:R-:W-:-:S02]  /*1e340*/  IMAD.MOV.U32 R5, RZ, RZ, R19 ;  /* 0x000000ffff057224 */ /* 0x002fc400078e0013 */
[----:B------:R-:W-:Y:S01]  /*1e350*/  IMAD.MOV.U32 R4, RZ, RZ, R7 ;  /* 0x000000ffff047224 */ /* 0x000fe200078e0007 */
[----:B----4-:R-:W4:Y:S04]  /*1e360*/  LDL.LU R19, [R1+0x178] ;  /* 0x0001780001137983 */ /* 0x010f280000300800 */
[----:B------:R-:W4:Y:S01]  /*1e370*/  LDL.LU R7, [R1+0x17c] ;  /* 0x00017c0001077983 */ /* 0x000f220000300800 */
[----:B------:R-:W-:-:S03]  /*1e380*/  ISETP.GT.AND P2, PT, R2, 0x42, PT ;  /* 0x000000420200780c */ /* 0x000fc60003f44270 */
[----:B------:R1:W-:Y:S01]  /*1e390*/  LDGSTS.E [R3+0xf800], [R4.64], P1 ;  /* 0x0f80000004037fae */ /* 0x0003e20008921848 */
[-C--:B---3--:R-:W-:Y:S02]  /*1e3a0*/  IADD3 R26, P3, R26, R202.reuse, RZ ;  /* 0x000000ca1a1a7210 */ /* 0x088fe40007f7e0ff */
[----:B--2---:R-:W-:-:S03]  /*1e3b0*/  IADD3 R16, P4, R16, R202, RZ ;  /* 0x000000ca10107210 */ /* 0x004fc60007f9e0ff */
[----:B------:R-:W-:Y:S01]  /*1e3c0*/  IMAD.X R27, R27, 0x1, R0, P3 ;  /* 0x000000011b1b7824 */ /* 0x000fe200018e0600 */
[----:B-1----:R-:W-:-:S04]  /*1e3d0*/  SEL R4, RZ, 0x4, !P2 ;  /* 0x00000004ff047807 */ /* 0x002fc80005000000 */
[----:B------:R-:W-:Y:S01]  /*1e3e0*/  SEL R4, R4, RZ, !P0 ;  /* 0x000000ff04047207 */ /* 0x000fe20004000000 */
[----:B------:R-:W-:-:S03]  /*1e3f0*/  IMAD.MOV.U32 R5, RZ, RZ, R27 ;  /* 0x000000ffff057224 */ /* 0x000fc600078e001b */
[----:B------:R-:W-:Y:S02]  /*1e400*/  ISETP.NE.U32.AND P2, PT, R4, RZ, PT ;  /* 0x000000ff0400720c */ /* 0x000fe40003f45070 */
[----:B------:R-:W-:Y:S01]  /*1e410*/  MOV R4, R26 ;  /* 0x0000001a00047202 */ /* 0x000fe20000000f00 */
[----:B------:R-:W-:Y:S01]  /*1e420*/  IMAD.X R23, R23, 0x1, R0, P4 ;  /* 0x0000000117177824 */ /* 0x000fe200020e0600 */
[----:B------:R-:W-:-:S03]  /*1e430*/  IADD3 R22, P3, R22, R202, RZ ;  /* 0x000000ca16167210 */ /* 0x000fc60007f7e0ff */
[----:B------:R1:W-:Y:S01]  /*1e440*/  LDGSTS.E [R3+0xfa00], [R4.64], P1 ;  /* 0x0fa0000004037fae */ /* 0x0003e20008921848 */
[----:B------:R-:W-:Y:S01]  /*1e450*/  ISETP.GT.AND P1, PT, R2, 0x46, PT ;  /* 0x000000460200780c */ /* 0x000fe20003f24270 */
[----:B------:R-:W-:Y:S02]  /*1e460*/  IMAD.X R24, R24, 0x1, R0, P3 ;  /* 0x0000000118187824 */ /* 0x000fe400018e0600 */
[----:B------:R-:W-:Y:S01]  /*1e470*/  STL [R1+0xc4], R26 ;  /* 0x0000c41a01007387 */ /* 0x000fe20000100800 */
[----:B------:R-:W-:-:S03]  /*1e480*/  IADD3 R18, P4, R18, R202, RZ ;  /* 0x000000ca12127210 */ /* 0x000fc60007f9e0ff */
[----:B------:R-:W-:Y:S01]  /*1e490*/  STL [R1+0xc0], R27 ;  /* 0x0000c01b01007387 */ /* 0x000fe20000100800 */
[----:B-1----:R-:W-:Y:S02]  /*1e4a0*/  IMAD.MOV.U32 R4, RZ, RZ, R16 ;  /* 0x000000ffff047224 */ /* 0x002fe400078e0010 */
[----:B------:R-:W-:Y:S01]  /*1e4b0*/  IMAD.MOV.U32 R5, RZ, RZ, R23 ;  /* 0x000000ffff057224 */ /* 0x000fe200078e0017 */
[----:B------:R-:W-:Y:S04]  /*1e4c0*/  STL [R1+0xfc], R16 ;  /* 0x0000fc1001007387 */ /* 0x000fe80000100800 */
[----:B------:R1:W-:Y:S04]  /*1e4d0*/  LDGSTS.E [R3+0x10800], [R4.64], P2 ;  /* 0x1080000004037fae */ /* 0x0003e80009121848 */
[----:B------:R2:W-:Y:S01]  /*1e4e0*/  STL [R1+0xf8], R23 ;  /* 0x0000f81701007387 */ /* 0x0005e20000100800 */
[----:B------:R-:W-:Y:S01]  /*1e4f0*/  IMAD.X R25, R25, 0x1, R0, P4 ;  /* 0x0000000119197824 */ /* 0x000fe200020e0600 */
[----:B-1----:R-:W-:-:S02]  /*1e500*/  SEL R4, RZ, 0x4, !P1 ;  /* 0x00000004ff047807 */ /* 0x002fc40004800000 */
[----:B--2---:R-:W2:Y:S01]  /*1e510*/  LDL.LU R23, [R1+0x184] ;  /* 0x0001840001177983 */ /* 0x004ea20000300800 */
[----:B------:R-:W-:Y:S01]  /*1e520*/  IMAD.MOV.U32 R5, RZ, RZ, R24 ;  /* 0x000000ffff057224 */ /* 0x000fe200078e0018 */
[----:B------:R-:W-:Y:S02]  /*1e530*/  SEL R4, R4, RZ, !P0 ;  /* 0x000000ff04047207 */ /* 0x000fe40004000000 */
[----:B------:R-:W3:Y:S04]  /*1e540*/  LDL.LU R16, [R1+0x1bc] ;  /* 0x0001bc0001107983 */ /* 0x000ee80000300800 */
[----:B------:R-:W-:Y:S04]  /*1e550*/  STL [R1+0x104], R22 ;  /* 0x0001041601007387 */ /* 0x000fe80000100800 */
[----:B------:R1:W-:Y:S01]  /*1e560*/  STL [R1+0x100], R24 ;  /* 0x0001001801007387 */ /* 0x0003e20000100800 */
[----:B------:R-:W-:-:S03]  /*1e570*/  ISETP.NE.U32.AND P1, PT, R4, RZ, PT ;  /* 0x000000ff0400720c */ /* 0x000fc60003f25070 */
[----:B------:R1:W-:Y:S01]  /*1e580*/  STL [R1+0x13c], R18 ;  /* 0x00013c1201007387 */ /* 0x0003e20000100800 */
[----:B------:R-:W-:-:S03]  /*1e590*/  IMAD.MOV.U32 R4, RZ, RZ, R22 ;  /* 0x000000ffff047224 */ /* 0x000fc600078e0016 */
[----:B-1----:R-:W3:Y:S04]  /*1e5a0*/  LDL.LU R24, [R1+0x180] ;  /* 0x0001800001187983 */ /* 0x002ee80000300800 */
[----:B------:R-:W-:Y:S04]  /*1e5b0*/  STL [R1+0x138], R25 ;  /* 0x0001381901007387 */ /* 0x000fe80000100800 */
[----:B------:R-:W3:Y:S04]  /*1e5c0*/  LDL.LU R22, [R1+0x1b8] ;  /* 0x0001b80001167983 */ /* 0x000ee80000300800 */
[----:B------:R1:W-:Y:S01]  /*1e5d0*/  LDGSTS.E [R3+0x10a00], [R4.64], P2 ;  /* 0x10a0000004037fae */ /* 0x0003e20009121848 */
[----:B------:R-:W-:-:S03]  /*1e5e0*/  ISETP.GT.AND P2, PT, R2, 0x4a, PT ;  /* 0x0000004a0200780c */ /* 0x000fc60003f44270 */
[----:B------:R-:W3:Y:S01]  /*1e5f0*/  LDL.LU R26, [R1+0x1c4] ;  /* 0x0001c400011a7983 */ /* 0x000ee20000300800 */
[----:B-1----:R-:W-:Y:S01]  /*1e600*/  IMAD.MOV.U32 R4, RZ, RZ, R18 ;  /* 0x000000ffff047224 */ /* 0x002fe200078e0012 */
[----:B------:R-:W-:Y:S02]  /*1e610*/  MOV R5, R25 ;  /* 0x0000001900057202 */ /* 0x000fe40000000f00 */
[----:B------:R-:W3:Y:S04]  /*1e620*/  LDL.LU R18, [R1+0x1fc] ;  /* 0x0001fc0001127983 */ /* 0x000ee80000300800 */
[----:B------:R1:W-:Y:S02]  /*1e630*/  LDGSTS.E [R3+0x11800], [R4.64], P1 ;  /* 0x1180000004037fae */ /* 0x0003e40008921848 */
[----:B-1----:R-:W-:-:S04]  /*1e640*/  SEL R4, RZ, 0x4, !P2 ;  /* 0x00000004ff047807 */ /* 0x002fc80005000000 */
[----:B------:R-:W-:-:S04]  /*1e650*/  SEL R4, R4, RZ, !P0 ;  /* 0x000000ff04047207 */ /* 0x000fc80004000000 */
[----:B------:R-:W-:Y:S02]  /*1e660*/  ISETP.NE.U32.AND P2, PT, R4, RZ, PT ;  /* 0x000000ff0400720c */ /* 0x000fe40003f45070 */
[----:B-----5:R-:W-:-:S05]  /*1e670*/  IADD3 R20, P3, R20, R202, RZ ;  /* 0x000000ca14147210 */ /* 0x020fca0007f7e0ff */
[----:B------:R-:W-:Y:S01]  /*1e680*/  IMAD.X R21, R21, 0x1, R0, P3 ;  /* 0x0000000115157824 */ /* 0x000fe200018e0600 */
[----:B------:R1:W-:Y:S04]  /*1e690*/  STL [R1+0x144], R20 ;  /* 0x0001441401007387 */ /* 0x0003e80000100800 */
[----:B------:R5:W-:Y:S01]  /*1e6a0*/  STL [R1+0x140], R21 ;  /* 0x0001401501007387 */ /* 0x000be20000100800 */
[----:B------:R-:W-:Y:S02]  /*1e6b0*/  IMAD.MOV.U32 R4, RZ, RZ, R20 ;  /* 0x000000ffff047224 */ /* 0x000fe400078e0014 */
[----:B------:R-:W-:-:S05]  /*1e6c0*/  IMAD.MOV.U32 R5, RZ, RZ, R21 ;  /* 0x000000ffff057224 */ /* 0x000fca00078e0015 */
[----:B------:R1:W-:Y:S01]  /*1e6d0*/  LDGSTS.E [R3+0x11a00], [R4.64], P1 ;  /* 0x11a0000004037fae */ /* 0x0003e20008921848 */
[----:B----4-:R-:W-:-:S05]  /*1e6e0*/  IADD3 R7, P4, R7, R202, RZ ;  /* 0x000000ca07077210 */ /* 0x010fca0007f9e0ff */
[----:B------:R-:W-:Y:S01]  /*1e6f0*/  IMAD.X R19, R19, 0x1, R0, P4 ;  /* 0x0000000113137824 */ /* 0x000fe200020e0600 */
[----:B------:R-:W-:Y:S04]  /*1e700*/  STL [R1+0x17c], R7 ;  /* 0x00017c0701007387 */ /* 0x000fe80000100800 */
[----:B------:R-:W4:Y:S04]  /*1e710*/  LDL.LU R27, [R1+0x1c0] ;  /* 0x0001c000011b7983 */ /* 0x000f280000300800 */
[----:B------:R5:W-:Y:S04]  /*1e720*/  STL [R1+0x178], R19 ;  /* 0x0001781301007387 */ /* 0x000be80000100800 */
[----:B-1----:R-:W4:Y:S01]  /*1e730*/  LDL.LU R20, [R1+0x1f8] ;  /* 0x0001f80001147983 */ /* 0x002f220000300800 */
[----:B------:R-:W-:-:S03]  /*1e740*/  IMAD.MOV.U32 R5, RZ, RZ, R19 ;  /* 0x000000ffff057224 */ /* 0x000fc600078e0013 */
[----:B-----5:R-:W5:Y:S04]  /*1e750*/  LDL.LU R21, [R1+0x200] ;  /* 0x0002000001157983 */ /* 0x020f680000300800 */
[----:B------:R-:W5:Y:S01]  /*1e760*/  LDL.LU R19, [R1+0x204] ;  /* 0x0002040001137983 */ /* 0x000f620000300800 */
[----:B------:R-:W-:-:S03]  /*1e770*/  IMAD.MOV.U32 R4, RZ, RZ, R7 ;  /* 0x000000ffff047224 */ /* 0x000fc600078e0007 */
[----:B------:R-:W5:Y:S04]  /*1e780*/  LDL.LU R25, [R1+0x238] ;  /* 0x0002380001197983 */ /* 0x000f680000300800 */
[----:B------:R-:W5:Y:S01]  /*1e790*/  LDL.LU R7, [R1+0x23c] ;  /* 0x00023c0001077983 */ /* 0x000f620000300800 */
[----:B------:R-:W-:-:S03]  /*1e7a0*/  ISETP.GT.AND P1, PT, R2, 0x4e, PT ;  /* 0x0000004e0200780c */ /* 0x000fc60003f24270 */
[----:B------:R1:W-:Y:S02]  /*1e7b0*/  LDGSTS.E [R3+0x12800], [R4.64], P2 ;  /* 0x1280000004037fae */ /* 0x0003e40009121848 */
[----:B-1----:R-:W-:-:S04]  /*1e7c0*/  SEL R4, RZ, 0x4, !P1 ;  /* 0x00000004ff047807 */ /* 0x002fc80004800000 */
[----:B------:R-:W-:Y:S02]  /*1e7d0*/  SEL R4, R4, RZ, !P0 ;  /* 0x000000ff04047207 */ /* 0x000fe40004000000 */
[-C--:B--2---:R-:W-:Y:S02]  /*1e7e0*/  IADD3 R23, P3, R23, R202.reuse, RZ ;  /* 0x000000ca17177210 */ /* 0x084fe40007f7e0ff */
[----:B------:R-:W-:Y:S02]  /*1e7f0*/  ISETP.NE.U32.AND P1, PT, R4, RZ, PT ;  /* 0x000000ff0400720c */ /* 0x000fe40003f25070 */
[----:B---3--:R-:W-:Y:S02]  /*1e800*/  IADD3 R16, P4, R16, R202, RZ ;  /* 0x000000ca10107210 */ /* 0x008fe40007f9e0ff */
[----:B------:R-:W-:Y:S01]  /*1e810*/  MOV R4, R23 ;  /* 0x0000001700047202 */ /* 0x000fe20000000f00 */
[----:B------:R-:W-:Y:S01]  /*1e820*/  STL [R1+0x184], R23 ;  /* 0x0001841701007387 */ /* 0x000fe20000100800 */
[----:B------:R-:W-:-:S04]  /*1e830*/  IMAD.X R24, R24, 0x1, R0, P3 ;  /* 0x0000000118187824 */ /* 0x000fc800018e0600 */
        /* <DEDUP_REMOVED lines=8> */
[----:B--2---:R-:W-:-:S03]  /*1e8c0*/  IMAD.MOV.U32 R4, RZ, RZ, R16 ;  /* 0x000000ffff047224 */ /* 0x004fc600078e0010 */
[----:B------:R-:W2:Y:S01]  /*1e8d0*/  LDL.LU R23, [R1+0x244] ;  /* 0x0002440001177983 */ /* 0x000ea20000300800 */
[----:B------:R-:W-:Y:S01]  /*1e8e0*/  IMAD.MOV.U32 R5, RZ, RZ, R22 ;  /* 0x000000ffff057224 */ /* 0x000fe200078e0016 */
[-C--:B------:R-:W-:Y:S02]  /*1e8f0*/  IADD3 R26, P3, R26, R202.reuse, RZ ;  /* 0x000000ca1a1a7210 */ /* 0x080fe40007f7e0ff */
[----:B---3--:R-:W3:Y:S04]  /*1e900*/  LDL.LU R22, [R1+0x278] ;  /* 0x0002780001167983 */ /* 0x008ee80000300800 */
[----:B------:R1:W-:Y:S04]  /*1e910*/  LDGSTS.E [R3+0x13800], [R4.64], P1 ;  /* 0x1380000004037fae */ /* 0x0003e80008921848 */
[----:B------:R-:W3:Y:S01]  /*1e920*/  LDL.LU R16, [R1+0x27c] ;  /* 0x00027c0001107983 */ /* 0x000ee20000300800 */
[----:B------:R-:W-:-:S02]  /*1e930*/  IADD3 R18, P4, R18, R202, RZ ;  /* 0x000000ca12127210 */ /* 0x000fc40007f9e0ff */
[----:B-1----:R-:W-:-:S04]  /*1e940*/  SEL R4, RZ, 0x4, !P2 ;  /* 0x00000004ff047807 */ /* 0x002fc80005000000 */
[----:B------:R-:W-:-:S04]  /*1e950*/  SEL R4, R4, RZ, !P0 ;  /* 0x000000ff04047207 */ /* 0x000fc80004000000 */
[----:B------:R-:W-:Y:S01]  /*1e960*/  ISETP.NE.U32.AND P2, PT, R4, RZ, PT ;  /* 0x000000ff0400720c */ /* 0x000fe20003f45070 */
[----:B------:R-:W-:Y:S01]  /*1e970*/  IMAD.MOV.U32 R4, RZ, RZ, R26 ;  /* 0x000000ffff047224 */ /* 0x000fe200078e001a */
[----:B------:R-:W-:Y:S01]  /*1e980*/  STL [R1+0x1c4], R26 ;  /* 0x0001c41a01007387 */ /* 0x000fe20000100800 */
[----:B----4-:R-:W-:-:S04]  /*1e990*/  IMAD.X R27, R27, 0x1, R0, P3 ;  /* 0x000000011b1b7824 */ /* 0x010fc800018e0600 */
[----:B------:R-:W-:Y:S02]  /*1e9a0*/  IMAD.MOV.U32 R5, RZ, RZ, R27 ;  /* 0x000000ffff057224 */ /* 0x000fe400078e001b */
[----:B------:R-:W-:-:S03]  /*1e9b0*/  IMAD.X R20, R20, 0x1, R0, P4 ;  /* 0x0000000114147824 */ /* 0x000fc600020e0600 */
[----:B------:R1:W-:Y:S01]  /*1e9c0*/  LDGSTS.E [R3+0x13a00], [R4.64], P1 ;  /* 0x13a0000004037fae */ /* 0x0003e20008921848 */
[----:B------:R-:W-:Y:S02]  /*1e9d0*/  ISETP.GT.AND P1, PT, R2, 0x56, PT ;  /* 0x000000560200780c */ /* 0x000fe40003f24270 */
[----:B-----5:R-:W-:Y:S01]  /*1e9e0*/  IADD3 R19, P3, R19, R202, RZ ;  /* 0x000000ca13137210 */ /* 0x020fe20007f7e0ff */
[----:B------:R-:W-:Y:S01]  /*1e9f0*/  STL [R1+0x1c0], R27 ;  /* 0x0001c01b01007387 */ /* 0x000fe20000100800 */
[----:B-1----:R-:W-:Y:S01]  /*1ea00*/  IMAD.MOV.U32 R4, RZ, RZ, R18 ;  /* 0x000000ffff047224 */ /* 0x002fe200078e0012 */
[----:B------:R-:W-:Y:S02]  /*1ea10*/  MOV R5, R20 ;  /* 0x0000001400057202 */ /* 0x000fe40000000f00 */
[----:B------:R-:W-:Y:S01]  /*1ea20*/  STL [R1+0x1fc], R18 ;  /* 0x0001fc1201007387 */ /* 0x000fe20000100800 */
[----:B------:R-:W-:Y:S01]  /*1ea30*/  IADD3 R7, P4, R7, R202, RZ ;  /* 0x000000ca07077210 */ /* 0x000fe20007f9e0ff */
[----:B------:R-:W-:-:S02]  /*1ea40*/  IMAD.X R21, R21, 0x1, R0, P3 ;  /* 0x0000000115157824 */ /* 0x000fc400018e0600 */
[----:B------:R1:W-:Y:S04]  /*1ea50*/  LDGSTS.E [R3+0x14800], [R4.64], P2 ;  /* 0x1480000004037fae */ /* 0x0003e80009121848 */
[----:B------:R4:W-:Y:S01]  /*1ea60*/  STL [R1+0x1f8], R20 ;  /* 0x0001f81401007387 */ /* 0x0009e20000100800 */
[----:B------:R-:W-:Y:S01]  /*1ea70*/  IMAD.X R25, R25, 0x1, R0, P4 ;  /* 0x0000000119197824 */ /* 0x000fe200020e0600 */
[----:B-1----:R-:W-:Y:S02]  /*1ea80*/  SEL R4, RZ, 0x4, !P1 ;  /* 0x00000004ff047807 */ /* 0x002fe40004800000 */
[----:B----4-:R-:W4:Y:S01]  /*1ea90*/  LDL.LU R20, [R1+0x284] ;  /* 0x0002840001147983 */ /* 0x010f220000300800 */
[----:B------:R-:W-:Y:S01]  /*1eaa0*/  IMAD.MOV.U32 R5, RZ, RZ, R21 ;  /* 0x000000ffff057224 */ /* 0x000fe200078e0015 */
[----:B------:R-:W-:-:S02]  /*1eab0*/  SEL R4, R4, RZ, !P0 ;  /* 0x000000ff04047207 */ /* 0x000fc40004000000 */
[----:B------:R-:W5:Y:S04]  /*1eac0*/  LDL.LU R18, [R1+0x2bc] ;  /* 0x0002bc0001127983 */ /* 0x000f680000300800 */
[----:B------:R-:W-:Y:S04]  /*1ead0*/  STL [R1+0x204], R19 ;  /* 0x0002041301007387 */ /* 0x000fe80000100800 */
        /* <DEDUP_REMOVED lines=10> */
[----:B-1----:R-:W-:Y:S02]  /*1eb80*/  IMAD.MOV.U32 R4, RZ, RZ, R7 ;  /* 0x000000ffff047224 */ /* 0x002fe400078e0007 */
[----:B------:R-:W-:Y:S01]  /*1eb90*/  IMAD.MOV.U32 R5, RZ, RZ, R25 ;  /* 0x000000ffff057224 */ /* 0x000fe200078e0019 */
[----:B------:R-:W5:Y:S04]  /*1eba0*/  LDL.LU R7, [R1+0x2fc] ;  /* 0x0002fc0001077983 */ /* 0x000f680000300800 */
[----:B------:R1:W-:Y:S01]  /*1ebb0*/  LDGSTS.E [R3+0x15800], [R4.64], P1 ;  /* 0x1580000004037fae */ /* 0x0003e20008921848 */
[----:B--2---:R-:W-:Y:S02]  /*1ebc0*/  IADD3 R23, P3, R23, R202, RZ ;  /* 0x000000ca17177210 */ /* 0x004fe40007f7e0ff */
[----:B-1----:R-:W-:-:S03]  /*1ebd0*/  SEL R4, RZ, 0x4, !P2 ;  /* 0x00000004ff047807 */ /* 0x002fc60005000000 */
[----:B------:R-:W-:Y:S01]  /*1ebe0*/  IMAD.X R24, R24, 0x1, R0, P3 ;  /* 0x0000000118187824 */ /* 0x000fe200018e0600 */
[----:B------:R-:W-:Y:S01]  /*1ebf0*/  STL [R1+0x244], R23 ;  /* 0x0002441701007387 */ /* 0x000fe20000100800 */
[----:B------:R-:W-:Y:S02]  /*1ec00*/  SEL R4, R4, RZ, !P0 ;  /* 0x000000ff04047207 */ /* 0x000fe40004000000 */
[----:B---3--:R-:W-:Y:S01]  /*1ec10*/  IADD3 R16, P4, R16, R202, RZ ;  /* 0x000000ca10107210 */ /* 0x008fe20007f9e0ff */
[----:B------:R1:W-:Y:S01]  /*1ec20*/  STL [R1+0x240], R24 ;  /* 0x0002401801007387 */ /* 0x0003e20000100800 */
[----:B------:R-:W-:-:S03]  /*1ec30*/  ISETP.NE.U32.AND P2, PT, R4, RZ, PT ;  /* 0x000000ff0400720c */ /* 0x000fc60003f45070 */
[----:B------:R-:W-:Y:S01]  /*1ec40*/  STL [R1+0x27c], R16 ;  /* 0x00027c1001007387 */ /* 0x000fe20000100800 */
[----:B------:R-:W-:-:S03]  /*1ec50*/  IMAD.X R22, R22, 0x1, R0, P4 ;  /* 0x0000000116167824 */ /* 0x000fc600020e0600 */
[----:B------:R-:W2:Y:S01]  /*1ec60*/  LDL.LU R27, [R1+0x2c0] ;  /* 0x0002c000011b7983 */ /* 0x000ea20000300800 */
[----:B------:R-:W-:Y:S01]  /*1ec70*/  MOV R4, R23 ;  /* 0x0000001700047202 */ /* 0x000fe20000000f00 */
[----:B------:R-:W-:Y:S02]  /*1ec80*/  IMAD.MOV.U32 R5, RZ, RZ, R24 ;  /* 0x000000ffff057224 */ /* 0x000fe400078e0018 */
[----:B------:R3:W-:Y:S04]  /*1ec90*/  STL [R1+0x278], R22 ;  /* 0x0002781601007387 */ /* 0x0007e80000100800 */
[----:B-1----:R-:W2:Y:S04]  /*1eca0*/  LDL.LU R24, [R1+0x2f8] ;  /* 0x0002f80001187983 */ /* 0x002ea80000300800 */
[----:B------:R1:W-:Y:S01]  /*1ecb0*/  LDGSTS.E [R3+0x15a00], [R4.64], P1 ;  /* 0x15a0000004037fae */ /* 0x0003e20008921848 */
[----:B------:R-:W-:-:S03]  /*1ecc0*/  ISETP.GT.AND P1, PT, R2, 0x5e, PT ;  /* 0x0000005e0200780c */ /* 0x000fc60003f24270 */
[----:B------:R-:W2:Y:S04]  /*1ecd0*/  LDL.LU R25, [R1+0x300] ;  /* 0x0003000001197983 */ /* 0x000ea80000300800 */
[----:B------:R-:W2:Y:S01]  /*1ece0*/  LDL.LU R23, [R1+0x304] ;  /* 0x0003040001177983 */ /* 0x000ea20000300800 */
[----:B-1----:R-:W-:Y:S02]  /*1ecf0*/  IMAD.MOV.U32 R4, RZ, RZ, R16 ;  /* 0x000000ffff047224 */ /* 0x002fe400078e0010 */
[----:B------:R-:W-:Y:S02]  /*1ed00*/  IMAD.MOV.U32 R5, RZ, RZ, R22 ;  /* 0x000000ffff057224 */ /* 0x000fe400078e0016 */
[----:B---3--:R-:W2:Y:S04]  /*1ed10*/  LDL.LU R22, [R1+0x338] ;  /* 0x0003380001167983 */ /* 0x008ea80000300800 */
[----:B------:R1:W-:Y:S04]  /*1ed20*/  LDGSTS.E [R3+0x16800], [R4.64], P2 ;  /* 0x1680000004037fae */ /* 0x0003e80009121848 */
[----:B------:R-:W2:Y:S01]  /*1ed30*/  LDL.LU R16, [R1+0x33c] ;  /* 0x00033c0001107983 */ /* 0x000ea20000300800 */
[----:B-1----:R-:W-:-:S04]  /*1ed40*/  SEL R4, RZ, 0x4, !P1 ;  /* 0x00000004ff047807 */ /* 0x002fc80004800000 */
[----:B------:R-:W-:-:S04]  /*1ed50*/  SEL R4, R4, RZ, !P0 ;  /* 0x000000ff04047207 */ /* 0x000fc80004000000 */
[----:B------:R-:W-:Y:S02]  /*1ed60*/  ISETP.NE.U32.AND P1, PT, R4, RZ, PT ;  /* 0x000000ff0400720c */ /* 0x000fe40003f25070 */
[-C--:B----4-:R-:W-:Y:S02]  /*1ed70*/  IADD3 R20, P3, R20, R202.reuse, RZ ;  /* 0x000000ca14147210 */ /* 0x090fe40007f7e0ff */
[----:B-----5:R-:W-:-:S03]  /*1ed80*/  IADD3 R18, P4, R18, R202, RZ ;  /* 0x000000ca12127210 */ /* 0x020fc60007f9e0ff */
[----:B------:R-:W-:Y:S01]  /*1ed90*/  IMAD.MOV.U32 R4, RZ, RZ, R20 ;  /* 0x000000ffff047224 */ /* 0x000fe200078e0014 */
[----:B------:R-:W-:Y:S01]  /*1eda0*/  STL [R1+0x284], R20 ;  /* 0x0002841401007387 */ /* 0x000fe20000100800 */
[----:B------:R-:W-:-:S04]  /*1edb0*/  IMAD.X R21, R21, 0x1, R0, P3 ;  /* 0x0000000115157824 */ /* 0x000fc800018e0600 */
[----:B------:R-:W-:Y:S01]  /*1edc0*/  IMAD.MOV.U32 R5, RZ, RZ, R21 ;  /* 0x000000ffff057224 */ /* 0x000fe200078e0015 */
[----:B------:R1:W-:Y:S01]  /*1edd0*/  STL [R1+0x280], R21 ;  /* 0x0002801501007387 */ /* 0x0003e20000100800 */
[----:B------:R-:W-:-:S03]  /*1ede0*/  IMAD.X R19, R19, 0x1, R0, P4 ;  /* 0x0000000113137824 */ /* 0x000fc600020e0600 */
[----:B------:R4:W-:Y:S04]  /*1edf0*/  STL [R1+0x2bc], R18 ;  /* 0x0002bc1201007387 */ /* 0x0009e80000100800 */
[----:B------:R5:W-:Y:S04]  /*1ee00*/  LDGSTS.E [R3+0x16a00], [R4.64], P2 ;  /* 0x16a0000004037fae */ /* 0x000be80009121848 */
[----:B------:R4:W-:Y:S04]  /*1ee10*/  STL [R1+0x2b8], R19 ;  /* 0x0002b81301007387 */ /* 0x0009e80000100800 */
[----:B-1----:R-:W3:Y:S01]  /*1ee20*/  LDL.LU R21, [R1+0x340] ;  /* 0x0003400001157983 */ /* 0x002ee20000300800 */
[----:B-----5:R-:W-:-:S03]  /*1ee30*/  IMAD.MOV.U32 R4, RZ, RZ, R18 ;  /* 0x000000ffff047224 */ /* 0x020fc600078e0012 */
[----:B----4-:R-:W4:Y:S01]  /*1ee40*/  LDL.LU R18, [R1+0x344] ;  /* 0x0003440001127983 */ /* 0x010f220000300800 */
[----:B------:R-:W-:-:S03]  /*1ee50*/  MOV R5, R19 ;  /* 0x0000001300057202 */ /* 0x000fc60000000f00 */
[----:B------:R-:W5:Y:S04]  /*1ee60*/  LDL.LU R20, [R1+0x378] ;  /* 0x0003780001147983 */ /* 0x000f680000300800 */
[----:B------:R-:W5:Y:S01]  /*1ee70*/  LDL.LU R19, [R1+0x37c] ;  /* 0x00037c0001137983 */ /* 0x000f620000300800 */
[----:B------:R-:W-:-:S03]  /*1ee80*/  ISETP.GT.AND P2, PT, R2, 0x62, PT ;  /* 0x000000620200780c */ /* 0x000fc60003f44270 */
[----:B------:R1:W-:Y:S01]  /*1ee90*/  LDGSTS.E [R3+0x17800], [R4.64], P1 ;  /* 0x1780000004037fae */ /* 0x0003e20008921848 */
[-C--:B------:R-:W-:Y:S02]  /*1eea0*/  IADD3 R26, P3, R26, R202.reuse, RZ ;  /* 0x000000ca1a1a7210 */ /* 0x080fe40007f7e0ff */
[----:B------:R-:W-:Y:S02]  /*1eeb0*/  IADD3 R7, P4, R7, R202, RZ ;  /* 0x000000ca07077210 */ /* 0x000fe40007f9e0ff */
[----:B-1----:R-:W-:-:S04]  /*1eec0*/  SEL R4, RZ, 0x4, !P2 ;  /* 0x00000004ff047807 */ /* 0x002fc80005000000 */
[----:B------:R-:W-:Y:S01]  /*1eed0*/  SEL R4, R4, RZ, !P0 ;  /* 0x000000ff04047207 */ /* 0x000fe20004000000 */
[----:B--2---:R-:W-:-:S03]  /*1eee0*/  IMAD.X R27, R27, 0x1, R0, P3 ;  /* 0x000000011b1b7824 */ /* 0x004fc600018e0600 */
[----:B------:R-:W-:Y:S01]  /*1eef0*/  ISETP.NE.U32.AND P2, PT, R4, RZ, PT ;  /* 0x000000ff0400720c */ /* 0x000fe20003f45070 */
[----:B------:R-:W-:Y:S02]  /*1ef00*/  IMAD.MOV.U32 R4, RZ, RZ, R26 ;  /* 0x000000ffff047224 */ /* 0x000fe400078e001a */
[----:B------:R-:W-:Y:S02]  /*1ef10*/  IMAD.MOV.U32 R5, RZ, RZ, R27 ;  /* 0x000000ffff057224 */ /* 0x000fe400078e001b */
[----:B------:R-:W-:-:S03]  /*1ef20*/  IMAD.X R24, R24, 0x1, R0, P4 ;  /* 0x0000000118187824 */ /* 0x000fc600020e0600 */
[----:B------:R1:W-:Y:S01]  /*1ef30*/  LDGSTS.E [R3+0x17a00], [R4.64], P1 ;  /* 0x17a0000004037fae */ /* 0x0003e20008921848 */
[----:B------:R-:W-:-:S03]  /*1ef40*/  ISETP.GT.AND P1, PT, R2, 0x66, PT ;  /* 0x000000660200780c */ /* 0x000fc60003f24270 */
[----:B------:R-:W-:Y:S01]  /*1ef50*/  STL [R1+0x2c4], R26 ;  /* 0x0002c41a01007387 */ /* 0x000fe20000100800 */
[----:B------:R-:W-:Y:S01]  /*1ef60*/  IADD3 R23, P3, R23, R202, RZ ;  /* 0x000000ca17177210 */ /* 0x000fe20007f7e0ff */
[----:B-1----:R-:W-:Y:S02]  /*1ef70*/  IMAD.MOV.U32 R4, RZ, RZ, R7 ;  /* 0x000000ffff047224 */ /* 0x002fe400078e0007 */
[----:B------:R-:W-:Y:S01]  /*1ef80*/  IMAD.MOV.U32 R5, RZ, RZ, R24 ;  /* 0x000000ffff057224 */ /* 0x000fe200078e0018 */
[----:B------:R-:W-:Y:S01]  /*1ef90*/  STL [R1+0x2c0], R27 ;  /* 0x0002c01b01007387 */ /* 0x000fe20000100800 */
[----:B------:R-:W-:-:S03]  /*1efa0*/  IMAD.X R25, R25, 0x1, R0, P3 ;  /* 0x0000000119197824 */ /* 0x000fc600018e0600 */
[----:B------:R-:W-:Y:S04]  /*1efb0*/  STL [R1+0x2fc], R7 ;  /* 0x0002fc0701007387 */ /* 0x000fe80000100800 */
[----:B------:R1:W-:Y:S04]  /*1efc0*/  LDGSTS.E [R3+0x18800], [R4.64], P2 ;  /* 0x1880000004037fae */ /* 0x0003e80009121848 */
[----:B------:R2:W-:Y:S01]  /*1efd0*/  STL [R1+0x2f8], R24 ;  /* 0x0002f81801007387 */ /* 0x0005e20000100800 */
[----:B------:R-:W-:Y:S02]  /*1efe0*/  IADD3 R16, P4, R16, R202, RZ ;  /* 0x000000ca10107210 */ /* 0x000fe40007f9e0ff */
[----:B-1----:R-:W-:Y:S01]  /*1eff0*/  SEL R4, RZ, 0x4, !P1 ;  /* 0x00000004ff047807 */ /* 0x002fe20004800000 */
[----:B--2---:R-:W2:Y:S01]  /*1f000*/  LDL.LU R24, [R1+0x384] ;  /* 0x0003840001187983 */ /* 0x004ea20000300800 */
[----:B------:R-:W-:-:S02]  /*1f010*/  IMAD.MOV.U32 R5, RZ, RZ, R25 ;  /* 0x000000ffff057224 */ /* 0x000fc400078e0019 */
[----:B------:R-:W-:Y:S01]  /*1f020*/  SEL R4, R4, RZ, !P0 ;  /* 0x000000ff04047207 */ /* 0x000fe20004000000 */
[----:B------:R-:W2:Y:S01]  /*1f030*/  LDL.LU R7, [R1+0x3bc] ;  /* 0x0003bc0001077983 */ /* 0x000ea20000300800 */
[----:B------:R-:W-:-:S03]  /*1f040*/  IMAD.X R22, R22, 0x1, R0, P4 ;  /* 0x0000000116167824 */ /* 0x000fc600020e0600 */
[----:B------:R-:W-:Y:S04]  /*1f050*/  STL [R1+0x304], R23 ;  /* 0x0003041701007387 */ /* 0x000fe80000100800 */
[----:B------:R1:W-:Y:S01]  /*1f060*/  STL [R1+0x300], R25 ;  /* 0x0003001901007387 */ /* 0x0003e20000100800 */
[----:B------:R-:W-:-:S03]  /*1f070*/  ISETP.NE.U32.AND P1, PT, R4, RZ, PT ;  /* 0x000000ff0400720c */ /* 0x000fc60003f25070 */
[----:B------:R1:W-:Y:S01]  /*1f080*/  STL [R1+0x33c], R16 ;  /* 0x00033c1001007387 */ /* 0x0003e20000100800 */
[----:B------:R-:W-:-:S03]  /*1f090*/  MOV R4, R23 ;  /* 0x0000001700047202 */ /* 0x000fc60000000f00 */
[----:B-1----:R-:W2:Y:S04]  /*1f0a0*/  LDL.LU R25, [R1+0x380] ;  /* 0x0003800001197983 */ /* 0x002ea80000300800 */
[----:B------:R-:W-:Y:S04]  /*1f0b0*/  STL [R1+0x338], R22 ;  /* 0x0003381601007387 */ /* 0x000fe80000100800 */
[----:B------:R-:W2:Y:S04]  /*1f0c0*/  LDL.LU R23, [R1+0x3b8] ;  /* 0x0003b80001177983 */ /* 0x000ea80000300800 */
[----:B------:R1:W-:Y:S01]  /*1f0d0*/  LDGSTS.E [R3+0x18a00], [R4.64], P2 ;  /* 0x18a0000004037fae */ /* 0x0003e20009121848 */
[----:B------:R-:W-:-:S03]  /*1f0e0*/  ISETP.GT.AND P2, PT, R2, 0x6a, PT ;  /* 0x0000006a0200780c */ /* 0x000fc60003f44270 */
[----:B------:R-:W2:Y:S01]  /*1f0f0*/  LDL.LU R26, [R1+0x3c4] ;  /* 0x0003c400011a7983 */ /* 0x000ea20000300800 */
[----:B-1----:R-:W-:Y:S02]  /*1f100*/  IMAD.MOV.U32 R4, RZ, RZ, R16 ;  /* 0x000000ffff047224 */ /* 0x002fe400078e0010 */
[----:B------:R-:W-:Y:S01]  /*1f110*/  IMAD.MOV.U32 R5, RZ, RZ, R22 ;  /* 0x000000ffff057224 */ /* 0x000fe200078e0016 */
[----:B------:R-:W2:Y:S04]  /*1f120*/  LDL.LU R16, [R1+0x3fc] ;  /* 0x0003fc0001107983 */ /* 0x000ea80000300800 */
[----:B------:R1:W-:Y:S02]  /*1f130*/  LDGSTS.E [R3+0x19800], [R4.64], P1 ;  /* 0x1980000004037fae */ /* 0x0003e40008921848 */
[----:B-1----:R-:W-:-:S04]  /*1f140*/  SEL R4, RZ, 0x4, !P2 ;  /* 0x00000004ff047807 */ /* 0x002fc80005000000 */
[----:B------:R-:W-:-:S04]  /*1f150*/  SEL R4, R4, RZ, !P0 ;  /* 0x000000ff04047207 */ /* 0x000fc80004000000 */
[----:B------:R-:W-:Y:S02]  /*1f160*/  ISETP.NE.U32.AND P2, PT, R4, RZ, PT ;  /* 0x000000ff0400720c */ /* 0x000fe40003f45070 */
[----:B----4-:R-:W-:-:S05]  /*1f170*/  IADD3 R18, P3, R18, R202, RZ ;  /* 0x000000ca12127210 */ /* 0x010fca0007f7e0ff */
[--C-:B---3--:R-:W-:Y:S01]  /*1f180*/  IMAD.X R21, R21, 0x1, R0.reuse, P3 ;  /* 0x0000000115157824 */ /* 0x108fe200018e0600 */
[----:B-----5:R-:W-:Y:S01]  /*1f190*/  IADD3 R19, P4, R19, R202, RZ ;  /* 0x000000ca13137210 */ /* 0x020fe20007f9e0ff */
[----:B------:R1:W-:Y:S04]  /*1f1a0*/  STL [R1+0x344], R18 ;  /* 0x0003441201007387 */ /* 0x0003e80000100800 */
[----:B------:R3:W-:Y:S01]  /*1f1b0*/  STL [R1+0x340], R21 ;  /* 0x0003401501007387 */ /* 0x0007e20000100800 */
[----:B------:R-:W-:-:S03]  /*1f1c0*/  IMAD.X R20, R20, 0x1, R0, P4 ;  /* 0x0000000114147824 */ /* 0x000fc600020e0600 */
[----:B------:R4:W-:Y:S04]  /*1f1d0*/  STL [R1+0x37c], R19 ;  /* 0x00037c1301007387 */ /* 0x0009e80000100800 */
[----:B------:R-:W5:Y:S01]  /*1f1e0*/  LDL.LU R27, [R1+0x3c0] ;  /* 0x0003c000011b7983 */ /* 0x000f620000300800 */
[----:B------:R-:W-:-:S03]  /*1f1f0*/  IMAD.MOV.U32 R4, RZ, RZ, R18 ;  /* 0x000000ffff047224 */ /* 0x000fc600078e0012 */
[----:B------:R4:W-:Y:S04]  /*1f200*/  STL [R1+0x378], R20 ;  /* 0x0003781401007387 */ /* 0x0009e80000100800 */
[----:B-1----:R-:W5:Y:S01]  /*1f210*/  LDL.LU R18, [R1+0x3f8] ;  /* 0x0003f80001127983 */ /* 0x002f620000300800 */
[----:B------:R-:W-:-:S03]  /*1f220*/  IMAD.MOV.U32 R5, RZ, RZ, R21 ;  /* 0x000000ffff057224 */ /* 0x000fc600078e0015 */
[----:B---3--:R-:W3:Y:S04]  /*1f230*/  LDL.LU R21, [R1+0x400] ;  /* 0x0004000001157983 */ /* 0x008ee80000300800 */
[----:B------:R1:W-:Y:S01]  /*1f240*/  LDGSTS.E [R3+0x19a00], [R4.64], P1 ;  /* 0x19a0000004037fae */ /* 0x0003e20008921848 */
[----:B------:R-:W-:Y:S01]  /*1f250*/  ISETP.GT.AND P1, PT, R2, 0x6e, PT ;  /* 0x0000006e0200780c */ /* 0x000fe20003f24270 */
[----:B-1----:R-:W-:Y:S01]  /*1f260*/  IMAD.MOV.U32 R4, RZ, RZ, R19 ;  /* 0x000000ffff047224 */ /* 0x002fe200078e0013 */
[----:B------:R-:W-:Y:S01]  /*1f270*/  MOV R5, R20 ;  /* 0x0000001400057202 */ /* 0x000fe20000000f00 */
[----:B----4-:R-:W4:Y:S04]  /*1f280*/  LDL.LU R19, [R1+0x404] ;  /* 0x0004040001137983 */ /* 0x010f280000300800 */
[----:B------:R1:W-:Y:S04]  /*1f290*/  LDGSTS.E [R3+0x1a800], [R4.64], P2 ;  /* 0x1a80000004037fae */ /* 0x0003e80009121848 */
[----:B------:R-:W3:Y:S04]  /*1f2a0*/  LDL.LU R22, [R1+0x438] ;  /* 0x0004380001167983 */ /* 0x000ee80000300800 */
[----:B------:R-:W3:Y:S01]  /*1f2b0*/  LDL.LU R20, [R1+0x43c] ;  /* 0x00043c0001147983 */ /* 0x000ee20000300800 */
[----:B-1----:R-:W-:-:S04]  /*1f2c0*/  SEL R4, RZ, 0x4, !P1 ;  /* 0x00000004ff047807 */ /* 0x002fc80004800000 */
[----:B------:R-:W-:Y:S02]  /*1f2d0*/  SEL R4, R4, RZ, !P0 ;  /* 0x000000ff04047207 */ /* 0x000fe40004000000 */
[-C--:B--2---:R-:W-:Y:S02]  /*1f2e0*/  IADD3 R24, P3, R24, R202.reuse, RZ ;  /* 0x000000ca18187210 */ /* 0x084fe40007f7e0ff */
[----:B------:R-:W-:Y:S02]  /*1f2f0*/  ISETP.NE.U32.AND P1, PT, R4, RZ, PT ;  /* 0x000000ff0400720c */ /* 0x000fe40003f25070 */
[----:B------:R-:W-:Y:S01]  /*1f300*/  IADD3 R7, P4, R7, R202, RZ ;  /* 0x000000ca07077210 */ /* 0x000fe20007f9e0ff */
        /* <DEDUP_REMOVED lines=8> */
[----:B-1----:R-:W-:Y:S02]  /*1f390*/  IMAD.MOV.U32 R4, RZ, RZ, R7 ;  /* 0x000000ffff047224 */ /* 0x002fe400078e0007 */
[----:B------:R-:W-:Y:S01]  /*1f3a0*/  IMAD.MOV.U32 R5, RZ, RZ, R23 ;  /* 0x000000ffff057224 */ /* 0x000fe200078e0017 */
[-C--:B------:R-:W-:Y:S01]  /*1f3b0*/  IADD3 R26, P3, R26, R202.reuse, RZ ;  /* 0x000000ca1a1a7210 */ /* 0x080fe20007f7e0ff */
[----:B------:R-:W-:Y:S04]  /*1f3c0*/  STL [R1+0x3bc], R7 ;  /* 0x0003bc0701007387 */ /* 0x000fe80000100800 */
[----:B------:R1:W-:Y:S01]  /*1f3d0*/  LDGSTS.E [R3+0x1b800], [R4.64], P1 ;  /* 0x1b80000004037fae */ /* 0x0003e20008921848 */
[----:B------:R-:W-:-:S03]  /*1f3e0*/  IADD3 R16, P4, R16, R202, RZ ;  /* 0x000000ca10107210 */ /* 0x000fc60007f9e0ff */
[----:B------:R1:W-:Y:S04]  /*1f3f0*/  STL [R1+0x3b8], R23 ;  /* 0x0003b81701007387 */ /* 0x0003e80000100800 */
[----:B--2---:R-:W2:Y:S01]  /*1f400*/  LDL.LU R25, [R1+0x440] ;  /* 0x0004400001197983 */ /* 0x004ea20000300800 */
[----:B-1----:R-:W-:-:S03]  /*1f410*/  SEL R4, RZ, 0x4, !P2 ;  /* 0x00000004ff047807 */ /* 0x002fc60005000000 */
[----:B------:R-:W2:Y:S01]  /*1f420*/  LDL.LU R24, [R1+0x444] ;  /* 0x0004440001187983 */ /* 0x000ea20000300800 */
[----:B------:R-:W-:-:S03]  /*1f430*/  SEL R4, R4, RZ, !P0 ;  /* 0x000000ff04047207 */ /* 0x000fc60004000000 */
[----:B------:R-:W2:Y:S01]  /*1f440*/  LDL.LU R23, [R1+0x478] ;  /* 0x0004780001177983 */ /* 0x000ea20000300800 */
[----:B------:R-:W-:-:S03]  /*1f450*/  ISETP.NE.U32.AND P2, PT, R4, RZ, PT ;  /* 0x000000ff0400720c */ /* 0x000fc60003f45070 */
[----:B------:R-:W2:Y:S01]  /*1f460*/  LDL.LU R7, [R1+0x47c] ;  /* 0x00047c0001077983 */ /* 0x000ea20000300800 */
[----:B------:R-:W-:-:S03]  /*1f470*/  MOV R4, R26 ;  /* 0x0000001a00047202 */ /* 0x000fc60000000f00 */
[----:B------:R-:W-:Y:S01]  /*1f480*/  STL [R1+0x3c4], R26 ;  /* 0x0003c41a01007387 */ /* 0x000fe20000100800 */
[----:B-----5:R-:W-:-:S04]  /*1f490*/  IMAD.X R27, R27, 0x1, R0, P3 ;  /* 0x000000011b1b7824 */ /* 0x020fc800018e0600 */
        /* <DEDUP_REMOVED lines=8> */
[----:B-----5:R-:W5:Y:S04]  /*1f520*/  LDL.LU R18, [R1+0x480] ;  /* 0x0004800001127983 */ /* 0x020f680000300800 */
[----:B------:R-:W5:Y:S01]  /*1f530*/  LDL.LU R16, [R1+0x484] ;  /* 0x0004840001107983 */ /* 0x000f620000300800 */
[----:B------:R-:W-:-:S02]  /*1f540*/  ISETP.GT.AND P1, PT, R2, 0x76, PT ;  /* 0x000000760200780c */ /* 0x000fc40003f24270 */
[-C--:B----4-:R-:W-:Y:S01]  /*1f550*/  IADD3 R19, P3, R19, R202.reuse, RZ ;  /* 0x000000ca13137210 */ /* 0x090fe20007f7e0ff */
[----:B------:R1:W-:Y:S04]  /*1f560*/  LDGSTS.E [R3+0x1c800], [R4.64], P2 ;  /* 0x1c80000004037fae */ /* 0x0003e80009121848 */
[----:B---3--:R-:W-:Y:S01]  /*1f570*/  IMAD.X R21, R21, 0x1, R0, P3 ;  /* 0x0000000115157824 */ /* 0x008fe200018e0600 */
[----:B------:R-:W-:Y:S02]  /*1f580*/  IADD3 R20, P4, R20, R202, RZ ;  /* 0x000000ca14147210 */ /* 0x000fe40007f9e0ff */
[----:B-1----:R-:W-:-:S04]  /*1f590*/  SEL R4, RZ, 0x4, !P1 ;  /* 0x00000004ff047807 */ /* 0x002fc80004800000 */
[----:B------:R-:W-:Y:S01]  /*1f5a0*/  SEL R4, R4, RZ, !P0 ;  /* 0x000000ff04047207 */ /* 0x000fe20004000000 */
[----:B------:R-:W-:Y:S01]  /*1f5b0*/  STL [R1+0x404], R19 ;  /* 0x0004041301007387 */ /* 0x000fe20000100800 */
[----:B------:R-:W-:Y:S02]  /*1f5c0*/  IMAD.X R22, R22, 0x1, R0, P4 ;  /* 0x0000000116167824 */ /* 0x000fe400020e0600 */
[----:B------:R-:W-:Y:S01]  /*1f5d0*/  ISETP.NE.U32.AND P1, PT, R4, RZ, PT ;  /* 0x000000ff0400720c */ /* 0x000fe20003f25070 */
[----:B------:R1:W-:Y:S01]  /*1f5e0*/  STL [R1+0x400], R21 ;  /* 0x0004001501007387 */ /* 0x0003e20000100800 */
[----:B------:R-:W-:Y:S02]  /*1f5f0*/  IMAD.MOV.U32 R4, RZ, RZ, R19 ;  /* 0x000000ffff047224 */ /* 0x000fe400078e0013 */
[----:B------:R-:W-:Y:S01]  /*1f600*/  IMAD.MOV.U32 R5, RZ, RZ, R21 ;  /* 0x000000ffff057224 */ /* 0x000fe200078e0015 */
[----:B------:R-:W-:Y:S04]  /*1f610*/  STL [R1+0x43c], R20 ;  /* 0x00043c1401007387 */ /* 0x000fe80000100800 */
[----:B------:R3:W-:Y:S04]  /*1f620*/  LDGSTS.E [R3+0x1ca00], [R4.64], P2 ;  /* 0x1ca0000004037fae */ /* 0x0007e80009121848 */
[----:B-1----:R-:W4:Y:S04]  /*1f630*/  LDL.LU R21, [R1+0x4bc] ;  /* 0x0004bc0001157983 */ /* 0x002f280000300800 */
[----:B------:R1:W-:Y:S04]  /*1f640*/  STL [R1+0x438], R22 ;  /* 0x0004381601007387 */ /* 0x0003e80000100800 */
[----:B------:R-:W4:Y:S01]  /*1f650*/  LDL.LU R19, [R1+0x4c4] ;  /* 0x0004c40001137983 */ /* 0x000f220000300800 */
[----:B---3--:R-:W-:Y:S01]  /*1f660*/  MOV R5, R22 ;  /* 0x0000001600057202 */ /* 0x008fe20000000f00 */
[----:B------:R-:W-:-:S02]  /*1f670*/  IMAD.MOV.U32 R4, RZ, RZ, R20 ;  /* 0x000000ffff047224 */ /* 0x000fc400078e0014 */
[----:B-1----:R-:W3:Y:S01]  /*1f680*/  LDL.LU R22, [R1+0x4b8] ;  /* 0x0004b80001167983 */ /* 0x002ee20000300800 */
[----:B------:R-:W-:-:S03]  /*1f690*/  ISETP.GT.AND P2, PT, R2, 0x7a, PT ;  /* 0x0000007a0200780c */ /* 0x000fc60003f44270 */
[----:B------:R-:W3:Y:S04]  /*1f6a0*/  LDL.LU R20, [R1+0x4c0] ;  /* 0x0004c00001147983 */ /* 0x000ee80000300800 */
[----:B------:R1:W-:Y:S02]  /*1f6b0*/  LDGSTS.E [R3+0x1d800], [R4.64], P1 ;  /* 0x1d80000004037fae */ /* 0x0003e40008921848 */
[----:B-1----:R-:W-:-:S04]  /*1f6c0*/  SEL R4, RZ, 0x4, !P2 ;  /* 0x00000004ff047807 */ /* 0x002fc80005000000 */
[----:B------:R-:W-:-:S04]  /*1f6d0*/  SEL R4, R4, RZ, !P0 ;  /* 0x000000ff04047207 */ /* 0x000fc80004000000 */
[----:B------:R-:W-:Y:S02]  /*1f6e0*/  ISETP.NE.U32.AND P2, PT, R4, RZ, PT ;  /* 0x000000ff0400720c */ /* 0x000fe40003f45070 */
[----:B--2---:R-:W-:-:S05]  /*1f6f0*/  IADD3 R24, P3, R24, R202, RZ ;  /* 0x000000ca18187210 */ /* 0x004fca0007f7e0ff */
[----:B------:R-:W-:Y:S01]  /*1f700*/  IMAD.X R25, R25, 0x1, R0, P3 ;  /* 0x0000000119197824 */ /* 0x000fe200018e0600 */
[----:B------:R-:W-:Y:S01]  /*1f710*/  IADD3 R7, P4, R7, R202, RZ ;  /* 0x000000ca07077210 */ /* 0x000fe20007f9e0ff */
[----:B------:R-:W-:Y:S02]  /*1f720*/  IMAD.MOV.U32 R4, RZ, RZ, R24 ;  /* 0x000000ffff047224 */ /* 0x000fe400078e0018 */
[----:B------:R-:W-:Y:S02]  /*1f730*/  IMAD.MOV.U32 R5, RZ, RZ, R25 ;  /* 0x000000ffff057224 */ /* 0x000fe400078e0019 */
[----:B------:R-:W-:Y:S01]  /*1f740*/  IMAD.X R23, R23, 0x1, R0, P4 ;  /* 0x0000000117177824 */ /* 0x000fe200020e0600 */
[----:B------:R-:W-:Y:S04]  /*1f750*/  STL [R1+0x444], R24 ;  /* 0x0004441801007387 */ /* 0x000fe80000100800 */
[----:B------:R-:W-:Y:S04]  /*1f760*/  STL [R1+0x440], R25 ;  /* 0x0004401901007387 */ /* 0x000fe80000100800 */
[----:B------:R1:W-:Y:S04]  /*1f770*/  STL [R1+0x47c], R7 ;  /* 0x00047c0701007387 */ /* 0x0003e80000100800 */
[----:B------:R2:W-:Y:S01]  /*1f780*/  LDGSTS.E [R3+0x1da00], [R4.64], P1 ;  /* 0x1da0000004037fae */ /* 0x0005e20008921848 */
[----:B------:R-:W-:-:S03]  /*1f790*/  ISETP.GT.AND P1, PT, R2, 0x7e, PT ;  /* 0x0000007e0200780c */ /* 0x000fc60003f24270 */
[----:B------:R-:W-:Y:S04]  /*1f7a0*/  STL [R1+0x478], R23 ;  /* 0x0004781701007387 */ /* 0x000fe80000100800 */
[----:B------:R-:W3:Y:S01]  /*1f7b0*/  LDL.LU R26, [R1+0x910] ;  /* 0x00091000011a7983 */ /* 0x000ee20000300800 */
[----:B--2---:R-:W-:Y:S02]  /*1f7c0*/  IMAD.MOV.U32 R4, RZ, RZ, R7 ;  /* 0x000000ffff047224 */ /* 0x004fe400078e0007 */
[----:B------:R-:W-:Y:S01]  /*1f7d0*/  IMAD.MOV.U32 R5, RZ, RZ, R23 ;  /* 0x000000ffff057224 */ /* 0x000fe200078e0017 */
[----:B-1----:R-:W2:Y:S04]  /*1f7e0*/  LDL.LU R7, [R1+0x91c] ;  /* 0x00091c0001077983 */ /* 0x002ea80000300800 */
[----:B------:R1:W-:Y:S02]  /*1f7f0*/  LDGSTS.E [R3+0x1e800], [R4.64], P2 ;  /* 0x1e80000004037fae */ /* 0x0003e40009121848 */
[----:B-1----:R-:W-:-:S04]  /*1f800*/  SEL R4, RZ, 0x4, !P1 ;  /* 0x00000004ff047807 */ /* 0x002fc80004800000 */
[----:B------:R-:W-:-:S04]  /*1f810*/  SEL R4, R4, RZ, !P0 ;  /* 0x000000ff04047207 */ /* 0x000fc80004000000 */
[----:B------:R-:W-:Y:S02]  /*1f820*/  ISETP.NE.U32.AND P1, PT, R4, RZ, PT ;  /* 0x000000ff0400720c */ /* 0x000fe40003f25070 */
[----:B-----5:R-:W-:-:S05]  /*1f830*/  IADD3 R16, P3, R16, R202, RZ ;  /* 0x000000ca10107210 */ /* 0x020fca0007f7e0ff */
[----:B------:R-:W-:Y:S01]  /*1f840*/  IMAD.X R18, R18, 0x1, R0, P3 ;  /* 0x0000000112127824 */ /* 0x000fe200018e0600 */
[----:B------:R-:W-:Y:S04]  /*1f850*/  STL [R1+0x484], R16 ;  /* 0x0004841001007387 */ /* 0x000fe80000100800 */
[----:B------:R1:W-:Y:S01]  /*1f860*/  STL [R1+0x480], R18 ;  /* 0x0004801201007387 */ /* 0x0003e20000100800 */
[----:B------:R-:W-:-:S03]  /*1f870*/  MOV R5, R18 ;  /* 0x0000001200057202 */ /* 0x000fc60000000f00 */
[----:B------:R-:W5:Y:S01]  /*1f880*/  LDL.LU R24, [R1+0x8f8] ;  /* 0x0008f80001187983 */ /* 0x000f620000300800 */
[----:B------:R-:W-:-:S03]  /*1f890*/  IMAD.MOV.U32 R4, RZ, RZ, R16 ;  /* 0x000000ffff047224 */ /* 0x000fc600078e0010 */
[----:B-1----:R-:W5:Y:S04]  /*1f8a0*/  LDL.LU R18, [R1+0x914] ;  /* 0x0009140001127983 */ /* 0x002f680000300800 */
[----:B------:R-:W5:Y:S04]  /*1f8b0*/  LDL.LU R23, [R1+0x8d0] ;  /* 0x0008d00001177983 */ /* 0x000f680000300800 */
[----:B------:R-:W5:Y:S04]  /*1f8c0*/  LDL.LU R16, [R1+0x8dc] ;  /* 0x0008dc0001107983 */ /* 0x000f680000300800 */
[----:B------:R1:W-:Y:S01]  /*1f8d0*/  LDGSTS.E [R3+0x1ea00], [R4.64], P2 ;  /* 0x1ea0000004037fae */ /* 0x0003e20009121848 */
[----:B----4-:R-:W-:-:S02]  /*1f8e0*/  IADD3 R21, P2, R21, R202, RZ ;  /* 0x000000ca15157210 */ /* 0x010fc40007f5e0ff */
[----:B------:R-:W-:-:S03]  /*1f8f0*/  IADD3 R19, P3, R19, R202, RZ ;  /* 0x000000ca13137210 */ /* 0x000fc60007f7e0ff */
[----:B-1----:R-:W-:Y:S02]  /*1f900*/  IMAD.MOV.U32 R4, RZ, RZ, R21 ;  /* 0x000000ffff047224 */ /* 0x002fe400078e0015 */
[----:B---3--:R-:W-:-:S04]  /*1f910*/  IMAD.X R22, R22, 0x1, R0, P2 ;  /* 0x0000000116167824 */ /* 0x008fc800010e0600 */
[----:B------:R-:W-:Y:S02]  /*1f920*/  IMAD.MOV.U32 R5, RZ, RZ, R22 ;  /* 0x000000ffff057224 */ /* 0x000fe400078e0016 */
[----:B------:R-:W-:-:S03]  /*1f930*/  IMAD.X R20, R20, 0x1, R0, P3 ;  /* 0x0000000114147824 */ /* 0x000fc600018e0600 */
[----:B------:R1:W-:Y:S04]  /*1f940*/  LDGSTS.E [R3+0x1f800], [R4.64], P1 ;  /* 0x1f80000004037fae */ /* 0x0003e80008921848 */
[----:B------:R-:W-:Y:S01]  /*1f950*/  STL [R1+0x4bc], R21 ;  /* 0x0004bc1501007387 */ /* 0x000fe20000100800 */
[----:B-1----:R-:W-:Y:S02]  /*1f960*/  IMAD.MOV.U32 R4, RZ, RZ, R19 ;  /* 0x000000ffff047224 */ /* 0x002fe400078e0013 */
[----:B------:R-:W-:Y:S01]  /*1f970*/  IMAD.MOV.U32 R5, RZ, RZ, R20 ;  /* 0x000000ffff057224 */ /* 0x000fe200078e0014 */
[----:B------:R1:W-:Y:S04]  /*1f980*/  STL [R1+0x4b8], R22 ;  /* 0x0004b81601007387 */ /* 0x0003e80000100800 */
[----:B------:R3:W-:Y:S01]  /*1f990*/  LDGSTS.E [R3+0x1fa00], [R4.64], P1 ;  /* 0x1fa0000004037fae */ /* 0x0007e20008921848 */
[----:B------:R-:W-:-:S03]  /*1f9a0*/  ISETP.GT.AND P1, PT, R2, 0x3, PT ;  /* 0x000000030200780c */ /* 0x000fc60003f24270 */
[----:B------:R-:W-:Y:S04]  /*1f9b0*/  STL [R1+0x4c4], R19 ;  /* 0x0004c41301007387 */ /* 0x000fe80000100800 */
[----:B------:R4:W-:Y:S01]  /*1f9c0*/  STL [R1+0x4c0], R20 ;  /* 0x0004c01401007387 */ /* 0x0009e20000100800 */
[----:B---3--:R-:W-:-:S03]  /*1f9d0*/  SEL R3, RZ, 0x4, !P1 ;  /* 0x00000004ff037807 */ /* 0x008fc60004800000 */
[----:B-1----:R-:W3:Y:S04]  /*1f9e0*/  LDL.LU R22, [R1+0x8b8] ;  /* 0x0008b80001167983 */ /* 0x002ee80000300800 */
[----:B------:R-:W3:Y:S01]  /*1f9f0*/  LDL.LU R21, [R1+0x8d4] ;  /* 0x0008d40001157983 */ /* 0x000ee20000300800 */
[----:B------:R-:W-:-:S03]  /*1fa00*/  SEL R3, R3, RZ, !P0 ;  /* 0x000000ff03037207 */ /* 0x000fc60004000000 */
[----:B----4-:R-:W4:Y:S01]  /*1fa10*/  LDL.LU R20, [R1+0x890] ;  /* 0x0008900001147983 */ /* 0x010f220000300800 */
[----:B------:R-:W-:-:S03]  /*1fa20*/  ISETP.NE.U32.AND P2, PT, R3, RZ, PT ;  /* 0x000000ff0300720c */ /* 0x000fc60003f45070 */
[----:B------:R-:W4:Y:S01]  /*1fa30*/  LDL.LU R19, [R1+0x89c] ;  /* 0x00089c0001137983 */ /* 0x000f220000300800 */
[----:B------:R-:W-:Y:S01]  /*1fa40*/  IMAD.U32 R3, RZ, RZ, UR5 ;  /* 0x00000005ff037e24 */ /* 0x000fe2000f8e00ff */
[----:B------:R-:W-:-:S04]  /*1fa50*/  LOP3.LUT R25, R203, 0x60, RZ, 0x3c, !PT ;  /* 0x00000060cb197812 */ /* 0x000fc800078e3cff */
[----:B------:R-:W-:Y:S02]  /*1fa60*/  LEA R3, R3, R25, 0x11 ;  /* 0x0000001903037211 */ /* 0x000fe400078e88ff */
[----:B--2---:R-:W-:-:S05]  /*1fa70*/  IADD3 R7, P1, R7, R202, RZ ;  /* 0x000000ca07077210 */ /* 0x004fca0007f3e0ff */
[----:B------:R-:W-:Y:S02]  /*1fa80*/  IMAD.X R26, R26, 0x1, R0, P1 ;  /* 0x000000011a1a7824 */ /* 0x000fe400008e0600 */
[----:B------:R-:W-:Y:S02]  /*1fa90*/  IMAD.MOV.U32 R4, RZ, RZ, R7 ;  /* 0x000000ffff047224 */ /* 0x000fe400078e0007 */
[----:B------:R-:W-:Y:S01]  /*1faa0*/  IMAD.MOV.U32 R5, RZ, RZ, R26 ;  /* 0x000000ffff057224 */ /* 0x000fe200078e001a */
[----:B------:R-:W-:Y:S01]  /*1fab0*/  ISETP.GT.AND P1, PT, R2, 0x7, PT ;  /* 0x000000070200780c */ /* 0x000fe20003f24270 */
[----:B------:R1:W-:Y:S04]  /*1fac0*/  STL [R1+0x91c], R7 ;  /* 0x00091c0701007387 */ /* 0x0003e80000100800 */
[----:B------:R2:W-:Y:S04]  /*1fad0*/  LDGSTS.E [R3+0xc00], [R4.64], P2 ;  /* 0x00c0000004037fae */ /* 0x0005e80009121848 */
[----:B------:R-:W-:Y:S04]  /*1fae0*/  STL [R1+0x910], R26 ;  /* 0x0009101a01007387 */ /* 0x000fe80000100800 */
[----:B------:R-:W4:Y:S01]  /*1faf0*/  LDL.LU R27, [R1+0x894] ;  /* 0x00089400011b7983 */ /* 0x000f220000300800 */
[----:B--2---:R-:W-:-:S03]  /*1fb00*/  SEL R4, RZ, 0x4, !P1 ;  /* 0x00000004ff047807 */ /* 0x004fc60004800000 */
[----:B-1----:R-:W4:Y:S01]  /*1fb10*/  LDL.LU R7, [R1+0x85c] ;  /* 0x00085c0001077983 */ /* 0x002f220000300800 */
[----:B------:R-:W-:-:S04]  /*1fb20*/  SEL R4, R4, RZ, !P0 ;  /* 0x000000ff04047207 */ /* 0x000fc80004000000 */
[----:B------:R-:W-:Y:S02]  /*1fb30*/  ISETP.NE.U32.AND P1, PT, R4, RZ, PT ;  /* 0x000000ff0400720c */ /* 0x000fe40003f25070 */
[----:B-----5:R-:W-:-:S05]  /*1fb40*/  IADD3 R18, P3, R18, R202, RZ ;  /* 0x000000ca12127210 */ /* 0x020fca0007f7e0ff */
[--C-:B------:R-:W-:Y:S01]  /*1fb50*/  IMAD.X R24, R24, 0x1, R0.reuse, P3 ;  /* 0x0000000118187824 */ /* 0x100fe200018e0600 */
[----:B------:R-:W-:Y:S01]  /*1fb60*/  IADD3 R16, P4, R16, R202, RZ ;  /* 0x000000ca10107210 */ /* 0x000fe20007f9e0ff */
[----:B------:R1:W-:Y:S04]  /*1fb70*/  STL [R1+0x914], R18 ;  /* 0x0009141201007387 */ /* 0x0003e80000100800 */
[----:B------:R-:W-:Y:S01]  /*1fb80*/  STL [R1+0x8f8], R24 ;  /* 0x0008f81801007387 */ /* 0x000fe20000100800 */
[----:B------:R-:W-:-:S03]  /*1fb90*/  IMAD.X R23, R23, 0x1, R0, P4 ;  /* 0x0000000117177824 */ /* 0x000fc600020e0600 */
[----:B------:R5:W-:Y:S01]  /*1fba0*/  STL [R1+0x8dc], R16 ;  /* 0x0008dc1001007387 */ /* 0x000be20000100800 */
[----:B------:R-:W-:-:S03]  /*1fbb0*/  IMAD.MOV.U32 R4, RZ, RZ, R18 ;  /* 0x000000ffff047224 */ /* 0x000fc600078e0012 */
[----:B------:R-:W2:Y:S01]  /*1fbc0*/  LDL.LU R28, [R1+0x878] ;  /* 0x00087800011c7983 */ /* 0x000ea20000300800 */
[----:B------:R-:W-:-:S03]  /*1fbd0*/  IMAD.MOV.U32 R5, RZ, RZ, R24 ;  /* 0x000000ffff057224 */ /* 0x000fc600078e0018 */
[----:B------:R5:W-:Y:S04]  /*1fbe0*/  STL [R1+0x8d0], R23 ;  /* 0x0008d01701007387 */ /* 0x000be80000100800 */
[----:B-1----:R-:W2:Y:S04]  /*1fbf0*/  LDL.LU R18, [R1+0x850] ;  /* 0x0008500001127983 */ /* 0x002ea80000300800 */
[----:B------:R1:W-:Y:S04]  /*1fc00*/  LDGSTS.E [R3+0xe00], [R4.64], P2 ;  /* 0x00e0000004037fae */ /* 0x0003e80009121848 */
[----:B------:R-:W2:Y:S01]  /*1fc10*/  LDL.LU R26, [R1+0x838] ;  /* 0x00083800011a7983 */ /* 0x000ea20000300800 */
[----:B-1----:R-:W-:-:S03]  /*1fc20*/  IMAD.MOV.U32 R4, RZ, RZ, R16 ;  /* 0x000000ffff047224 */ /* 0x002fc600078e0010 */
[----:B-----5:R-:W5:Y:S01]  /*1fc30*/  LDL.LU R16, [R1+0x854] ;  /* 0x0008540001107983 */ /* 0x020f620000300800 */
[----:B------:R-:W-:-:S03]  /*1fc40*/  IMAD.MOV.U32 R5, RZ, RZ, R23 ;  /* 0x000000ffff057224 */ /* 0x000fc600078e0017 */
[----:B------:R-:W5:Y:S04]  /*1fc50*/  LDL.LU R24, [R1+0x810] ;  /* 0x0008100001187983 */ /* 0x000f680000300800 */
[----:B------:R-:W5:Y:S01]  /*1fc60*/  LDL.LU R23, [R1+0x81c] ;  /* 0x00081c0001177983 */ /* 0x000f620000300800 */
[----:B------:R-:W-:-:S03]  /*1fc70*/  ISETP.GT.AND P2, PT, R2, 0xb, PT ;  /* 0x0000000b0200780c */ /* 0x000fc60003f44270 */
[----:B------:R1:W-:Y:S02]  /*1fc80*/  LDGSTS.E [R3+0x1c00], [R4.64], P1 ;  /* 0x01c0000004037fae */ /* 0x0003e40008921848 */
[----:B-1----:R-:W-:Y:S02]  /*1fc90*/  SEL R4, RZ, 0x4, !P2 ;  /* 0x00000004ff047807 */ /* 0x002fe40005000000 */
[----:B---3--:R-:W-:Y:S02]  /*1fca0*/  IADD3 R21, P3, R21, R202, RZ ;  /* 0x000000ca15157210 */ /* 0x008fe40007f7e0ff */
[----:B------:R-:W-:Y:S02]  /*1fcb0*/  SEL R4, R4, RZ, !P0 ;  /* 0x000000ff04047207 */ /* 0x000fe40004000000 */
[----:B------:R-:W-:Y:S02]  /*1fcc0*/  IADD3.X R22, R22, R0, RZ, P3, !PT ;  /* 0x0000000016167210 */ /* 0x000fe40001ffe4ff */
[----:B------:R-:W-:-:S02]  /*1fcd0*/  ISETP.NE.U32.AND P2, PT, R4, RZ, PT ;  /* 0x000000ff0400720c */ /* 0x000fc40003f45070 */
[----:B----4-:R-:W-:Y:S01]  /*1fce0*/  IADD3 R19, P4, R19, R202, RZ ;  /* 0x000000ca13137210 */ /* 0x010fe20007f9e0ff */
[----:B------:R-:W-:Y:S02]  /*1fcf0*/  IMAD.MOV.U32 R4, RZ, RZ, R21 ;  /* 0x000000ffff047224 */ /* 0x000fe400078e0015 */
[----:B------:R-:W-:Y:S02]  /*1fd00*/  IMAD.MOV.U32 R5, RZ, RZ, R22 ;  /* 0x000000ffff057224 */ /* 0x000fe400078e0016 */
[----:B------:R-:W-:-:S03]  /*1fd10*/  IMAD.X R20, R20, 0x1, R0, P4 ;  /* 0x0000000114147824 */ /* 0x000fc600020e0600 */
[----:B------:R1:W-:Y:S01]  /*1fd20*/  LDGSTS.E [R3+0x1e00], [R4.64], P1 ;  /* 0x01e0000004037fae */ /* 0x0003e20008921848 */
[----:B------:R-:W-:-:S03]  /*1fd30*/  ISETP.GT.AND P1, PT, R2, 0xf, PT ;  /* 0x0000000f0200780c */ /* 0x000fc60003f24270 */
[----:B------:R-:W-:Y:S04]  /*1fd40*/  STL [R1+0x8d4], R21 ;  /* 0x0008d41501007387 */ /* 0x000fe80000100800 */
[----:B------:R3:W-:Y:S01]  /*1fd50*/  STL [R1+0x8b8], R22 ;  /* 0x0008b81601007387 */ /* 0x0007e20000100800 */
[----:B-1----:R-:W-:Y:S02]  /*1fd60*/  IMAD.MOV.U32 R4, RZ, RZ, R19 ;  /* 0x000000ffff047224 */ /* 0x002fe400078e0013 */
[----:B------:R-:W-:Y:S01]  /*1fd70*/  IMAD.MOV.U32 R5, RZ, RZ, R20 ;  /* 0x000000ffff057224 */ /* 0x000fe200078e0014 */
[----:B------:R-:W-:Y:S04]  /*1fd80*/  STL [R1+0x89c], R19 ;  /* 0x00089c1301007387 */ /* 0x000fe80000100800 */
[----:B------:R1:W-:Y:S04]  /*1fd90*/  LDGSTS.E [R3+0x2c00], [R4.64], P2 ;  /* 0x02c0000004037fae */ /* 0x0003e80009121848 */
[----:B------:R4:W-:Y:S04]  /*1fda0*/  STL [R1+0x890], R20 ;  /* 0x0008901401007387 */ /* 0x0009e80000100800 */
[----:B---3--:R-:W3:Y:S01]  /*1fdb0*/  LDL.LU R22, [R1+0x7e8] ;  /* 0x0007e80001167983 */ /* 0x008ee20000300800 */
[----:B-1----:R-:W-:-:S03]  /*1fdc0*/  SEL R4, RZ, 0x4, !P1 ;  /* 0x00000004ff047807 */ /* 0x002fc60004800000 */
[----:B------:R-:W3:Y:S01]  /*1fdd0*/  LDL.LU R21, [R1+0x814] ;  /* 0x0008140001157983 */ /* 0x000ee20000300800 */
[----:B------:R-:W-:-:S03]  /*1fde0*/  SEL R4, R4, RZ, !P0 ;  /* 0x000000ff04047207 */ /* 0x000fc60004000000 */
[----:B----4-:R-:W4:Y:S01]  /*1fdf0*/  LDL.LU R20, [R1+0x7d0] ;  /* 0x0007d00001147983 */ /* 0x010f220000300800 */
[----:B------:R-:W-:-:S03]  /*1fe00*/  IADD3 R27, P3, R27, R202, RZ ;  /* 0x000000ca1b1b7210 */ /* 0x000fc60007f7e0ff */
[----:B------:R-:W4:Y:S01]  /*1fe10*/  LDL.LU R19, [R1+0x7dc] ;  /* 0x0007dc0001137983 */ /* 0x000f220000300800 */
[----:B------:R-:W-:Y:S02]  /*1fe20*/  ISETP.NE.U32.AND P1, PT, R4, RZ, PT ;  /* 0x000000ff0400720c */ /* 0x000fe40003f25070 */
[----:B------:R-:W-:Y:S01]  /*1fe30*/  IADD3 R7, P4, R7, R202, RZ ;  /* 0x000000ca07077210 */ /* 0x000fe20007f9e0ff */
[----:B------:R-:W-:Y:S01]  /*1fe40*/  IMAD.MOV.U32 R4, RZ, RZ, R27 ;  /* 0x000000ffff047224 */ /* 0x000fe200078e001b */
[----:B------:R-:W-:Y:S01]  /*1fe50*/  STL [R1+0x894], R27 ;  /* 0x0008941b01007387 */ /* 0x000fe20000100800 */
[----:B--2---:R-:W-:-:S05]  /*1fe60*/  IMAD.X R28, R28, 0x1, R0, P3 ;  /* 0x000000011c1c7824 */ /* 0x004fca00018e0600 */
        /* <DEDUP_REMOVED lines=8> */
[-C--:B-----5:R-:W-:Y:S01]  /*1fef0*/  IADD3 R16, P3, R16, R202.reuse, RZ ;  /* 0x000000ca10107210 */ /* 0x0a0fe20007f7e0ff */
[----:B------:R1:W-:Y:S04]  /*1ff00*/  STL [R1+0x850], R18 ;  /* 0x0008501201007387 */ /* 0x0003e80000100800 */
[----:B------:R-:W-:Y:S01]  /*1ff10*/  IMAD.X R26, R26, 0x1, R0, P3 ;  /* 0x000000011a1a7824 */ /* 0x000fe200018e0600 */
[----:B------:R2:W-:Y:S01]  /*1ff20*/  LDGSTS.E [R3+0x3c00], [R4.64], P1 ;  /* 0x03c0000004037fae */ /* 0x0005e20008921848 */
[----:B------:R-:W-:-:S03]  /*1ff30*/  IADD3 R23, P4, R23, R202, RZ ;  /* 0x000000ca17177210 */ /* 0x000fc60007f9e0ff */
[----:B-1----:R-:W5:Y:S04]  /*1ff40*/  LDL.LU R18, [R1+0x7d4] ;  /* 0x0007d40001127983 */ /* 0x002f680000300800 */
[----:B------:R-:W5:Y:S01]  /*1ff50*/  LDL.LU R7, [R1+0x79c] ;  /* 0x00079c0001077983 */ /* 0x000f620000300800 */
[----:B--2---:R-:W-:-:S03]  /*1ff60*/  SEL R4, RZ, 0x4, !P2 ;  /* 0x00000004ff047807 */ /* 0x004fc60005000000 */
[----:B------:R1:W-:Y:S01]  /*1ff70*/  STL [R1+0x854], R16 ;  /* 0x0008541001007387 */ /* 0x0003e20000100800 */
[----:B------:R-:W-:Y:S01]  /*1ff80*/  IMAD.X R24, R24, 0x1, R0, P4 ;  /* 0x0000000118187824 */ /* 0x000fe200020e0600 */
[----:B------:R-:W-:Y:S02]  /*1ff90*/  SEL R4, R4, RZ, !P0 ;  /* 0x000000ff04047207 */ /* 0x000fe40004000000 */
[----:B------:R2:W-:Y:S04]  /*1ffa0*/  STL [R1+0x838], R26 ;  /* 0x0008381a01007387 */ /* 0x0005e80000100800 */
[----:B------:R1:W-:Y:S01]  /*1ffb0*/  STL [R1+0x81c], R23 ;  /* 0x00081c1701007387 */ /* 0x0003e20000100800 */
[----:B------:R-:W-:-:S03]  /*1ffc0*/  ISETP.NE.U32.AND P2, PT, R4, RZ, PT ;  /* 0x000000ff0400720c */ /* 0x000fc60003f45070 */
[----:B------:R-:W5:Y:S01]  /*1ffd0*/  LDL.LU R28, [R1+0x7a8] ;  /* 0x0007a800011c7983 */ /* 0x000f620000300800 */
[----:B------:R-:W-:-:S03]  /*1ffe0*/  IMAD.MOV.U32 R4, RZ, RZ, R16 ;  /* 0x000000ffff047224 */ /* 0x000fc600078e0010 */
[----:B------:R3:W-:Y:S04]  /*1fff0*/  STL [R1+0x810], R24 ;  /* 0x0008101801007387 */ /* 0x0007e80000100800 */
[----:B-1----:R-:W5:Y:S01]  /*20000*/  LDL.LU R16, [R1+0x790] ;  /* 0x0007900001107983 */ /* 0x002f620000300800 */
[----:B------:R-:W-:-:S03]  /*20010*/  IMAD.MOV.U32 R5, RZ, RZ, R26 ;  /* 0x000000ffff057224 */ /* 0x000fc600078e001a */
[----:B--2---:R-:W2:Y:S04]  /*20020*/  LDL.LU R26, [R1+0x794] ;  /* 0x00079400011a7983 */ /* 0x004ea80000300800 */
[----:B------:R1:W-:Y:S01]  /*20030*/  LDGSTS.E [R3+0x3e00], [R4.64], P1 ;  /* 0x03e0000004037fae */ /* 0x0003e20008921848 */
[----:B------:R-:W-:Y:S01]  /*20040*/  ISETP.GT.AND P1, PT, R2, 0x17, PT ;  /* 0x000000170200780c */ /* 0x000fe20003f24270 */
[----:B-1----:R-:W-:Y:S02]  /*20050*/  IMAD.MOV.U32 R4, RZ, RZ, R23 ;  /* 0x000000ffff047224 */ /* 0x002fe400078e0017 */
[----:B------:R-:W-:Y:S01]  /*20060*/  IMAD.MOV.U32 R5, RZ, RZ, R24 ;  /* 0x000000ffff057224 */ /* 0x000fe200078e0018 */
[----:B------:R-:W2:Y:S04]  /*20070*/  LDL.LU R23, [R1+0x75c] ;  /* 0x00075c0001177983 */ /* 0x000ea80000300800 */
[----:B------:R1:W-:Y:S01]  /*20080*/  LDGSTS.E [R3+0x4c00], [R4.64], P2 ;  /* 0x04c0000004037fae */ /* 0x0003e20009121848 */
[----:B---3--:R-:W-:-:S02]  /*20090*/  IADD3 R21, P3, R21, R202, RZ ;  /* 0x000000ca15157210 */ /* 0x008fc40007f7e0ff */
[----:B-1----:R-:W-:Y:S02]  /*200a0*/  SEL R4, RZ, 0x4, !P1 ;  /* 0x00000004ff047807 */ /* 0x002fe40004800000 */
[----:B------:R-:W-:Y:S02]  /*200b0*/  IADD3.X R22, R22, R0, RZ, P3, !PT ;  /* 0x0000000016167210 */ /* 0x000fe40001ffe4ff */
[----:B------:R-:W-:Y:S01]  /*200c0*/  SEL R4, R4, RZ, !P0 ;  /* 0x000000ff04047207 */ /* 0x000fe20004000000 */
[----:B------:R-:W-:Y:S01]  /*200d0*/  STL [R1+0x814], R21 ;  /* 0x0008141501007387 */ /* 0x000fe20000100800 */
[----:B----4-:R-:W-:Y:S02]  /*200e0*/  IADD3 R19, P4, R19, R202, RZ ;  /* 0x000000ca13137210 */ /* 0x010fe40007f9e0ff */
[----:B------:R-:W-:Y:S01]  /*200f0*/  ISETP.NE.U32.AND P1, PT, R4, RZ, PT ;  /* 0x000000ff0400720c */ /* 0x000fe20003f25070 */
[----:B------:R1:W-:Y:S01]  /*20100*/  STL [R1+0x7e8], R22 ;  /* 0x0007e81601007387 */ /* 0x0003e20000100800 */
[----:B------:R-:W-:-:S02]  /*20110*/  IMAD.MOV.U32 R4, RZ, RZ, R21 ;  /* 0x000000ffff047224 */ /* 0x000fc400078e0015 */
[----:B------:R-:W-:Y:S01]  /*20120*/  IMAD.MOV.U32 R5, RZ, RZ, R22 ;  /* 0x000000ffff057224 */ /* 0x000fe200078e0016 */
[----:B------:R-:W-:Y:S01]  /*20130*/  STL [R1+0x7dc], R19 ;  /* 0x0007dc1301007387 */ /* 0x000fe20000100800 */
[----:B------:R-:W-:-:S03]  /*20140*/  IMAD.X R20, R20, 0x1, R0, P4 ;  /* 0x0000000114147824 */ /* 0x000fc600020e0600 */
[----:B------:R-:W3:Y:S04]  /*20150*/  LDL.LU R27, [R1+0x768] ;  /* 0x00076800011b7983 */ /* 0x000ee80000300800 */
[----:B------:R4:W-:Y:S01]  /*20160*/  LDGSTS.E [R3+0x4e00], [R4.64], P2 ;  /* 0x04e0000004037fae */ /* 0x0009e20009121848 */
[----:B------:R-:W-:-:S03]  /*20170*/  ISETP.GT.AND P2, PT, R2, 0x1b, PT ;  /* 0x0000001b0200780c */ /* 0x000fc60003f44270 */
[----:B------:R1:W-:Y:S04]  /*20180*/  STL [R1+0x7d0], R20 ;  /* 0x0007d01401007387 */ /* 0x0003e80000100800 */
[----:B------:R-:W3:Y:S01]  /*20190*/  LDL.LU R24, [R1+0x750] ;  /* 0x0007500001187983 */ /* 0x000ee20000300800 */
[----:B----4-:R-:W-:-:S03]  /*201a0*/  IMAD.MOV.U32 R4, RZ, RZ, R19 ;  /* 0x000000ffff047224 */ /* 0x010fc600078e0013 */
[----:B-1----:R-:W3:Y:S01]  /*201b0*/  LDL.LU R22, [R1+0x728] ;  /* 0x0007280001167983 */ /* 0x002ee20000300800 */
[----:B------:R-:W-:-:S03]  /*201c0*/  IMAD.MOV.U32 R5, RZ, RZ, R20 ;  /* 0x000000ffff057224 */ /* 0x000fc600078e0014 */
[----:B------:R-:W3:Y:S04]  /*201d0*/  LDL.LU R21, [R1+0x754] ;  /* 0x0007540001157983 */ /* 0x000ee80000300800 */
[----:B------:R1:W-:Y:S04]  /*201e0*/  LDGSTS.E [R3+0x5c00], [R4.64], P1 ;  /* 0x05c0000004037fae */ /* 0x0003e80008921848 */
[----:B------:R-:W3:Y:S04]  /*201f0*/  LDL.LU R20, [R1+0x710] ;  /* 0x0007100001147983 */ /* 0x000ee80000300800 */
[----:B------:R-:W3:Y:S01]  /*20200*/  LDL.LU R19, [R1+0x71c] ;  /* 0x00071c0001137983 */ /* 0x000ee20000300800 */
[----:B-1----:R-:W-:-:S04]  /*20210*/  SEL R4, RZ, 0x4, !P2 ;  /* 0x00000004ff047807 */ /* 0x002fc80005000000 */
[----:B------:R-:W-:-:S04]  /*20220*/  SEL R4, R4, RZ, !P0 ;  /* 0x000000ff04047207 */ /* 0x000fc80004000000 */
[----:B------:R-:W-:Y:S02]  /*20230*/  ISETP.NE.U32.AND P2, PT, R4, RZ, PT ;  /* 0x000000ff0400720c */ /* 0x000fe40003f45070 */
[-C--:B-----5:R-:W-:Y:S02]  /*20240*/  IADD3 R18, P3, R18, R202.reuse, RZ ;  /* 0x000000ca12127210 */ /* 0x0a0fe40007f7e0ff */
[----:B------:R-:W-:-:S03]  /*20250*/  IADD3 R7, P4, R7, R202, RZ ;  /* 0x000000ca07077210 */ /* 0x000fc60007f9e0ff */
[----:B------:R-:W-:Y:S01]  /*20260*/  IMAD.MOV.U32 R4, RZ, RZ, R18 ;  /* 0x000000ffff047224 */ /* 0x000fe200078e0012 */
[----:B------:R1:W-:Y:S01]  /*20270*/  STL [R1+0x7d4], R18 ;  /* 0x0007d41201007387 */ /* 0x0003e20000100800 */
[----:B------:R-:W-:-:S05]  /*20280*/  IMAD.X R28, R28, 0x1, R0, P3 ;  /* 0x000000011c1c7824 */ /* 0x000fca00018e0600 */
[----:B------:R-:W-:Y:S01]  /*20290*/  MOV R5, R28 ;  /* 0x0000001c00057202 */ /* 0x000fe20000000f00 */
[----:B------:R-:W-:Y:S01]  /*202a0*/  IMAD.X R16, R16, 0x1, R0, P4 ;  /* 0x0000000110107824 */ /* 0x000fe200020e0600 */
[----:B------:R-:W-:Y:S04]  /*202b0*/  STL [R1+0x7a8], R28 ;  /* 0x0007a81c01007387 */ /* 0x000fe80000100800 */
[----:B------:R-:W-:Y:S04]  /*202c0*/  STL [R1+0x79c], R7 ;  /* 0x00079c0701007387 */ /* 0x000fe80000100800 */
[----:B------:R5:W-:Y:S04]  /*202d0*/  LDGSTS.E [R3+0x5e00], [R4.64], P1 ;  /* 0x05e0000004037fae */ /* 0x000be80008921848 */
[----:B------:R2:W-:Y:S04]  /*202e0*/  STL [R1+0x790], R16 ;  /* 0x0007901001007387 */ /* 0x0005e80000100800 */
[----:B-1----:R-:W4:Y:S01]  /*202f0*/  LDL.LU R18, [R1+0x6d8] ;  /* 0x0006d80001127983 */ /* 0x002f220000300800 */
[----:B-----5:R-:W-:-:S03]  /*20300*/  IMAD.MOV.U32 R5, RZ, RZ, R16 ;  /* 0x000000ffff057224 */ /* 0x020fc600078e0010 */
[----:B--2---:R-:W2:Y:S01]  /*20310*/  LDL.LU R16, [R1+0x714] ;  /* 0x0007140001107983 */ /* 0x004ea20000300800 */
[----:B------:R-:W-:-:S03]  /*20320*/  IMAD.MOV.U32 R4, RZ, RZ, R7 ;  /* 0x000000ffff047224 */ /* 0x000fc600078e0007 */
[----:B------:R-:W5:Y:S01]  /*20330*/  LDL.LU R7, [R1+0x70c] ;  /* 0x00070c0001077983 */ /* 0x000f620000300800 */
[----:B------:R-:W-:-:S03]  /*20340*/  ISETP.GT.AND P1, PT, R2, 0x1f, PT ;  /* 0x0000001f0200780c */ /* 0x000fc60003f24270 */
[----:B------:R1:W-:Y:S01]  /*20350*/  LDGSTS.E [R3+0x6c00], [R4.64], P2 ;  /* 0x06c0000004037fae */ /* 0x0003e20009121848 */
[-C--:B------:R-:W-:Y:S02]  /*20360*/  IADD3 R26, P3, R26, R202.reuse, RZ ;  /* 0x000000ca1a1a7210 */ /* 0x080fe40007f7e0ff */
[----:B------:R-:W-:Y:S02]  /*20370*/  IADD3 R23, P4, R23, R202, RZ ;  /* 0x000000ca17177210 */ /* 0x000fe40007f9e0ff */
[----:B-1----:R-:W-:-:S04]  /*20380*/  SEL R4, RZ, 0x4, !P1 ;  /* 0x00000004ff047807 */ /* 0x002fc80004800000 */
[----:B------:R-:W-:-:S04]  /*20390*/  SEL R4, R4, RZ, !P0 ;  /* 0x000000ff04047207 */ /* 0x000fc80004000000 */
[----:B------:R-:W-:Y:S01]  /*203a0*/  ISETP.NE.U32.AND P1, PT, R4, RZ, PT ;  /* 0x000000ff0400720c */ /* 0x000fe20003f25070 */
[----:B------:R-:W-:Y:S02]  /*203b0*/  IMAD.MOV.U32 R4, RZ, RZ, R26 ;  /* 0x000000ffff047224 */ /* 0x000fe400078e001a */
[----:B---3--:R-:W-:-:S04]  /*203c0*/  IMAD.X R27, R27, 0x1, R0, P3 ;  /* 0x000000011b1b7824 */ /* 0x008fc800018e0600 */
[----:B------:R-:W-:-:S05]  /*203d0*/  IMAD.MOV.U32 R5, RZ, RZ, R27 ;  /* 0x000000ffff057224 */ /* 0x000fca00078e001b */
[----:B------:R1:W-:Y:S01]  /*203e0*/  LDGSTS.E [R3+0x6e00], [R4.64], P2 ;  /* 0x06e0000004037fae */ /* 0x0003e20009121848 */
[----:B------:R-:W-:Y:S01]  /*203f0*/  IMAD.X R24, R24, 0x1, R0, P4 ;  /* 0x0000000118187824 */ /* 0x000fe200020e0600 */
[----:B------:R-:W-:Y:S01]  /*20400*/  ISETP.GT.AND P2, PT, R2, 0x23, PT ;  /* 0x000000230200780c */ /* 0x000fe20003f44270 */
[----:B-1----:R-:W-:Y:S02]  /*20410*/  IMAD.MOV.U32 R4, RZ, RZ, R23 ;  /* 0x000000ffff047224 */ /* 0x002fe400078e0017 */
[----:B------:R-:W-:Y:S01]  /*20420*/  IMAD.MOV.U32 R5, RZ, RZ, R24 ;  /* 0x000000ffff057224 */ /* 0x000fe200078e0018 */
[----:B------:R-:W-:-:S04]  /*20430*/  IADD3 R21, P3, R21, R202, RZ ;  /* 0x000000ca15157210 */ /* 0x000fc80007f7e0ff */
[----:B------:R1:W-:Y:S01]  /*20440*/  LDGSTS.E [R3+0x7c00], [R4.64], P1 ;  /* 0x07c0000004037fae */ /* 0x0003e20008921848 */
[----:B------:R-:W-:Y:S02]  /*20450*/  IADD3.X R22, R22, R0, RZ, P3, !PT ;  /* 0x0000000016167210 */ /* 0x000fe40001ffe4ff */
[----:B------:R-:W-:Y:S02]  /*20460*/  IADD3 R19, P4, R19, R202, RZ ;  /* 0x000000ca13137210 */ /* 0x000fe40007f9e0ff */
[----:B-1----:R-:W-:-:S04]  /*20470*/  SEL R4, RZ, 0x4, !P2 ;  /* 0x00000004ff047807 */ /* 0x002fc80005000000 */
[----:B------:R-:W-:Y:S01]  /*20480*/  SEL R4, R4, RZ, !P0 ;  /* 0x000000ff04047207 */ /* 0x000fe20004000000 */
[----:B------:R-:W-:-:S03]  /*20490*/  IMAD.MOV.U32 R5, RZ, RZ, R22 ;  /* 0x000000ffff057224 */ /* 0x000fc600078e0016 */
[----:B------:R-:W-:Y:S01]  /*204a0*/  ISETP.NE.U32.AND P2, PT, R4, RZ, PT ;  /* 0x000000ff0400720c */ /* 0x000fe20003f45070 */
[----:B------:R-:W-:Y:S01]  /*204b0*/  IMAD.MOV.U32 R4, RZ, RZ, R21 ;  /* 0x000000ffff047224 */ /* 0x000fe200078e0015 */
[----:B------:R-:W-:Y:S01]  /*204c0*/  STL [R1+0x794], R26 ;  /* 0x0007941a01007387 */ /* 0x000fe20000100800 */
[----:B------:R-:W-:-:S03]  /*204d0*/  IMAD.X R20, R20, 0x1, R0, P4 ;  /* 0x0000000114147824 */ /* 0x000fc600020e0600 */
[----:B------:R-:W-:Y:S04]  /*204e0*/  STL [R1+0x768], R27 ;  /* 0x0007681b01007387 */ /* 0x000fe80000100800 */
[----:B------:R-:W-:Y:S04]  /*204f0*/  STL [R1+0x75c], R23 ;  /* 0x00075c1701007387 */ /* 0x000fe80000100800 */
[----:B------:R-:W-:Y:S04]  /*20500*/  STL [R1+0x750], R24 ;  /* 0x0007501801007387 */ /* 0x000fe80000100800 */
[----:B------:R-:W-:Y:S04]  /*20510*/  STL [R1+0x754], R21 ;  /* 0x0007541501007387 */ /* 0x000fe80000100800 */
[----:B------:R1:W-:Y:S04]  /*20520*/  LDGSTS.E [R3+0x7e00], [R4.64], P1 ;  /* 0x07e0000004037fae */ /* 0x0003e80008921848 */
[----:B------:R-:W-:Y:S04]  /*20530*/  STL [R1+0x728], R22 ;  /* 0x0007281601007387 */ /* 0x000fe80000100800 */
[----:B------:R3:W-:Y:S01]  /*20540*/  STL [R1+0x71c], R19 ;  /* 0x00071c1301007387 */ /* 0x0007e20000100800 */
[----:B-1----:R-:W-:-:S02]  /*20550*/  IMAD.MOV.U32 R4, RZ, RZ, R19 ;  /* 0x000000ffff047224 */ /* 0x002fc400078e0013 */
[----:B------:R-:W-:Y:S01]  /*20560*/  IMAD.MOV.U32 R5, RZ, RZ, R20 ;  /* 0x000000ffff057224 */ /* 0x000fe200078e0014 */
[----:B------:R-:W-:Y:S04]  /*20570*/  STL [R1+0x710], R20 ;  /* 0x0007101401007387 */ /* 0x000fe80000100800 */
[----:B------:R1:W-:Y:S01]  /*20580*/  LDGSTS.E [R3+0x8c00], [R4.64], P2 ;  /* 0x08c0000004037fae */ /* 0x0003e20009121848 */
[-C--:B--2---:R-:W-:Y:S02]  /*20590*/  IADD3 R16, P3, R16, R202.reuse, RZ ;  /* 0x000000ca10107210 */ /* 0x084fe40007f7e0ff */
[----:B-----5:R-:W-:-:S03]  /*205a0*/  IADD3 R7, P4, R7, R202, RZ ;  /* 0x000000ca07077210 */ /* 0x020fc60007f9e0ff */
[----:B----4-:R-:W-:Y:S01]  /*205b0*/  IMAD.X R18, R18, 0x1, R0, P3 ;  /* 0x0000000112127824 */ /* 0x010fe200018e0600 */
[----:B------:R-:W-:Y:S04]  /*205c0*/  STL [R1+0x714], R16 ;  /* 0x0007141001007387 */ /* 0x000fe80000100800 */
[----:B------:R2:W-:Y:S01]  /*205d0*/  STL [R1+0x6d8], R18 ;  /* 0x0006d81201007387 */ /* 0x0005e20000100800 */
[----:B-1----:R-:W-:-:S03]  /*205e0*/  MOV R5, R18 ;  /* 0x0000001200057202 */ /* 0x002fc60000000f00 */
[----:B------:R1:W-:Y:S04]  /*205f0*/  STL [R1+0x70c], R7 ;  /* 0x00070c0701007387 */ /* 0x0003e80000100800 */
[----:B---3--:R-:W3:Y:S04]  /*20600*/  LDL.LU R19, [R1+0x8] ;  /* 0x0000080001137983 */ /* 0x008ee80000300800 */
[----:B--2---:R-:W2:Y:S01]  /*20610*/  LDL.LU R18, [R1+0xc] ;  /* 0x00000c0001127983 */ /* 0x004ea20000300800 */
[----:B------:R-:W-:Y:S01]  /*20620*/  ISETP.GT.AND P1, PT, R2, 0x27, PT ;  /* 0x000000270200780c */ /* 0x000fe20003f24270 */
[----:B------:R-:W-:Y:S01]  /*20630*/  IMAD.X R208, R208, 0x1, R0, P4 ;  /* 0x00000001d0d07824 */ /* 0x000fe200020e0600 */
[----:B------:R-:W-:Y:S01]  /*20640*/  IADD3 R210, P3, R210, R202, RZ ;  /* 0x000000cad2d27210 */ /* 0x000fe20007f7e0ff */
[----:B------:R-:W4:Y:S01]  /*20650*/  LDL.LU R28, [R1+0x10] ;  /* 0x00001000011c7983 */ /* 0x000f220000300800 */
[----:B------:R-:W-:-:S02]  /*20660*/  SEL R4, RZ, 0x4, !P1 ;  /* 0x00000004ff047807 */ /* 0x000fc40004800000 */
[----:B------:R-:W-:Y:S01]  /*20670*/  IADD3 R224, P4, R224, R202, RZ ;  /* 0x000000cae0e07210 */ /* 0x000fe20007f9e0ff */
[----:B------:R-:W-:Y:S01]  /*20680*/  IMAD.X R209, R209, 0x1, R0, P3 ;  /* 0x00000001d1d17824 */ /* 0x000fe200018e0600 */
[----:B------:R-:W-:Y:S01]  /*20690*/  SEL R4, R4, RZ, !P0 ;  /* 0x000000ff04047207 */ /* 0x000fe20004000000 */
[----:B------:R-:W5:Y:S03]  /*206a0*/  LDL.LU R27, [R1+0x14] ;  /* 0x00001400011b7983 */ /* 0x000f660000300800 */
[----:B------:R-:W-:Y:S01]  /*206b0*/  ISETP.NE.U32.AND P1, PT, R4, RZ, PT ;  /* 0x000000ff0400720c */ /* 0x000fe20003f25070 */
[----:B------:R-:W-:Y:S01]  /*206c0*/  IMAD.MOV.U32 R4, RZ, RZ, R16 ;  /* 0x000000ffff047224 */ /* 0x000fe200078e0010 */
[----:B------:R-:W4:Y:S04]  /*206d0*/  LDL.LU R22, [R1+0x48] ;  /* 0x0000480001167983 */ /* 0x000f280000300800 */
[----:B------:R1:W-:Y:S01]  /*206e0*/  LDGSTS.E [R3+0x8e00], [R4.64], P2 ;  /* 0x08e0000004037fae */ /* 0x0003e20009121848 */
[----:B------:R-:W-:Y:S01]  /*206f0*/  ISETP.GT.AND P2, PT, R2, 0x2b, PT ;  /* 0x0000002b0200780c */ /* 0x000fe20003f44270 */
[----:B-1----:R-:W-:-:S02]  /*20700*/  IMAD.MOV.U32 R4, RZ, RZ, R7 ;  /* 0x000000ffff047224 */ /* 0x002fc400078e0007 */
[----:B------:R-:W-:Y:S01]  /*20710*/  IMAD.MOV.U32 R5, RZ, RZ, R208 ;  /* 0x000000ffff057224 */ /* 0x000fe200078e00d0 */
[----:B------:R-:W4:Y:S04]  /*20720*/  LDL.LU R7, [R1+0x4c] ;  /* 0x00004c0001077983 */ /* 0x000f280000300800 */
[----:B------:R1:W-:Y:S01]  /*20730*/  LDGSTS.E [R3+0x9c00], [R4.64], P1 ;  /* 0x09c0000004037fae */ /* 0x0003e20008921848 */
[----:B------:R-:W-:Y:S01]  /*20740*/  IMAD.X R223, R223, 0x1, R0, P4 ;  /* 0x00000001dfdf7824 */ /* 0x000fe200020e0600 */
[----:B------:R-:W-:Y:S02]  /*20750*/  IADD3 R226, P3, R226, R202, RZ ;  /* 0x000000cae2e27210 */ /* 0x000fe40007f7e0ff */
[----:B------:R-:W4:Y:S01]  /*20760*/  LDL.LU R23, [R1+0x50] ;  /* 0x0000500001177983 */ /* 0x000f220000300800 */
[----:B-1----:R-:W-:Y:S01]  /*20770*/  SEL R4, RZ, 0x4, !P2 ;  /* 0x00000004ff047807 */ /* 0x002fe20005000000 */
[----:B------:R-:W-:Y:S01]  /*20780*/  IMAD.MOV.U32 R5, RZ, RZ, R209 ;  /* 0x000000ffff057224 */ /* 0x000fe200078e00d1 */
[----:B------:R-:W-:Y:S01]  /*20790*/  IADD3.X R225, R225, R0, RZ, P3, !PT ;  /* 0x00000000e1e17210 */ /* 0x000fe20001ffe4ff */
[----:B------:R-:W4:Y:S01]  /*207a0*/  LDL.LU R20, [R1+0x54] ;  /* 0x0000540001147983 */ /* 0x000f220000300800 */
[----:B------:R-:W-:-:S02]  /*207b0*/  SEL R4, R4, RZ, !P0 ;  /* 0x000000ff04047207 */ /* 0x000fc40004000000 */
[----:B------:R-:W-:Y:S01]  /*207c0*/  IADD3 R240, P4, R240, R202, RZ ;  /* 0x000000caf0f07210 */ /* 0x000fe20007f9e0ff */
[----:B------:R-:W4:Y:S01]  /*207d0*/  LDL.LU R26, [R1+0x88] ;  /* 0x00008800011a7983 */ /* 0x000f220000300800 */
[----:B------:R-:W-:Y:S01]  /*207e0*/  ISETP.NE.U32.AND P2, PT, R4, RZ, PT ;  /* 0x000000ff0400720c */ /* 0x000fe20003f45070 */
[----:B------:R-:W-:Y:S02]  /*207f0*/  IMAD.MOV.U32 R4, RZ, RZ, R210 ;  /* 0x000000ffff047224 */ /* 0x000fe400078e00d2 */
[----:B------:R-:W4:Y:S04]  /*20800*/  LDL.LU R16, [R1+0x8c] ;  /* 0x00008c0001107983 */ /* 0x000f280000300800 */
[----:B------:R1:W-:Y:S01]  /*20810*/  LDGSTS.E [R3+0x9e00], [R4.64], P1 ;  /* 0x09e0000004037fae */ /* 0x0003e20008921848 */
[----:B------:R-:W-:Y:S01]  /*20820*/  ISETP.GT.AND P1, PT, R2, 0x2f, PT ;  /* 0x0000002f0200780c */ /* 0x000fe20003f24270 */
[----:B-1----:R-:W-:-:S02]  /*20830*/  IMAD.MOV.U32 R4, RZ, RZ, R224 ;  /* 0x000000ffff047224 */ /* 0x002fc400078e00e0 */
[----:B------:R-:W-:-:S05]  /*20840*/  IMAD.MOV.U32 R5, RZ, RZ, R223 ;  /* 0x000000ffff057224 */ /* 0x000fca00078e00df */
[----:B------:R1:W-:Y:S02]  /*20850*/  LDGSTS.E [R3+0xac00], [R4.64], P2 ;  /* 0x0ac0000004037fae */ /* 0x0003e40009121848 */
        /* <DEDUP_REMOVED lines=19> */
[----:B--2---:R-:W-:-:S05]  /*20990*/  IADD3 R18, P4, R18, R202, RZ ;  /* 0x000000ca12127210 */ /* 0x004fca0007f9e0ff */
[----:B---3--:R-:W-:Y:S01]  /*209a0*/  IMAD.X R19, R19, 0x1, R0, P4 ;  /* 0x0000000113137824 */ /* 0x008fe200020e0600 */
[----:B------:R-:W-:Y:S04]  /*209b0*/  STL [R1+0xc], R18 ;  /* 0x00000c1201007387 */ /* 0x000fe80000100800 */
[----:B------:R2:W-:Y:S04]  /*209c0*/  STL [R1+0x8], R19 ;  /* 0x0000081301007387 */ /* 0x0005e80000100800 */
[----:B------:R-:W3:Y:S04]  /*209d0*/  LDL.LU R24, [R1+0x90] ;  /* 0x0000900001187983 */ /* 0x000ee80000300800 */
[----:B------:R-:W3:Y:S01]  /*209e0*/  LDL.LU R21, [R1+0x94] ;  /* 0x0000940001157983 */ /* 0x000ee20000300800 */
[----:B-1----:R-:W-:-:S02]  /*209f0*/  IMAD.MOV.U32 R5, RZ, RZ, R19 ;  /* 0x000000ffff057224 */ /* 0x002fc400078e0013 */
[----:B------:R-:W-:Y:S01]  /*20a00*/  IMAD.MOV.U32 R4, RZ, RZ, R18 ;  /* 0x000000ffff047224 */ /* 0x000fe200078e0012 */
[----:B--2---:R-:W2:Y:S04]  /*20a10*/  LDL.LU R19, [R1+0xc8] ;  /* 0x0000c80001137983 */ /* 0x004ea80000300800 */
[----:B------:R-:W2:Y:S01]  /*20a20*/  LDL.LU R18, [R1+0xcc] ;  /* 0x0000cc0001127983 */ /* 0x000ea20000300800 */
[----:B------:R-:W-:-:S03]  /*20a30*/  ISETP.GT.AND P1, PT, R2, 0x37, PT ;  /* 0x000000370200780c */ /* 0x000fc60003f24270 */
[----:B------:R1:W-:Y:S01]  /*20a40*/  LDGSTS.E [R3+0xcc00], [R4.64], P2 ;  /* 0x0cc0000004037fae */ /* 0x0003e20009121848 */
[-C--:B-----5:R-:W-:Y:S02]  /*20a50*/  IADD3 R27, P3, R27, R202.reuse, RZ ;  /* 0x000000ca1b1b7210 */ /* 0x0a0fe40007f7e0ff */
[----:B----4-:R-:W-:-:S03]  /*20a60*/  IADD3 R7, P4, R7, R202, RZ ;  /* 0x000000ca07077210 */ /* 0x010fc60007f9e0ff */
        /* <DEDUP_REMOVED lines=9> */
[-C--:B------:R-:W-:Y:S01]  /*20b00*/  IADD3 R20, P3, R20, R202.reuse, RZ ;  /* 0x000000ca14147210 */ /* 0x080fe20007f7e0ff */
[----:B------:R-:W-:Y:S01]  /*20b10*/  STL [R1+0x14], R27 ;  /* 0x0000141b01007387 */ /* 0x000fe20000100800 */
[----:B------:R-:W-:Y:S01]  /*20b20*/  IADD3 R16, P4, R16, R202, RZ ;  /* 0x000000ca10107210 */ /* 0x000fe20007f9e0ff */
[----:B-1----:R-:W-:Y:S02]  /*20b30*/  IMAD.MOV.U32 R4, RZ, RZ, R7 ;  /* 0x000000ffff047224 */ /* 0x002fe400078e0007 */
[----:B------:R-:W-:Y:S01]  /*20b40*/  IMAD.MOV.U32 R5, RZ, RZ, R22 ;  /* 0x000000ffff057224 */ /* 0x000fe200078e0016 */
[----:B------:R-:W-:Y:S01]  /*20b50*/  STL [R1+0x10], R28 ;  /* 0x0000101c01007387 */ /* 0x000fe20000100800 */
[----:B------:R-:W-:-:S03]  /*20b60*/  IADD3.X R23, R23, R0, RZ, P3, !PT ;  /* 0x0000000017177210 */ /* 0x000fc60001ffe4ff */
[----:B------:R1:W-:Y:S01]  /*20b70*/  LDGSTS.E [R3+0xdc00], [R4.64], P1 ;  /* 0x0dc0000004037fae */ /* 0x0003e20008921848 */
[----:B------:R-:W-:-:S03]  /*20b80*/  IMAD.X R26, R26, 0x1, R0, P4 ;  /* 0x000000011a1a7824 */ /* 0x000fc600020e0600 */
[----:B------:R-:W-:Y:S04]  /*20b90*/  STL [R1+0x4c], R7 ;  /* 0x00004c0701007387 */ /* 0x000fe80000100800 */
[----:B------:R4:W-:Y:S01]  /*20ba0*/  STL [R1+0x48], R22 ;  /* 0x0000481601007387 */ /* 0x0009e20000100800 */
[----:B-1----:R-:W-:Y:S01]  /*20bb0*/  SEL R4, RZ, 0x4, !P2 ;  /* 0x00000004ff047807 */ /* 0x002fe20005000000 */
[----:B------:R-:W-:-:S03]  /*20bc0*/  IMAD.MOV.U32 R5, RZ, RZ, R23 ;  /* 0x000000ffff057224 */ /* 0x000fc600078e0017 */
[----:B------:R-:W-:Y:S01]  /*20bd0*/  SEL R4, R4, RZ, !P0 ;  /* 0x000000ff04047207 */ /* 0x000fe20004000000 */
[----:B----4-:R-:W4:Y:S04]  /*20be0*/  LDL.LU R22, [R1+0xd4] ;  /* 0x0000d40001167983 */ /* 0x010f280000300800 */
[----:B------:R-:W4:Y:S01]  /*20bf0*/  LDL.LU R7, [R1+0x10c] ;  /* 0x00010c0001077983 */ /* 0x000f220000300800 */
[----:B------:R-:W-:-:S03]  /*20c00*/  ISETP.NE.U32.AND P2, PT, R4, RZ, PT ;  /* 0x000000ff0400720c */ /* 0x000fc60003f45070 */
[----:B------:R-:W-:Y:S01]  /*20c10*/  STL [R1+0x54], R20 ;  /* 0x0000541401007387 */ /* 0x000fe20000100800 */
[----:B------:R-:W-:-:S03]  /*20c20*/  IMAD.MOV.U32 R4, RZ, RZ, R20 ;  /* 0x000000ffff047224 */ /* 0x000fc600078e0014 */
[----:B------:R1:W-:Y:S04]  /*20c30*/  STL [R1+0x50], R23 ;  /* 0x0000501701007387 */ /* 0x0003e80000100800 */
[----:B------:R1:W-:Y:S04]  /*20c40*/  STL [R1+0x8c], R16 ;  /* 0x00008c1001007387 */ /* 0x0003e80000100800 */
[----:B------:R1:W-:Y:S04]  /*20c50*/  LDGSTS.E [R3+0xde00], [R4.64], P1 ;  /* 0x0de0000004037fae */ /* 0x0003e80008921848 */
[----:B-1----:R-:W4:Y:S04]  /*20c60*/  LDL.LU R23, [R1+0xd0] ;  /* 0x0000d00001177983 */ /* 0x002f280000300800 */
[----:B------:R-:W-:Y:S04]  /*20c70*/  STL [R1+0x88], R26 ;  /* 0x0000881a01007387 */ /* 0x000fe80000100800 */
[----:B------:R-:W4:Y:S01]  /*20c80*/  LDL.LU R20, [R1+0x108] ;  /* 0x0001080001147983 */ /* 0x000f220000300800 */
[----:B------:R-:W-:-:S02]  /*20c90*/  IMAD.MOV.U32 R4, RZ, RZ, R16 ;  /* 0x000000ffff047224 */ /* 0x000fc400078e0010 */
[----:B------:R-:W-:Y:S01]  /*20ca0*/  IMAD.MOV.U32 R5, RZ, RZ, R26 ;  /* 0x000000ffff057224 */ /* 0x000fe200078e001a */
[----:B------:R-:W-:Y:S01]  /*20cb0*/  ISETP.GT.AND P1, PT, R2, 0x3f, PT ;  /* 0x0000003f0200780c */ /* 0x000fe20003f24270 */
[----:B------:R-:W4:Y:S04]  /*20cc0*/  LDL.LU R27, [R1+0x114] ;  /* 0x00011400011b7983 */ /* 0x000f280000300800 */
[----:B------:R-:W4:Y:S04]  /*20cd0*/  LDL.LU R16, [R1+0x14c] ;  /* 0x00014c0001107983 */ /* 0x000f280000300800 */
[----:B------:R1:W-:Y:S02]  /*20ce0*/  LDGSTS.E [R3+0xec00], [R4.64], P2 ;  /* 0x0ec0000004037fae */ /* 0x0003e40009121848 */
[----:B-1----:R-:W-:-:S04]  /*20cf0*/  SEL R4, RZ, 0x4, !P1 ;  /* 0x00000004ff047807 */ /* 0x002fc80004800000 */
[----:B------:R-:W-:-:S04]  /*20d00*/  SEL R4, R4, RZ, !P0 ;  /* 0x000000ff04047207 */ /* 0x000fc80004000000 */
[----:B------:R-:W-:Y:S02]  /*20d10*/  ISETP.NE.U32.AND P1, PT, R4, RZ, PT ;  /* 0x000000ff0400720c */ /* 0x000fe40003f25070 */
[----:B---3--:R-:W-:-:S05]  /*20d20*/  IADD3 R21, P3, R21, R202, RZ ;  /* 0x000000ca15157210 */ /* 0x008fca0007f7e0ff */
[--C-:B------:R-:W-:Y:S01]  /*20d30*/  IMAD.X R24, R24, 0x1, R0.reuse, P3 ;  /* 0x0000000118187824 */ /* 0x100fe200018e0600 */
[----:B--2---:R-:W-:Y:S01]  /*20d40*/  IADD3 R18, P4, R18, R202, RZ ;  /* 0x000000ca12127210 */ /* 0x004fe20007f9e0ff */
[----:B------:R1:W-:Y:S04]  /*20d50*/  STL [R1+0x94], R21 ;  /* 0x0000941501007387 */ /* 0x0003e80000100800 */
[----:B------:R2:W-:Y:S01]  /*20d60*/  STL [R1+0x90], R24 ;  /* 0x0000901801007387 */ /* 0x0005e20000100800 */
[----:B------:R-:W-:-:S03]  /*20d70*/  IMAD.X R19, R19, 0x1, R0, P4 ;  /* 0x0000000113137824 */ /* 0x000fc600020e0600 */
[----:B------:R3:W-:Y:S04]  /*20d80*/  STL [R1+0xcc], R18 ;  /* 0x0000cc1201007387 */ /* 0x0007e80000100800 */
[----:B------:R-:W5:Y:S01]  /*20d90*/  LDL.LU R28, [R1+0x110] ;  /* 0x00011000011c7983 */ /* 0x000f620000300800 */
[----:B------:R-:W-:Y:S01]  /*20da0*/  IMAD.MOV.U32 R4, RZ, RZ, R21 ;  /* 0x000000ffff047224 */ /* 0x000fe200078e0015 */
[----:B------:R-:W-:Y:S02]  /*20db0*/  MOV R5, R24 ;  /* 0x0000001800057202 */ /* 0x000fe40000000f00 */
[----:B------:R2:W-:Y:S04]  /*20dc0*/  STL [R1+0xc8], R19 ;  /* 0x0000c81301007387 */ /* 0x0005e80000100800 */
[----:B-1----:R-:W5:Y:S04]  /*20dd0*/  LDL.LU R21, [R1+0x148] ;  /* 0x0001480001157983 */ /* 0x002f680000300800 */
[----:B------:R1:W-:Y:S04]  /*20de0*/  LDGSTS.E [R3+0xee00], [R4.64], P2 ;  /* 0x0ee0000004037fae */ /* 0x0003e80009121848 */
[----:B--2---:R-:W2:Y:S01]  /*20df0*/  LDL.LU R24, [R1+0x150] ;  /* 0x0001500001187983 */ /* 0x004ea20000300800 */
[----:B-1----:R-:W-:-:S03]  /*20e00*/  IMAD.MOV.U32 R4, RZ, RZ, R18 ;  /* 0x000000ffff047224 */ /* 0x002fc600078e0012 */
[----:B---3--:R-:W3:Y:S01]  /*20e10*/  LDL.LU R18, [R1+0x154] ;  /* 0x0001540001127983 */ /* 0x008ee20000300800 */
[----:B------:R-:W-:-:S03]  /*20e20*/  IMAD.MOV.U32 R5, RZ, RZ, R19 ;  /* 0x000000ffff057224 */ /* 0x000fc600078e0013 */
[----:B------:R-:W2:Y:S04]  /*20e30*/  LDL.LU R26, [R1+0x188] ;  /* 0x00018800011a7983 */ /* 0x000ea80000300800 */
[----:B------:R-:W2:Y:S01]  /*20e40*/  LDL.LU R19, [R1+0x18c] ;  /* 0x00018c0001137983 */ /* 0x000ea20000300800 */
[----:B------:R-:W-:-:S03]  /*20e50*/  ISETP.GT.AND P2, PT, R2, 0x43, PT ;  /* 0x000000430200780c */ /* 0x000fc60003f44270 */
[----:B------:R1:W-:Y:S02]  /*20e60*/  LDGSTS.E [R3+0xfc00], [R4.64], P1 ;  /* 0x0fc0000004037fae */ /* 0x0003e40008921848 */
[----:B-1----:R-:W-:Y:S02]  /*20e70*/  SEL R4, RZ, 0x4, !P2 ;  /* 0x00000004ff047807 */ /* 0x002fe40005000000 */
[-C--:B----4-:R-:W-:Y:S02]  /*20e80*/  IADD3 R22, P3, R22, R202.reuse, RZ ;  /* 0x000000ca16167210 */ /* 0x090fe40007f7e0ff */
[----:B------:R-:W-:Y:S02]  /*20e90*/  IADD3 R7, P4, R7, R202, RZ ;  /* 0x000000ca07077210 */ /* 0x000fe40007f9e0ff */
[----:B------:R-:W-:Y:S01]  /*20ea0*/  SEL R4, R4, RZ, !P0 ;  /* 0x000000ff04047207 */ /* 0x000fe20004000000 */
[----:B------:R-:W-:Y:S03]  /*20eb0*/  STL [R1+0xd4], R22 ;  /* 0x0000d41601007387 */ /* 0x000fe60000100800 */
[----:B------:R-:W-:Y:S01]  /*20ec0*/  ISETP.NE.U32.AND P2, PT, R4, RZ, PT ;  /* 0x000000ff0400720c */ /* 0x000fe20003f45070 */
[----:B------:R-:W-:-:S02]  /*20ed0*/  IMAD.MOV.U32 R4, RZ, RZ, R22 ;  /* 0x000000ffff047224 */ /* 0x000fc400078e0016 */
[----:B------:R-:W-:-:S05]  /*20ee0*/  IMAD.X R23, R23, 0x1, R0, P3 ;  /* 0x0000000117177824 */ /* 0x000fca00018e0600 */
[----:B------:R1:W-:Y:S01]  /*20ef0*/  STL [R1+0xd0], R23 ;  /* 0x0000d01701007387 */ /* 0x0003e20000100800 */
[----:B------:R-:W-:-:S03]  /*20f00*/  IMAD.X R20, R20, 0x1, R0, P4 ;  /* 0x0000000114147824 */ /* 0x000fc600020e0600 */
[----:B------:R-:W-:Y:S01]  /*20f10*/  STL [R1+0x10c], R7 ;  /* 0x00010c0701007387 */ /* 0x000fe20000100800 */
[----:B------:R-:W-:-:S03]  /*20f20*/  IMAD.MOV.U32 R5, RZ, RZ, R23 ;  /* 0x000000ffff057224 */ /* 0x000fc600078e0017 */
[----:B------:R4:W-:Y:S04]  /*20f30*/  STL [R1+0x108], R20 ;  /* 0x0001081401007387 */ /* 0x0009e80000100800 */
[----:B-1----:R-:W2:Y:S04]  /*20f40*/  LDL.LU R23, [R1+0x190] ;  /* 0x0001900001177983 */ /* 0x002ea80000300800 */
[----:B------:R-:W2:Y:S04]  /*20f50*/  LDL.LU R22, [R1+0x194] ;  /* 0x0001940001167983 */ /* 0x000ea80000300800 */
[----:B------:R1:W-:Y:S01]  /*20f60*/  LDGSTS.E [R3+0xfe00], [R4.64], P1 ;  /* 0x0fe0000004037fae */ /* 0x0003e20008921848 */
[----:B------:R-:W-:-:S02]  /*20f70*/  ISETP.GT.AND P1, PT, R2, 0x47, PT ;  /* 0x000000470200780c */ /* 0x000fc40003f24270 */
[-C--:B------:R-:W-:Y:S01]  /*20f80*/  IADD3 R27, P3, R27, R202.reuse, RZ ;  /* 0x000000ca1b1b7210 */ /* 0x080fe20007f7e0ff */
[----:B-1----:R-:W-:Y:S02]  /*20f90*/  IMAD.MOV.U32 R5, RZ, RZ, R20 ;  /* 0x000000ffff057224 */ /* 0x002fe400078e0014 */
[----:B------:R-:W-:Y:S01]  /*20fa0*/  IMAD.MOV.U32 R4, RZ, RZ, R7 ;  /* 0x000000ffff047224 */ /* 0x000fe200078e0007 */
[----:B----4-:R-:W4:Y:S04]  /*20fb0*/  LDL.LU R20, [R1+0x1c8] ;  /* 0x0001c80001147983 */ /* 0x010f280000300800 */
[----:B------:R-:W4:Y:S04]  /*20fc0*/  LDL.LU R7, [R1+0x1cc] ;  /* 0x0001cc0001077983 */ /* 0x000f280000300800 */
[----:B------:R1:W-:Y:S01]  /*20fd0*/  LDGSTS.E [R3+0x10c00], [R4.64], P2 ;  /* 0x10c0000004037fae */ /* 0x0003e20009121848 */
[----:B------:R-:W-:-:S02]  /*20fe0*/  IADD3 R16, P4, R16, R202, RZ ;  /* 0x000000ca10107210 */ /* 0x000fc40007f9e0ff */
[----:B-1----:R-:W-:-:S04]  /*20ff0*/  SEL R4, RZ, 0x4, !P1 ;  /* 0x00000004ff047807 */ /* 0x002fc80004800000 */
[----:B------:R-:W-:-:S04]  /*21000*/  SEL R4, R4, RZ, !P0 ;  /* 0x000000ff04047207 */ /* 0x000fc80004000000 */
[----:B------:R-:W-:Y:S01]  /*21010*/  ISETP.NE.U32.AND P1, PT, R4, RZ, PT ;  /* 0x000000ff0400720c */ /* 0x000fe20003f25070 */
[----:B------:R-:W-:Y:S01]  /*21020*/  IMAD.MOV.U32 R4, RZ, RZ, R27 ;  /* 0x000000ffff047224 */ /* 0x000fe200078e001b */
[----:B------:R-:W-:Y:S01]  /*21030*/  STL [R1+0x114], R27 ;  /* 0x0001141b01007387 */ /* 0x000fe20000100800 */
[----:B-----5:R-:W-:-:S05]  /*21040*/  IADD3.X R28, R28, R0, RZ, P3, !PT ;  /* 0x000000001c1c7210 */ /* 0x020fca0001ffe4ff */
[----:B------:R-:W-:Y:S02]  /*21050*/  IMAD.MOV.U32 R5, RZ, RZ, R28 ;  /* 0x000000ffff057224 */ /* 0x000fe400078e001c */
[----:B------:R-:W-:-:S03]  /*21060*/  IMAD.X R21, R21, 0x1, R0, P4 ;  /* 0x0000000115157824 */ /* 0x000fc600020e0600 */
[----:B------:R1:W-:Y:S01]  /*21070*/  LDGSTS.E [R3+0x10e00], [R4.64], P2 ;  /* 0x10e0000004037fae */ /* 0x0003e20009121848 */
[----:B------:R-:W-:-:S03]  /*21080*/  ISETP.GT.AND P2, PT, R2, 0x4b, PT ;  /* 0x0000004b0200780c */ /* 0x000fc60003f44270 */
[----:B------:R-:W-:Y:S01]  /*21090*/  STL [R1+0x110], R28 ;  /* 0x0001101c01007387 */ /* 0x000fe20000100800 */
[----:B-1----:R-:W-:Y:S02]  /*210a0*/  IMAD.MOV.U32 R4, RZ, RZ, R16 ;  /* 0x000000ffff047224 */ /* 0x002fe400078e0010 */
[----:B------:R-:W-:Y:S01]  /*210b0*/  IMAD.MOV.U32 R5, RZ, RZ, R21 ;  /* 0x000000ffff057224 */ /* 0x000fe200078e0015 */
[-C--:B---3--:R-:W-:Y:S01]  /*210c0*/  IADD3 R18, P3, R18, R202.reuse, RZ ;  /* 0x000000ca12127210 */ /* 0x088fe20007f7e0ff */
[----:B------:R-:W-:Y:S04]  /*210d0*/  STL [R1+0x14c], R16 ;  /* 0x00014c1001007387 */ /* 0x000fe80000100800 */
[----:B------:R1:W-:Y:S01]  /*210e0*/  LDGSTS.E [R3+0x11c00], [R4.64], P1 ;  /* 0x11c0000004037fae */ /* 0x0003e20008921848 */
[----:B--2---:R-:W-:Y:S01]  /*210f0*/  IMAD.X R24, R24, 0x1, R0, P3 ;  /* 0x0000000118187824 */ /* 0x004fe200018e0600 */
[----:B------:R-:W-:-:S02]  /*21100*/  IADD3 R19, P4, R19, R202, RZ ;  /* 0x000000ca13137210 */ /* 0x000fc40007f9e0ff */
[----:B------:R2:W-:Y:S03]  /*21110*/  STL [R1+0x148], R21 ;  /* 0x0001481501007387 */ /* 0x0005e60000100800 */
[----:B------:R-:W-:Y:S01]  /*21120*/  IMAD.X R26, R26, 0x1, R0, P4 ;  /* 0x000000011a1a7824 */ /* 0x000fe200020e0600 */
[----:B-1----:R-:W-:Y:S01]  /*21130*/  SEL R4, RZ, 0x4, !P2 ;  /* 0x00000004ff047807 */ /* 0x002fe20005000000 */
[----:B--2---:R-:W2:Y:S03]  /*21140*/  LDL.LU R21, [R1+0x1d4] ;  /* 0x0001d40001157983 */ /* 0x004ea60000300800 */
[----:B------:R-:W-:Y:S01]  /*21150*/  SEL R4, R4, RZ, !P0 ;  /* 0x000000ff04047207 */ /* 0x000fe20004000000 */
[----:B------:R-:W3:Y:S01]  /*21160*/  LDL.LU R16, [R1+0x20c] ;  /* 0x00020c0001107983 */ /* 0x000ee20000300800 */
[----:B------:R-:W-:-:S03]  /*21170*/  MOV R5, R24 ;  /* 0x0000001800057202 */ /* 0x000fc60000000f00 */
[----:B------:R-:W-:Y:S01]  /*21180*/  STL [R1+0x154], R18 ;  /* 0x0001541201007387 */ /* 0x000fe20000100800 */
[----:B------:R-:W-:-:S03]  /*21190*/  ISETP.NE.U32.AND P2, PT, R4, RZ, PT ;  /* 0x000000ff0400720c */ /* 0x000fc60003f45070 */
[----:B------:R1:W-:Y:S01]  /*211a0*/  STL [R1+0x150], R24 ;  /* 0x0001501801007387 */ /* 0x0003e20000100800 */
[----:B------:R-:W-:-:S03]  /*211b0*/  IMAD.MOV.U32 R4, RZ, RZ, R18 ;  /* 0x000000ffff047224 */ /* 0x000fc600078e0012 */
[----:B------:R5:W-:Y:S04]  /*211c0*/  STL [R1+0x18c], R19 ;  /* 0x00018c1301007387 */ /* 0x000be80000100800 */
[----:B------:R5:W-:Y:S04]  /*211d0*/  LDGSTS.E [R3+0x11e00], [R4.64], P1 ;  /* 0x11e0000004037fae */ /* 0x000be80008921848 */
[----:B-1----:R-:W3:Y:S04]  /*211e0*/  LDL.LU R24, [R1+0x1d0] ;  /* 0x0001d00001187983 */ /* 0x002ee80000300800 */
[----:B------:R-:W-:Y:S04]  /*211f0*/  STL [R1+0x188], R26 ;  /* 0x0001881a01007387 */ /* 0x000fe80000100800 */
[----:B------:R-:W3:Y:S01]  /*21200*/  LDL.LU R18, [R1+0x208] ;  /* 0x0002080001127983 */ /* 0x000ee20000300800 */
[----:B-----5:R-:W-:-:S02]  /*21210*/  IMAD.MOV.U32 R4, RZ, RZ, R19 ;  /* 0x000000ffff047224 */ /* 0x020fc400078e0013 */
[----:B------:R-:W-:Y:S01]  /*21220*/  IMAD.MOV.U32 R5, RZ, RZ, R26 ;  /* 0x000000ffff057224 */ /* 0x000fe200078e001a */
[----:B------:R-:W-:Y:S01]  /*21230*/  ISETP.GT.AND P1, PT, R2, 0x4f, PT ;  /* 0x0000004f0200780c */ /* 0x000fe20003f24270 */
[----:B------:R-:W5:Y:S04]  /*21240*/  LDL.LU R27, [R1+0x214] ;  /* 0x00021400011b7983 */ /* 0x000f680000300800 */
[----:B------:R1:W-:Y:S04]  /*21250*/  LDGSTS.E [R3+0x12c00], [R4.64], P2 ;  /* 0x12c0000004037fae */ /* 0x0003e80009121848 */
[----:B------:R-:W5:Y:S01]  /*21260*/  LDL.LU R19, [R1+0x24c] ;  /* 0x00024c0001137983 */ /* 0x000f620000300800 */
[----:B------:R-:W-:-:S02]  /*21270*/  IADD3 R22, P3, R22, R202, RZ ;  /* 0x000000ca16167210 */ /* 0x000fc40007f7e0ff */
[----:B-1----:R-:W-:-:S03]  /*21280*/  SEL R4, RZ, 0x4, !P1 ;  /* 0x00000004ff047807 */ /* 0x002fc60004800000 */
[----:B------:R-:W-:Y:S01]  /*21290*/  IMAD.X R23, R23, 0x1, R0, P3 ;  /* 0x0000000117177824 */ /* 0x000fe200018e0600 */
[----:B------:R1:W-:Y:S01]  /*212a0*/  STL [R1+0x194], R22 ;  /* 0x0001941601007387 */ /* 0x0003e20000100800 */
[----:B------:R-:W-:-:S03]  /*212b0*/  SEL R4, R4, RZ, !P0 ;  /* 0x000000ff04047207 */ /* 0x000fc60004000000 */
[----:B------:R1:W-:Y:S01]  /*212c0*/  STL [R1+0x190], R23 ;  /* 0x0001901701007387 */ /* 0x0003e20000100800 */
[----:B------:R-:W-:Y:S01]  /*212d0*/  ISETP.NE.U32.AND P1, PT, R4, RZ, PT ;  /* 0x000000ff0400720c */ /* 0x000fe20003f25070 */
[----:B------:R-:W-:Y:S02]  /*212e0*/  IMAD.MOV.U32 R4, RZ, RZ, R22 ;  /* 0x000000ffff047224 */ /* 0x000fe400078e0016 */
[----:B------:R-:W-:-:S05]  /*212f0*/  IMAD.MOV.U32 R5, RZ, RZ, R23 ;  /* 0x000000ffff057224 */ /* 0x000fca00078e0017 */
[----:B------:R1:W-:Y:S01]  /*21300*/  LDGSTS.E [R3+0x12e00], [R4.64], P2 ;  /* 0x12e0000004037fae */ /* 0x0003e20009121848 */
[----:B----4-:R-:W-:-:S05]  /*21310*/  IADD3 R7, P4, R7, R202, RZ ;  /* 0x000000ca07077210 */ /* 0x010fca0007f9e0ff */
[----:B------:R-:W-:Y:S01]  /*21320*/  STL [R1+0x1cc], R7 ;  /* 0x0001cc0701007387 */ /* 0x000fe20000100800 */
[----:B------:R-:W-:-:S03]  /*21330*/  IMAD.X R20, R20, 0x1, R0, P4 ;  /* 0x0000000114147824 */ /* 0x000fc600020e0600 */
[----:B------:R-:W4:Y:S01]  /*21340*/  LDL.LU R28, [R1+0x210] ;  /* 0x00021000011c7983 */ /* 0x000f220000300800 */
[----:B-1----:R-:W-:-:S03]  /*21350*/  IMAD.MOV.U32 R5, RZ, RZ, R20 ;  /* 0x000000ffff057224 */ /* 0x002fc600078e0014 */
[----:B------:R1:W-:Y:S04]  /*21360*/  STL [R1+0x1c8], R20 ;  /* 0x0001c81401007387 */ /* 0x0003e80000100800 */
[----:B------:R-:W4:Y:S04]  /*21370*/  LDL.LU R22, [R1+0x248] ;  /* 0x0002480001167983 */ /* 0x000f280000300800 */
[----:B------:R-:W4:Y:S04]  /*21380*/  LDL.LU R23, [R1+0x250] ;  /* 0x0002500001177983 */ /* 0x000f280000300800 */
[----:B-1----:R-:W4:Y:S01]  /*21390*/  LDL.LU R20, [R1+0x254] ;  /* 0x0002540001147983 */ /* 0x002f220000300800 */
[----:B------:R-:W-:-:S03]  /*213a0*/  IMAD.MOV.U32 R4, RZ, RZ, R7 ;  /* 0x000000ffff047224 */ /* 0x000fc600078e0007 */
[----:B------:R-:W4:Y:S04]  /*213b0*/  LDL.LU R26, [R1+0x288] ;  /* 0x00028800011a7983 */ /* 0x000f280000300800 */
[----:B------:R-:W4:Y:S01]  /*213c0*/  LDL.LU R7, [R1+0x28c] ;  /* 0x00028c0001077983 */ /* 0x000f220000300800 */
[----:B------:R-:W-:-:S03]  /*213d0*/  ISETP.GT.AND P2, PT, R2, 0x53, PT ;  /* 0x000000530200780c */ /* 0x000fc60003f44270 */
[----:B------:R1:W-:Y:S02]  /*213e0*/  LDGSTS.E [R3+0x13c00], [R4.64], P1 ;  /* 0x13c0000004037fae */ /* 0x0003e40008921848 */
[----:B-1----:R-:W-:-:S04]  /*213f0*/  SEL R4, RZ, 0x4, !P2 ;  /* 0x00000004ff047807 */ /* 0x002fc80005000000 */
[----:B------:R-:W-:-:S04]  /*21400*/  SEL R4, R4, RZ, !P0 ;  /* 0x000000ff04047207 */ /* 0x000fc80004000000 */
[----:B------:R-:W-:Y:S02]  /*21410*/  ISETP.NE.U32.AND P2, PT, R4, RZ, PT ;  /* 0x000000ff0400720c */ /* 0x000fe40003f45070 */
[-C--:B--2---:R-:W-:Y:S02]  /*21420*/  IADD3 R21, P3, R21, R202.reuse, RZ ;  /* 0x000000ca15157210 */ /* 0x084fe40007f7e0ff */
[----:B---3--:R-:W-:-:S03]  /*21430*/  IADD3 R16, P4, R16, R202, RZ ;  /* 0x000000ca10107210 */ /* 0x008fc60007f9e0ff */
[----:B------:R-:W-:Y:S01]  /*21440*/  STL [R1+0x1d4], R21 ;  /* 0x0001d41501007387 */ /* 0x000fe20000100800 */
[----:B------:R-:W-:Y:S01]  /*21450*/  IMAD.MOV.U32 R4, RZ, RZ, R21 ;  /* 0x000000ffff047224 */ /* 0x000fe200078e0015 */
[----:B------:R-:W-:-:S05]  /*21460*/  IADD3.X R24, R24, R0, RZ, P3, !PT ;  /* 0x0000000018187210 */ /* 0x000fca0001ffe4ff */
[----:B------:R1:W-:Y:S01]  /*21470*/  STL [R1+0x1d0], R24 ;  /* 0x0001d01801007387 */ /* 0x0003e20000100800 */
[----:B------:R-:W-:-:S03]  /*21480*/  IMAD.X R18, R18, 0x1, R0, P4 ;  /* 0x0000000112127824 */ /* 0x000fc600020e0600 */
[----:B------:R-:W-:Y:S01]  /*21490*/  STL [R1+0x20c], R16 ;  /* 0x00020c1001007387 */ /* 0x000fe20000100800 */
[----:B------:R-:W-:-:S03]  /*214a0*/  IMAD.MOV.U32 R5, RZ, RZ, R24 ;  /* 0x000000ffff057224 */ /* 0x000fc600078e0018 */
[----:B------:R2:W-:Y:S04]  /*214b0*/  STL [R1+0x208], R18 ;  /* 0x0002081201007387 */ /* 0x0005e80000100800 */
[----:B-1----:R-:W3:Y:S04]  /*214c0*/  LDL.LU R24, [R1+0x290] ;  /* 0x0002900001187983 */ /* 0x002ee80000300800 */
[----:B------:R-:W3:Y:S04]  /*214d0*/  LDL.LU R21, [R1+0x294] ;  /* 0x0002940001157983 */ /* 0x000ee80000300800 */
[----:B------:R1:W-:Y:S02]  /*214e0*/  LDGSTS.E [R3+0x13e00], [R4.64], P1 ;  /* 0x13e0000004037fae */ /* 0x0003e40008921848 */
[----:B-1----:R-:W-:-:S02]  /*214f0*/  IMAD.MOV.U32 R5, RZ, RZ, R18 ;  /* 0x000000ffff057224 */ /* 0x002fc400078e0012 */
[----:B------:R-:W-:Y:S01]  /*21500*/  IMAD.MOV.U32 R4, RZ, RZ, R16 ;  /* 0x000000ffff047224 */ /* 0x000fe200078e0010 */
[----:B--2---:R-:W2:Y:S04]  /*21510*/  LDL.LU R18, [R1+0x2c8] ;  /* 0x0002c80001127983 */ /* 0x004ea80000300800 */
[----:B------:R-:W2:Y:S01]  /*21520*/  LDL.LU R16, [R1+0x2cc] ;  /* 0x0002cc0001107983 */ /* 0x000ea20000300800 */
[----:B------:R-:W-:Y:S02]  /*21530*/  ISETP.GT.AND P1, PT, R2, 0x57, PT ;  /* 0x000000570200780c */ /* 0x000fe40003f24270 */
[-C--:B-----5:R-:W-:Y:S01]  /*21540*/  IADD3 R27, P3, R27, R202.reuse, RZ ;  /* 0x000000ca1b1b7210 */ /* 0x0a0fe20007f7e0ff */
[----:B------:R1:W-:Y:S01]  /*21550*/  LDGSTS.E [R3+0x14c00], [R4.64], P2 ;  /* 0x14c0000004037fae */ /* 0x0003e20009121848 */
[----:B------:R-:W-:-:S02]  /*21560*/  IADD3 R19, P4, R19, R202, RZ ;  /* 0x000000ca13137210 */ /* 0x000fc40007f9e0ff */
[----:B-1----:R-:W-:Y:S01]  /*21570*/  SEL R4, RZ, 0x4, !P1 ;  /* 0x00000004ff047807 */ /* 0x002fe20004800000 */
[----:B----4-:R-:W-:-:S03]  /*21580*/  IMAD.X R28, R28, 0x1, R0, P3 ;  /* 0x000000011c1c7824 */ /* 0x010fc600018e0600 */
[----:B------:R-:W-:-:S04]  /*21590*/  SEL R4, R4, RZ, !P0 ;  /* 0x000000ff04047207 */ /* 0x000fc80004000000 */
[----:B------:R-:W-:Y:S01]  /*215a0*/  ISETP.NE.U32.AND P1, PT, R4, RZ, PT ;  /* 0x000000ff0400720c */ /* 0x000fe20003f25070 */
[----:B------:R-:W-:Y:S01]  /*215b0*/  IMAD.MOV.U32 R4, RZ, RZ, R27 ;  /* 0x000000ffff047224 */ /* 0x000fe200078e001b */
[----:B------:R-:W-:Y:S01]  /*215c0*/  MOV R5, R28 ;  /* 0x0000001c00057202 */ /* 0x000fe20000000f00 */
[--C-:B------:R-:W-:Y:S01]  /*215d0*/  IMAD.X R22, R22, 0x1, R0.reuse, P4 ;  /* 0x0000000116167824 */ /* 0x100fe200020e0600 */
[----:B------:R-:W-:Y:S04]  /*215e0*/  STL [R1+0x214], R27 ;  /* 0x0002141b01007387 */ /* 0x000fe80000100800 */
[----:B------:R1:W-:Y:S01]  /*215f0*/  LDGSTS.E [R3+0x14e00], [R4.64], P2 ;  /* 0x14e0000004037fae */ /* 0x0003e20009121848 */
[----:B------:R-:W-:Y:S02]  /*21600*/  IADD3 R20, P3, R20, R202, RZ ;  /* 0x000000ca14147210 */ /* 0x000fe40007f7e0ff */
[----:B------:R-:W-:Y:S01]  /*21610*/  ISETP.GT.AND P2, PT, R2, 0x5b, PT ;  /* 0x0000005b0200780c */ /* 0x000fe20003f44270 */
[----:B------:R-:W-:Y:S02]  /*21620*/  STL [R1+0x210], R28 ;  /* 0x0002101c01007387 */ /* 0x000fe40000100800 */
[----:B------:R-:W-:-:S02]  /*21630*/  IMAD.X R23, R23, 0x1, R0, P3 ;  /* 0x0000000117177824 */ /* 0x000fc400018e0600 */
[----:B-1----:R-:W-:Y:S02]  /*21640*/  IMAD.MOV.U32 R4, RZ, RZ, R19 ;  /* 0x000000ffff047224 */ /* 0x002fe400078e0013 */
[----:B------:R-:W-:Y:S01]  /*21650*/  IMAD.MOV.U32 R5, RZ, RZ, R22 ;  /* 0x000000ffff057224 */ /* 0x000fe200078e0016 */
[----:B------:R-:W-:Y:S01]  /*21660*/  STL [R1+0x24c], R19 ;  /* 0x00024c1301007387 */ /* 0x000fe20000100800 */
[----:B------:R-:W-:-:S03]  /*21670*/  IADD3 R7, P4, R7, R202, RZ ;  /* 0x000000ca07077210 */ /* 0x000fc60007f9e0ff */
[----:B------:R1:W-:Y:S04]  /*21680*/  STL [R1+0x248], R22 ;  /* 0x0002481601007387 */ /* 0x0003e80000100800 */
[----:B------:R4:W-:Y:S01]  /*21690*/  LDGSTS.E [R3+0x15c00], [R4.64], P1 ;  /* 0x15c0000004037fae */ /* 0x0009e20008921848 */
[----:B------:R-:W-:-:S03]  /*216a0*/  IMAD.X R26, R26, 0x1, R0, P4 ;  /* 0x000000011a1a7824 */ /* 0x000fc600020e0600 */
[----:B-1----:R-:W5:Y:S04]  /*216b0*/  LDL.LU R22, [R1+0x2d4] ;  /* 0x0002d40001167983 */ /* 0x002f680000300800 */
[----:B------:R-:W5:Y:S01]  /*216c0*/  LDL.LU R19, [R1+0x30c] ;  /* 0x00030c0001137983 */ /* 0x000f620000300800 */
[----:B----4-:R-:W-:-:S03]  /*216d0*/  SEL R4, RZ, 0x4, !P2 ;  /* 0x00000004ff047807 */ /* 0x010fc60005000000 */
        /* <DEDUP_REMOVED lines=15> */
[----:B----4-:R-:W5:Y:S04]  /*217d0*/  LDL.LU R7, [R1+0x34c] ;  /* 0x00034c0001077983 */ /* 0x010f680000300800 */
[----:B------:R1:W-:Y:S02]  /*217e0*/  LDGSTS.E [R3+0x16c00], [R4.64], P2 ;  /* 0x16c0000004037fae */ /* 0x0003e40009121848 */
[----:B-1----:R-:W-:-:S04]  /*217f0*/  SEL R4, RZ, 0x4, !P1 ;  /* 0x00000004ff047807 */ /* 0x002fc80004800000 */
[----:B------:R-:W-:-:S04]  /*21800*/  SEL R4, R4, RZ, !P0 ;  /* 0x000000ff04047207 */ /* 0x000fc80004000000 */
[----:B------:R-:W-:Y:S02]  /*21810*/  ISETP.NE.U32.AND P1, PT, R4, RZ, PT ;  /* 0x000000ff0400720c */ /* 0x000fe40003f25070 */
[----:B---3--:R-:W-:-:S04]  /*21820*/  IADD3 R21, P3, R21, R202, RZ ;  /* 0x000000ca15157210 */ /* 0x008fc80007f7e0ff */
[----:B------:R-:W-:Y:S01]  /*21830*/  IADD3.X R24, R24, R0, RZ, P3, !PT ;  /* 0x0000000018187210 */ /* 0x000fe20001ffe4ff */
[----:B------:R1:W-:Y:S04]  /*21840*/  STL [R1+0x294], R21 ;  /* 0x0002941501007387 */ /* 0x0003e80000100800 */
[----:B------:R3:W-:Y:S01]  /*21850*/  STL [R1+0x290], R24 ;  /* 0x0002901801007387 */ /* 0x0007e20000100800 */
[----:B------:R-:W-:Y:S01]  /*21860*/  IMAD.MOV.U32 R4, RZ, RZ, R21 ;  /* 0x000000ffff047224 */ /* 0x000fe200078e0015 */
[----:B--2---:R-:W-:-:S05]  /*21870*/  IADD3 R16, P4, R16, R202, RZ ;  /* 0x000000ca10107210 */ /* 0x004fca0007f9e0ff */
[----:B------:R2:W-:Y:S01]  /*21880*/  STL [R1+0x2cc], R16 ;  /* 0x0002cc1001007387 */ /* 0x0005e20000100800 */
[----:B------:R-:W-:-:S03]  /*21890*/  IMAD.X R18, R18, 0x1, R0, P4 ;  /* 0x0000000112127824 */ /* 0x000fc600020e0600 */
[----:B------:R-:W4:Y:S01]  /*218a0*/  LDL.LU R28, [R1+0x310] ;  /* 0x00031000011c7983 */ /* 0x000f220000300800 */
[----:B------:R-:W-:-:S03]  /*218b0*/  IMAD.MOV.U32 R5, RZ, RZ, R24 ;  /* 0x000000ffff057224 */ /* 0x000fc600078e0018 */
[----:B------:R2:W-:Y:S04]  /*218c0*/  STL [R1+0x2c8], R18 ;  /* 0x0002c81201007387 */ /* 0x0005e80000100800 */
[----:B-1----:R-:W4:Y:S04]  /*218d0*/  LDL.LU R21, [R1+0x348] ;  /* 0x0003480001157983 */ /* 0x002f280000300800 */
[----:B------:R1:W-:Y:S04]  /*218e0*/  LDGSTS.E [R3+0x16e00], [R4.64], P2 ;  /* 0x16e0000004037fae */ /* 0x0003e80009121848 */
[----:B---3--:R-:W3:Y:S01]  /*218f0*/  LDL.LU R24, [R1+0x350] ;  /* 0x0003500001187983 */ /* 0x008ee20000300800 */
[----:B-1----:R-:W-:-:S03]  /*21900*/  IMAD.MOV.U32 R4, RZ, RZ, R16 ;  /* 0x000000ffff047224 */ /* 0x002fc600078e0010 */
[----:B--2---:R-:W2:Y:S01]  /*21910*/  LDL.LU R16, [R1+0x354] ;  /* 0x0003540001107983 */ /* 0x004ea20000300800 */
[----:B------:R-:W-:-:S03]  /*21920*/  IMAD.MOV.U32 R5, RZ, RZ, R18 ;  /* 0x000000ffff057224 */ /* 0x000fc600078e0012 */
[----:B------:R-:W3:Y:S04]  /*21930*/  LDL.LU R26, [R1+0x388] ;  /* 0x00038800011a7983 */ /* 0x000ee80000300800 */
[----:B------:R-:W3:Y:S01]  /*21940*/  LDL.LU R18, [R1+0x38c] ;  /* 0x00038c0001127983 */ /* 0x000ee20000300800 */
[----:B------:R-:W-:-:S03]  /*21950*/  ISETP.GT.AND P2, PT, R2, 0x63, PT ;  /* 0x000000630200780c */ /* 0x000fc60003f44270 */
[----:B------:R1:W-:Y:S02]  /*21960*/  LDGSTS.E [R3+0x17c00], [R4.64], P1 ;  /* 0x17c0000004037fae */ /* 0x0003e40008921848 */
[----:B-1----:R-:W-:Y:S02]  /*21970*/  SEL R4, RZ, 0x4, !P2 ;  /* 0x00000004ff047807 */ /* 0x002fe40005000000 */
[-C--:B-----5:R-:W-:Y:S02]  /*21980*/  IADD3 R22, P3, R22, R202.reuse, RZ ;  /* 0x000000ca16167210 */ /* 0x0a0fe40007f7e0ff */
[----:B------:R-:W-:Y:S02]  /*21990*/  SEL R4, R4, RZ, !P0 ;  /* 0x000000ff04047207 */ /* 0x000fe40004000000 */
[----:B------:R-:W-:Y:S02]  /*219a0*/  IADD3 R19, P4, R19, R202, RZ ;  /* 0x000000ca13137210 */ /* 0x000fe40007f9e0ff */
[----:B------:R-:W-:Y:S01]  /*219b0*/  ISETP.NE.U32.AND P2, PT, R4, RZ, PT ;  /* 0x000000ff0400720c */ /* 0x000fe20003f45070 */
[----:B------:R-:W-:Y:S01]  /*219c0*/  IMAD.MOV.U32 R4, RZ, RZ, R22 ;  /* 0x000000ffff047224 */ /* 0x000fe200078e0016 */
[----:B------:R-:W-:Y:S01]  /*219d0*/  STL [R1+0x2d4], R22 ;  /* 0x0002d41601007387 */ /* 0x000fe20000100800 */
[----:B------:R-:W-:-:S05]  /*219e0*/  IMAD.X R23, R23, 0x1, R0, P3 ;  /* 0x0000000117177824 */ /* 0x000fca00018e0600 */
[----:B------:R-:W-:Y:S01]  /*219f0*/  MOV R5, R23 ;  /* 0x0000001700057202 */ /* 0x000fe20000000f00 */
[----:B------:R-:W-:Y:S01]  /*21a00*/  IMAD.X R20, R20, 0x1, R0, P4 ;  /* 0x0000000114147824 */ /* 0x000fe200020e0600 */
[----:B------:R1:W-:Y:S04]  /*21a10*/  STL [R1+0x2d0], R23 ;  /* 0x0002d01701007387 */ /* 0x0003e80000100800 */
[----:B------:R-:W-:Y:S04]  /*21a20*/  STL [R1+0x30c], R19 ;  /* 0x00030c1301007387 */ /* 0x000fe80000100800 */
[----:B------:R5:W-:Y:S04]  /*21a30*/  LDGSTS.E [R3+0x17e00], [R4.64], P1 ;  /* 0x17e0000004037fae */ /* 0x000be80008921848 */
[----:B------:R5:W-:Y:S04]  /*21a40*/  STL [R1+0x308], R20 ;  /* 0x0003081401007387 */ /* 0x000be80000100800 */
[----:B-1----:R-:W3:Y:S01]  /*21a50*/  LDL.LU R23, [R1+0x390] ;  /* 0x0003900001177983 */ /* 0x002ee20000300800 */
[----:B-----5:R-:W-:-:S03]  /*21a60*/  IMAD.MOV.U32 R5, RZ, RZ, R20 ;  /* 0x000000ffff057224 */ /* 0x020fc600078e0014 */
[----:B------:R-:W5:Y:S01]  /*21a70*/  LDL.LU R20, [R1+0x394] ;  /* 0x0003940001147983 */ /* 0x000f620000300800 */
[----:B------:R-:W-:Y:S01]  /*21a80*/  IMAD.MOV.U32 R4, RZ, RZ, R19 ;  /* 0x000000ffff047224 */ /* 0x000fe200078e0013 */
[----:B------:R-:W-:Y:S02]  /*21a90*/  ISETP.GT.AND P1, PT, R2, 0x67, PT ;  /* 0x000000670200780c */ /* 0x000fe40003f24270 */
[----:B------:R-:W5:Y:S04]  /*21aa0*/  LDL.LU R22, [R1+0x3c8] ;  /* 0x0003c80001167983 */ /* 0x000f680000300800 */
[----:B------:R-:W5:Y:S01]  /*21ab0*/  LDL.LU R19, [R1+0x3cc] ;  /* 0x0003cc0001137983 */ /* 0x000f620000300800 */
[----:B------:R-:W-:-:S03]  /*21ac0*/  IADD3 R27, P3, R27, R202, RZ ;  /* 0x000000ca1b1b7210 */ /* 0x000fc60007f7e0ff */
[----:B------:R1:W-:Y:S01]  /*21ad0*/  LDGSTS.E [R3+0x18c00], [R4.64], P2 ;  /* 0x18c0000004037fae */ /* 0x0003e20009121848 */
[----:B------:R-:W-:Y:S02]  /*21ae0*/  IADD3 R7, P4, R7, R202, RZ ;  /* 0x000000ca07077210 */ /* 0x000fe40007f9e0ff */
        /* <DEDUP_REMOVED lines=13> */
[----:B--2---:R-:W-:-:S04]  /*21bc0*/  IADD3 R16, P3, R16, R202, RZ ;  /* 0x000000ca10107210 */ /* 0x004fc80007f7e0ff */
[----:B------:R1:W-:Y:S01]  /*21bd0*/  LDGSTS.E [R3+0x19c00], [R4.64], P1 ;  /* 0x19c0000004037fae */ /* 0x0003e20008921848 */
[----:B---3--:R-:W-:-:S03]  /*21be0*/  IADD3.X R24, R24, R0, RZ, P3, !PT ;  /* 0x0000000018187210 */ /* 0x008fc60001ffe4ff */
[----:B------:R-:W-:Y:S01]  /*21bf0*/  STL [R1+0x34c], R7 ;  /* 0x00034c0701007387 */ /* 0x000fe20000100800 */
[----:B------:R-:W-:-:S03]  /*21c00*/  IADD3 R18, P4, R18, R202, RZ ;  /* 0x000000ca12127210 */ /* 0x000fc60007f9e0ff */
[----:B------:R2:W-:Y:S01]  /*21c10*/  STL [R1+0x348], R21 ;  /* 0x0003481501007387 */ /* 0x0005e20000100800 */
[----:B-1----:R-:W-:Y:S01]  /*21c20*/  SEL R4, RZ, 0x4, !P2 ;  /* 0x00000004ff047807 */ /* 0x002fe20005000000 */
[----:B------:R-:W-:-:S03]  /*21c30*/  IMAD.X R26, R26, 0x1, R0, P4 ;  /* 0x000000011a1a7824 */ /* 0x000fc600020e0600 */
[----:B------:R-:W-:Y:S01]  /*21c40*/  SEL R4, R4, RZ, !P0 ;  /* 0x000000ff04047207 */ /* 0x000fe20004000000 */
[----:B--2---:R-:W2:Y:S01]  /*21c50*/  LDL.LU R21, [R1+0x3d4] ;  /* 0x0003d40001157983 */ /* 0x004ea20000300800 */
[----:B------:R-:W-:-:S03]  /*21c60*/  IMAD.MOV.U32 R5, RZ, RZ, R24 ;  /* 0x000000ffff057224 */ /* 0x000fc600078e0018 */
[----:B------:R-:W3:Y:S01]  /*21c70*/  LDL.LU R7, [R1+0x40c] ;  /* 0x00040c0001077983 */ /* 0x000ee20000300800 */
[----:B------:R-:W-:-:S03]  /*21c80*/  ISETP.NE.U32.AND P2, PT, R4, RZ, PT ;  /* 0x000000ff0400720c */ /* 0x000fc60003f45070 */
[----:B------:R-:W-:Y:S01]  /*21c90*/  STL [R1+0x354], R16 ;  /* 0x0003541001007387 */ /* 0x000fe20000100800 */
[----:B------:R-:W-:-:S03]  /*21ca0*/  IMAD.MOV.U32 R4, RZ, RZ, R16 ;  /* 0x000000ffff047224 */ /* 0x000fc600078e0010 */
[----:B------:R1:W-:Y:S04]  /*21cb0*/  STL [R1+0x350], R24 ;  /* 0x0003501801007387 */ /* 0x0003e80000100800 */
[----:B------:R4:W-:Y:S04]  /*21cc0*/  STL [R1+0x38c], R18 ;  /* 0x00038c1201007387 */ /* 0x0009e80000100800 */
[----:B------:R4:W-:Y:S04]  /*21cd0*/  LDGSTS.E [R3+0x19e00], [R4.64], P1 ;  /* 0x19e0000004037fae */ /* 0x0009e80008921848 */
[----:B-1----:R-:W3:Y:S04]  /*21ce0*/  LDL.LU R24, [R1+0x3d0] ;  /* 0x0003d00001187983 */ /* 0x002ee80000300800 */
[----:B------:R-:W-:Y:S04]  /*21cf0*/  STL [R1+0x388], R26 ;  /* 0x0003881a01007387 */ /* 0x000fe80000100800 */
[----:B------:R-:W3:Y:S01]  /*21d00*/  LDL.LU R16, [R1+0x408] ;  /* 0x0004080001107983 */ /* 0x000ee20000300800 */
[----:B----4-:R-:W-:-:S02]  /*21d10*/  IMAD.MOV.U32 R4, RZ, RZ, R18 ;  /* 0x000000ffff047224 */ /* 0x010fc400078e0012 */
[----:B------:R-:W-:Y:S01]  /*21d20*/  IMAD.MOV.U32 R5, RZ, RZ, R26 ;  /* 0x000000ffff057224 */ /* 0x000fe200078e001a */
[----:B------:R-:W-:Y:S01]  /*21d30*/  ISETP.GT.AND P1, PT, R2, 0x6f, PT ;  /* 0x0000006f0200780c */ /* 0x000fe20003f24270 */
[----:B------:R-:W4:Y:S04]  /*21d40*/  LDL.LU R18, [R1+0x414] ;  /* 0x0004140001127983 */ /* 0x000f280000300800 */
[----:B------:R1:W-:Y:S04]  /*21d50*/  LDGSTS.E [R3+0x1ac00], [R4.64], P2 ;  /* 0x1ac0000004037fae */ /* 0x0003e80009121848 */
[----:B------:R-:W4:Y:S01]  /*21d60*/  LDL.LU R27, [R1+0x44c] ;  /* 0x00044c00011b7983 */ /* 0x000f220000300800 */
[----:B-1----:R-:W-:-:S02]  /*21d70*/  SEL R4, RZ, 0x4, !P1 ;  /* 0x00000004ff047807 */ /* 0x002fc40004800000 */
[----:B-----5:R-:W-:Y:S02]  /*21d80*/  IADD3 R20, P3, R20, R202, RZ ;  /* 0x000000ca14147210 */ /* 0x020fe40007f7e0ff */
[----:B------:R-:W-:-:S03]  /*21d90*/  SEL R4, R4, RZ, !P0 ;  /* 0x000000ff04047207 */ /* 0x000fc60004000000 */
[----:B------:R-:W-:Y:S01]  /*21da0*/  IMAD.X R23, R23, 0x1, R0, P3 ;  /* 0x0000000117177824 */ /* 0x000fe200018e0600 */
[----:B------:R-:W-:Y:S01]  /*21db0*/  IADD3 R19, P4, R19, R202, RZ ;  /* 0x000000ca13137210 */ /* 0x000fe20007f9e0ff */
[----:B------:R1:W-:Y:S01]  /*21dc0*/  STL [R1+0x394], R20 ;  /* 0x0003941401007387 */ /* 0x0003e20000100800 */
[----:B------:R-:W-:Y:S01]  /*21dd0*/  ISETP.NE.U32.AND P1, PT, R4, RZ, PT ;  /* 0x000000ff0400720c */ /* 0x000fe20003f25070 */
[----:B------:R-:W-:Y:S02]  /*21de0*/  IMAD.MOV.U32 R4, RZ, RZ, R20 ;  /* 0x000000ffff047224 */ /* 0x000fe400078e0014 */
[----:B------:R5:W-:Y:S01]  /*21df0*/  STL [R1+0x390], R23 ;  /* 0x0003901701007387 */ /* 0x000be20000100800 */
[----:B------:R-:W-:-:S03]  /*21e00*/  IMAD.X R22, R22, 0x1, R0, P4 ;  /* 0x0000000116167824 */ /* 0x000fc600020e0600 */
[----:B------:R-:W-:Y:S04]  /*21e10*/  STL [R1+0x3cc], R19 ;  /* 0x0003cc1301007387 */ /* 0x000fe80000100800 */
[----:B-1----:R-:W4:Y:S04]  /*21e20*/  LDL.LU R20, [R1+0x410] ;  /* 0x0004100001147983 */ /* 0x002f280000300800 */
[----:B------:R1:W-:Y:S04]  /*21e30*/  STL [R1+0x3c8], R22 ;  /* 0x0003c81601007387 */ /* 0x0003e80000100800 */
[----:B------:R-:W4:Y:S01]  /*21e40*/  LDL.LU R28, [R1+0x448] ;  /* 0x00044800011c7983 */ /* 0x000f220000300800 */
[----:B------:R-:W-:-:S03]  /*21e50*/  MOV R5, R23 ;  /* 0x0000001700057202 */ /* 0x000fc60000000f00 */
[----:B------:R-:W4:Y:S04]  /*21e60*/  LDL.LU R26, [R1+0x450] ;  /* 0x00045000011a7983 */ /* 0x000f280000300800 */
[----:B------:R1:W-:Y:S01]  /*21e70*/  LDGSTS.E [R3+0x1ae00], [R4.64], P2 ;  /* 0x1ae0000004037fae */ /* 0x0003e20009121848 */
[----:B------:R-:W-:-:S03]  /*21e80*/  ISETP.GT.AND P2, PT, R2, 0x73, PT ;  /* 0x000000730200780c */ /* 0x000fc60003f44270 */
[----:B-----5:R-:W5:Y:S01]  /*21e90*/  LDL.LU R23, [R1+0x454] ;  /* 0x0004540001177983 */ /* 0x020f620000300800 */
[----:B-1----:R-:W-:Y:S02]  /*21ea0*/  IMAD.MOV.U32 R4, RZ, RZ, R19 ;  /* 0x000000ffff047224 */ /* 0x002fe400078e0013 */
[----:B------:R-:W-:Y:S02]  /*21eb0*/  IMAD.MOV.U32 R5, RZ, RZ, R22 ;  /* 0x000000ffff057224 */ /* 0x000fe400078e0016 */
[----:B------:R-:W5:Y:S04]  /*21ec0*/  LDL.LU R22, [R1+0x488] ;  /* 0x0004880001167983 */ /* 0x000f680000300800 */
[----:B------:R1:W-:Y:S04]  /*21ed0*/  LDGSTS.E [R3+0x1bc00], [R4.64], P1 ;  /* 0x1bc0000004037fae */ /* 0x0003e80008921848 */
[----:B------:R-:W5:Y:S01]  /*21ee0*/  LDL.LU R19, [R1+0x48c] ;  /* 0x00048c0001137983 */ /* 0x000f620000300800 */
[----:B-1----:R-:W-:-:S04]  /*21ef0*/  SEL R4, RZ, 0x4, !P2 ;  /* 0x00000004ff047807 */ /* 0x002fc80005000000 */
[----:B------:R-:W-:-:S04]  /*21f00*/  SEL R4, R4, RZ, !P0 ;  /* 0x000000ff04047207 */ /* 0x000fc80004000000 */
[----:B------:R-:W-:Y:S02]  /*21f10*/  ISETP.NE.U32.AND P2, PT, R4, RZ, PT ;  /* 0x000000ff0400720c */ /* 0x000fe40003f45070 */
[-C--:B--2---:R-:W-:Y:S02]  /*21f20*/  IADD3 R21, P3, R21, R202.reuse, RZ ;  /* 0x000000ca15157210 */ /* 0x084fe40007f7e0ff */
[----:B---3--:R-:W-:-:S03]  /*21f30*/  IADD3 R7, P4, R7, R202, RZ ;  /* 0x000000ca07077210 */ /* 0x008fc60007f9e0ff */
[----:B------:R-:W-:Y:S01]  /*21f40*/  STL [R1+0x3d4], R21 ;  /* 0x0003d41501007387 */ /* 0x000fe20000100800 */
[----:B------:R-:W-:Y:S02]  /*21f50*/  IMAD.MOV.U32 R4, RZ, RZ, R21 ;  /* 0x000000ffff047224 */ /* 0x000fe400078e0015 */
[----:B------:R-:W-:-:S05]  /*21f60*/  IMAD.X R24, R24, 0x1, R0, P3 ;  /* 0x0000000118187824 */ /* 0x000fca00018e0600 */
[----:B------:R1:W-:Y:S01]  /*21f70*/  STL [R1+0x3d0], R24 ;  /* 0x0003d01801007387 */ /* 0x0003e20000100800 */
[----:B------:R-:W-:-:S03]  /*21f80*/  IMAD.X R16, R16, 0x1, R0, P4 ;  /* 0x0000000110107824 */ /* 0x000fc600020e0600 */
[----:B------:R-:W-:Y:S01]  /*21f90*/  STL [R1+0x40c], R7 ;  /* 0x00040c0701007387 */ /* 0x000fe20000100800 */
[----:B------:R-:W-:-:S03]  /*21fa0*/  IMAD.MOV.U32 R5, RZ, RZ, R24 ;  /* 0x000000ffff057224 */ /* 0x000fc600078e0018 */
[----:B------:R2:W-:Y:S04]  /*21fb0*/  STL [R1+0x408], R16 ;  /* 0x0004081001007387 */ /* 0x0005e80000100800 */
[----:B-1----:R-:W3:Y:S04]  /*21fc0*/  LDL.LU R24, [R1+0x490] ;  /* 0x0004900001187983 */ /* 0x002ee80000300800 */
[----:B------:R-:W3:Y:S01]  /*21fd0*/  LDL.LU R21, [R1+0x494] ;  /* 0x0004940001157983 */ /* 0x000ee20000300800 */
[----:B----4-:R-:W-:-:S03]  /*21fe0*/  IADD3 R18, P3, R18, R202, RZ ;  /* 0x000000ca12127210 */ /* 0x010fc60007f7e0ff */
[----:B------:R1:W-:Y:S01]  /*21ff0*/  LDGSTS.E [R3+0x1be00], [R4.64], P1 ;  /* 0x1be0000004037fae */ /* 0x0003e20008921848 */
[----:B------:R-:W-:Y:S02]  /*22000*/  ISETP.GT.AND P1, PT, R2, 0x77, PT ;  /* 0x000000770200780c */ /* 0x000fe40003f24270 */
[----:B------:R-:W-:Y:S01]  /*22010*/  IADD3 R27, P4, R27, R202, RZ ;  /* 0x000000ca1b1b7210 */ /* 0x000fe20007f9e0ff */
[----:B-1----:R-:W-:Y:S02]  /*22020*/  IMAD.MOV.U32 R4, RZ, RZ, R7 ;  /* 0x000000ffff047224 */ /* 0x002fe400078e0007 */
[----:B------:R-:W-:Y:S02]  /*22030*/  IMAD.MOV.U32 R5, RZ, RZ, R16 ;  /* 0x000000ffff057224 */ /* 0x000fe400078e0010 */
[----:B--2---:R-:W2:Y:S04]  /*22040*/  LDL.LU R16, [R1+0x4cc] ;  /* 0x0004cc0001107983 */ /* 0x004ea80000300800 */
[----:B------:R1:W-:Y:S04]  /*22050*/  LDGSTS.E [R3+0x1cc00], [R4.64], P2 ;  /* 0x1cc0000004037fae */ /* 0x0003e80009121848 */
[----:B------:R-:W4:Y:S01]  /*22060*/  LDL.LU R7, [R1+0x4d4] ;  /* 0x0004d40001077983 */ /* 0x000f220000300800 */
[----:B------:R-:W-:-:S02]  /*22070*/  IADD3.X R20, R20, R0, RZ, P3, !PT ;  /* 0x0000000014147210 */ /* 0x000fc40001ffe4ff */
[----:B-1----:R-:W-:Y:S01]  /*22080*/  SEL R4, RZ, 0x4, !P1 ;  /* 0x00000004ff047807 */ /* 0x002fe20004800000 */
[----:B------:R-:W-:Y:S02]  /*22090*/  STL [R1+0x414], R18 ;  /* 0x0004141201007387 */ /* 0x000fe40000100800 */
[----:B------:R-:W-:Y:S01]  /*220a0*/  IMAD.MOV.U32 R5, RZ, RZ, R20 ;  /* 0x000000ffff057224 */ /* 0x000fe200078e0014 */
[----:B------:R-:W-:Y:S01]  /*220b0*/  SEL R4, R4, RZ, !P0 ;  /* 0x000000ff04047207 */ /* 0x000fe20004000000 */
[----:B------:R1:W-:Y:S01]  /*220c0*/  STL [R1+0x410], R20 ;  /* 0x0004101401007387 */ /* 0x0003e20000100800 */
[----:B------:R-:W-:-:S03]  /*220d0*/  IMAD.X R28, R28, 0x1, R0, P4 ;  /* 0x000000011c1c7824 */ /* 0x000fc600020e0600 */
[----:B------:R-:W-:Y:S01]  /*220e0*/  STL [R1+0x44c], R27 ;  /* 0x00044c1b01007387 */ /* 0x000fe20000100800 */
[----:B------:R-:W-:Y:S01]  /*220f0*/  ISETP.NE.U32.AND P1, PT, R4, RZ, PT ;  /* 0x000000ff0400720c */ /* 0x000fe20003f25070 */
[----:B------:R-:W-:Y:S02]  /*22100*/  IMAD.MOV.U32 R4, RZ, RZ, R18 ;  /* 0x000000ffff047224 */ /* 0x000fe400078e0012 */
[----:B-1----:R-:W4:Y:S04]  /*22110*/  LDL.LU R20, [R1+0x4c8] ;  /* 0x0004c80001147983 */ /* 0x002f280000300800 */
[----:B------:R-:W-:Y:S04]  /*22120*/  STL [R1+0x448], R28 ;  /* 0x0004481c01007387 */ /* 0x000fe80000100800 */
[----:B------:R-:W4:Y:S04]  /*22130*/  LDL.LU R18, [R1+0x4d0] ;  /* 0x0004d00001127983 */ /* 0x000f280000300800 */
[----:B------:R1:W-:Y:S01]  /*22140*/  LDGSTS.E [R3+0x1ce00], [R4.64], P2 ;  /* 0x1ce0000004037fae */ /* 0x0003e20009121848 */
[----:B------:R-:W-:-:S02]  /*22150*/  ISETP.GT.AND P2, PT, R2, 0x7b, PT ;  /* 0x0000007b0200780c */ /* 0x000fc40003f44270 */
[----:B-----5:R-:W-:Y:S01]  /*22160*/  IADD3 R23, P3, R23, R202, RZ ;  /* 0x000000ca17177210 */ /* 0x020fe20007f7e0ff */
[----:B-1----:R-:W-:Y:S02]  /*22170*/  IMAD.MOV.U32 R4, RZ, RZ, R27 ;  /* 0x000000ffff047224 */ /* 0x002fe400078e001b */
[----:B------:R-:W-:-:S05]  /*22180*/  IMAD.MOV.U32 R5, RZ, RZ, R28 ;  /* 0x000000ffff057224 */ /* 0x000fca00078e001c */
[----:B------:R1:W-:Y:S01]  /*22190*/  LDGSTS.E [R3+0x1dc00], [R4.64], P1 ;  /* 0x1dc0000004037fae */ /* 0x0003e20008921848 */
[----:B------:R-:W-:Y:S01]  /*221a0*/  IADD3 R19, P4, R19, R202, RZ ;  /* 0x000000ca13137210 */ /* 0x000fe20007f9e0ff */
[----:B------:R-:W-:Y:S01]  /*221b0*/  IMAD.X R26, R26, 0x1, R0, P3 ;  /* 0x000000011a1a7824 */ /* 0x000fe200018e0600 */
[----:B-1----:R-:W-:-:S04]  /*221c0*/  SEL R4, RZ, 0x4, !P2 ;  /* 0x00000004ff047807 */ /* 0x002fc80005000000 */
[----:B------:R-:W-:Y:S01]  /*221d0*/  SEL R4, R4, RZ, !P0 ;  /* 0x000000ff04047207 */ /* 0x000fe20004000000 */
[----:B------:R-:W-:Y:S01]  /*221e0*/  IMAD.X R22, R22, 0x1, R0, P4 ;  /* 0x0000000116167824 */ /* 0x000fe200020e0600 */
[----:B------:R-:W-:Y:S02]  /*221f0*/  MOV R5, R26 ;  /* 0x0000001a00057202 */ /* 0x000fe40000000f00 */
[----:B------:R-:W-:Y:S01]  /*22200*/  ISETP.NE.U32.AND P2, PT, R4, RZ, PT ;  /* 0x000000ff0400720c */ /* 0x000fe20003f45070 */
[----:B------:R-:W-:Y:S01]  /*22210*/  IMAD.MOV.U32 R4, RZ, RZ, R23 ;  /* 0x000000ffff047224 */ /* 0x000fe200078e0017 */
[----:B------:R1:W-:Y:S04]  /*22220*/  STL [R1+0x454], R23 ;  /* 0x0004541701007387 */ /* 0x0003e80000100800 */
[----:B------:R-:W-:Y:S04]  /*22230*/  STL [R1+0x450], R26 ;  /* 0x0004501a01007387 */ /* 0x000fe80000100800 */
[----:B------:R5:W-:Y:S04]  /*22240*/  STL [R1+0x48c], R19 ;  /* 0x00048c1301007387 */ /* 0x000be80000100800 */
[----:B------:R5:W-:Y:S04]  /*22250*/  LDGSTS.E [R3+0x1de00], [R4.64], P1 ;  /* 0x1de0000004037fae */ /* 0x000be80008921848 */
[----:B------:R5:W-:Y:S04]  /*22260*/  STL [R1+0x488], R22 ;  /* 0x0004881601007387 */ /* 0x000be80000100800 */
[----:B-1----:R-:W4:Y:S01]  /*22270*/  LDL.LU R23, [R1+0x4d8] ;  /* 0x0004d80001177983 */ /* 0x002f220000300800 */
[----:B-----5:R-:W-:-:S03]  /*22280*/  IMAD.MOV.U32 R4, RZ, RZ, R19 ;  /* 0x000000ffff047224 */ /* 0x020fc600078e0013 */
[----:B------:R-:W5:Y:S01]  /*22290*/  LDL.LU R19, [R1+0x4dc] ;  /* 0x0004dc0001137983 */ /* 0x000f620000300800 */
[----:B------:R-:W-:-:S03]  /*222a0*/  IMAD.MOV.U32 R5, RZ, RZ, R22 ;  /* 0x000000ffff057224 */ /* 0x000fc600078e0016 */
[----:B------:R-:W5:Y:S01]  /*222b0*/  LDL.LU R22, [R1+0x51c] ;  /* 0x00051c0001167983 */ /* 0x000f620000300800 */
[-C--:B------:R-:W-:Y:S08]  /*222c0*/  HMMA.1688.F32.TF32 R48, R156, R30.reuse, R48 ;  /* 0x0000001e9c30723c */ /* 0x080ff00000081030 */
[-C--:B------:R-:W-:Y:S08]  /*222d0*/  HMMA.1688.F32.TF32 R92, R140, R30.reuse, R92 ;  /* 0x0000001e8c5c723c */ /* 0x080ff0000008105c */
[----:B------:R-:W-:Y:S01]  /*222e0*/  HMMA.1688.F32.TF32 R56, R100, R30, R56 ;  /* 0x0000001e6438723c */ /* 0x000fe20000081038 */
[----:B---3--:R-:W-:Y:S01]  /*222f0*/  IADD3 R21, P3, R21, R202, RZ ;  /* 0x000000ca15157210 */ /* 0x008fe20007f7e0ff */
[----:B------:R1:W-:Y:S04]  /*22300*/  LDGSTS.E [R3+0x1ec00], [R4.64], P2 ;  /* 0x1ec0000004037fae */ /* 0x0003e80009121848 */
[----:B------:R-:W-:Y:S01]  /*22310*/  IMAD.X R24, R24, 0x1, R0, P3 ;  /* 0x0000000118187824 */ /* 0x000fe200018e0600 */
[----:B------:R-:W-:Y:S04]  /*22320*/  STL [R1+0x494], R21 ;  /* 0x0004941501007387 */ /* 0x000fe80000100800 */
[----:B------:R-:W-:Y:S04]  /*22330*/  STL [R1+0x490], R24 ;  /* 0x0004901801007387 */ /* 0x000fe80000100800 */
[----:B------:R-:W3:Y:S01]  /*22340*/  LDL.LU R30, [R1+0x518] ;  /* 0x00051800011e7983 */ /* 0x000ee20000300800 */
[----:B------:R-:W-:-:S04]  /*22350*/  ISETP.GT.AND P1, PT, R2, 0x7f, PT ;  /* 0x0000007f0200780c */ /* 0x000fc80003f24270 */
[----:B-1----:R-:W-:-:S04]  /*22360*/  SEL R4, RZ, 0x4, !P1 ;  /* 0x00000004ff047807 */ /* 0x002fc80004800000 */
[----:B------:R-:W-:Y:S01]  /*22370*/  SEL R4, R4, RZ, !P0 ;  /* 0x000000ff04047207 */ /* 0x000fe20004000000 */
[----:B------:R-:W-:-:S03]  /*22380*/  IMAD.MOV.U32 R5, RZ, RZ, R24 ;  /* 0x000000ffff057224 */ /* 0x000fc600078e0018 */
[----:B------:R-:W-:Y:S01]  /*22390*/  ISETP.NE.U32.AND P1, PT, R4, RZ, PT ;  /* 0x000000ff0400720c */ /* 0x000fe20003f25070 */
[----:B------:R-:W-:-:S05]  /*223a0*/  IMAD.MOV.U32 R4, RZ, RZ, R21 ;  /* 0x000000ffff047224 */ /* 0x000fca00078e0015 */
[----:B------:R1:W-:Y:S01]  /*223b0*/  LDGSTS.E [R3+0x1ee00], [R4.64], P2 ;  /* 0x1ee0000004037fae */ /* 0x0003e20009121848 */
[-C--:B--2---:R-:W-:Y:S02]  /*223c0*/  IADD3 R16, P2, R16, R202.reuse, RZ ;  /* 0x000000ca10107210 */ /* 0x084fe40007f5e0ff */
[----:B----4-:R-:W-:Y:S01]  /*223d0*/  IADD3 R7, P3, R7, R202, RZ ;  /* 0x000000ca07077210 */ /* 0x010fe20007f7e0ff */
[----:B------:R-:W2:Y:S04]  /*223e0*/  S2R R200, SR_TID.X ;  /* 0x0000000000c87919 */ /* 0x000ea80000002100 */
[----:B------:R4:W-:Y:S01]  /*223f0*/  STL [R1+0x4cc], R16 ;  /* 0x0004cc1001007387 */ /* 0x0009e20000100800 */
[----:B------:R-:W-:-:S05]  /*22400*/  IMAD.X R20, R20, 0x1, R0, P2 ;  /* 0x0000000114147824 */ /* 0x000fca00010e0600 */
[----:B------:R2:W-:Y:S01]  /*22410*/  STL [R1+0x4c8], R20 ;  /* 0x0004c81401007387 */ /* 0x0005e20000100800 */
[----:B------:R-:W-:-:S03]  /*22420*/  IMAD.X R18, R18, 0x1, R0, P3 ;  /* 0x0000000112127824 */ /* 0x000fc600018e0600 */
[----:B------:R2:W-:Y:S01]  /*22430*/  STL [R1+0x4d4], R7 ;  /* 0x0004d40701007387 */ /* 0x0005e20000100800 */
[----:B-1----:R-:W-:-:S03]  /*22440*/  IMAD.MOV.U32 R4, RZ, RZ, R16 ;  /* 0x000000ffff047224 */ /* 0x002fc600078e0010 */
[----:B------:R-:W3:Y:S04]  /*22450*/  LDL.LU R28, [R1+0x55c] ;  /* 0x00055c00011c7983 */ /* 0x000ee80000300800 */
[----:B------:R1:W-:Y:S04]  /*22460*/  STL [R1+0x4d0], R18 ;  /* 0x0004d01201007387 */ /* 0x0003e80000100800 */
[----:B----4-:R-:W4:Y:S04]  /*22470*/  LDL.LU R16, [R1+0x59c] ;  /* 0x00059c0001107983 */ /* 0x010f280000300800 */
[----:B------:R-:W4:Y:S01]  /*22480*/  LDL.LU R29, [R1+0x558] ;  /* 0x00055800011d7983 */ /* 0x000f220000300800 */
[----:B------:R-:W-:-:S03]  /*22490*/  MOV R5, R20 ;  /* 0x0000001400057202 */ /* 0x000fc60000000f00 */
[----:B------:R-:W4:Y:S04]  /*224a0*/  LDL.LU R24, [R1+0x598] ;  /* 0x0005980001187983 */ /* 0x000f280000300800 */
[----:B------:R-:W4:Y:S04]  /*224b0*/  LDL.LU R27, [R1+0x5d8] ;  /* 0x0005d800011b7983 */ /* 0x000f280000300800 */
[----:B------:R-:W4:Y:S04]  /*224c0*/  LDL.LU R26, [R1+0x5dc] ;  /* 0x0005dc00011a7983 */ /* 0x000f280000300800 */
[----:B------:R-:W4:Y:S04]  /*224d0*/  LDL.LU R21, [R1+0x618] ;  /* 0x0006180001157983 */ /* 0x000f280000300800 */
[----:B------:R1:W-:Y:S04]  /*224e0*/  LDGSTS.E [R3+0x1fc00], [R4.64], P1 ;  /* 0x1fc0000004037fae */ /* 0x0003e80008921848 */
[----:B--2---:R-:W2:Y:S01]  /*224f0*/  LDL.LU R20, [R1+0x61c] ;  /* 0x00061c0001147983 */ /* 0x004ea20000300800 */
[----:B-1----:R-:W-:-:S02]  /*22500*/  IMAD.MOV.U32 R4, RZ, RZ, R7 ;  /* 0x000000ffff047224 */ /* 0x002fc400078e0007 */
[----:B------:R-:W-:Y:S01]  /*22510*/  IMAD.MOV.U32 R5, RZ, RZ, R18 ;  /* 0x000000ffff057224 */ /* 0x000fe200078e0012 */
[----:B------:R-:W-:Y:S01]  /*22520*/  LOP3.LUT R7, R200, 0x7f, RZ, 0xc0, !PT ;  /* 0x0000007fc8077812 */ /* 0x000fe200078ec0ff */
[----:B------:R-:W2:Y:S04]  /*22530*/  LDL.LU R18, [R1+0x65c] ;  /* 0x00065c0001127983 */ /* 0x000ea80000300800 */
[----:B------:R1:W-:Y:S01]  /*22540*/  LDGSTS.E [R3+0x1fe00], [R4.64], P1 ;  /* 0x1fe0000004037fae */ /* 0x0003e20008921848 */
[----:B------:R-:W-:-:S03]  /*22550*/  ISETP.GE.AND P1, PT, R7, R2, PT ;  /* 0x000000020700720c */ /* 0x000fc60003f26270 */
[----:B------:R-:W2:Y:S01]  /*22560*/  LDL.LU R7, [R1+0x69c] ;  /* 0x00069c0001077983 */ /* 0x000ea20000300800 */
[----:B------:R-:W-:-:S03]  /*22570*/  SEL R2, RZ, 0x4, P1 ;  /* 0x00000004ff027807 */ /* 0x000fc60000800000 */
[----:B------:R-:W0:Y:S01]  /*22580*/  LDGDEPBAR ;  /* 0x00000000000079af */ /* 0x000e220000000000 */
[----:B-----5:R-:W-:Y:S02]  /*22590*/  IADD3 R19, P1, R19, UR7, RZ ;  /* 0x0000000713137c10 */ /* 0x020fe4000ff3e0ff */
[----:B------:R-:W-:Y:S02]  /*225a0*/  IADD3 R22, P2, R22, UR7, RZ ;  /* 0x0000000716167c10 */ /* 0x000fe4000ff5e0ff */
[----:B------:R-:W-:Y:S01]  /*225b0*/  IADD3.X R23, R23, UR6, RZ, P1, !PT ;  /* 0x0000000617177c10 */ /* 0x000fe20008ffe4ff */
[----:B------:R-:W-:Y:S01]  /*225c0*/  STL [R1+0x4dc], R19 ;  /* 0x0004dc1301007387 */ /* 0x000fe20000100800 */
[----:B------:R-:W-:-:S03]  /*225d0*/  SEL R2, R2, RZ, !P0 ;  /* 0x000000ff02027207 */ /* 0x000fc60004000000 */
[----:B------:R-:W-:Y:S01]  /*225e0*/  STL [R1+0x51c], R22 ;  /* 0x00051c1601007387 */ /* 0x000fe20000100800 */
[----:B-1----:R-:W-:Y:S01]  /*225f0*/  IMAD.MOV.U32 R3, RZ, RZ, R23 ;  /* 0x000000ffff037224 */ /* 0x002fe200078e0017 */
[----:B------:R-:W-:Y:S02]  /*22600*/  ISETP.NE.U32.AND P0, PT, R2, RZ, PT ;  /* 0x000000ff0200720c */ /* 0x000fe40003f05070 */
[----:B------:R1:W-:Y:S01]  /*22610*/  STL [R1+0x4d8], R23 ;  /* 0x0004d81701007387 */ /* 0x0003e20000100800 */
[----:B------:R-:W-:-:S03]  /*22620*/  IMAD.MOV.U32 R2, RZ, RZ, R19 ;  /* 0x000000ffff027224 */ /* 0x000fc600078e0013 */
[----:B-1----:R-:W5:Y:S01]  /*22630*/  LDL.LU R23, [R1+0x658] ;  /* 0x0006580001177983 */ /* 0x002f620000300800 */
[----:B---3--:R-:W-:-:S05]  /*22640*/  IADD3.X R30, R30, UR6, RZ, P2, !PT ;  /* 0x000000061e1e7c10 */ /* 0x008fca00097fe4ff */
[----:B------:R-:W-:Y:S04]  /*22650*/  STL [R1+0x518], R30 ;  /* 0x0005181e01007387 */ /* 0x000fe80000100800 */
[----:B------:R-:W3:Y:S01]  /*22660*/  LDL.LU R19, [R1+0x698] ;  /* 0x0006980001137983 */ /* 0x000ee20000300800 */
[----:B------:R-:W-:-:S04]  /*22670*/  IMAD.U32 R4, RZ, RZ, UR5 ;  /* 0x00000005ff047e24 */ /* 0x000fc8000f8e00ff */
[----:B------:R-:W-:-:S05]  /*22680*/  IMAD R4, R4, 0x8000, R203 ;  /* 0x0000800004047824 */ /* 0x000fca00078e02cb */
[----:B------:R1:W-:Y:S02]  /*22690*/  LDGSTS.E [R4+0x40000], [R2.64], P0 ;  /* 0x4000000002047fae */ /* 0x0003e40008121848 */
[----:B-1----:R-:W-:Y:S02]  /*226a0*/  IMAD.MOV.U32 R2, RZ, RZ, R22 ;  /* 0x000000ffff027224 */ /* 0x002fe400078e0016 */
[----:B------:R-:W-:Y:S01]  /*226b0*/  IMAD.MOV.U32 R3, RZ, RZ, R30 ;  /* 0x000000ffff037224 */ /* 0x000fe200078e001e */
[----:B------:R-:W3:Y:S04]  /*226c0*/  LDL.LU R22, [R1+0x4e4] ;  /* 0x0004e40001167983 */ /* 0x000ee80000300800 */
[----:B------:R1:W-:Y:S04]  /*226d0*/  LDGSTS.E [R4+0x41000], [R2.64], P0 ;  /* 0x4100000002047fae */ /* 0x0003e80008121848 */
[----:B------:R-:W3:Y:S01]  /*226e0*/  LDL.LU R5, [R1+0x524] ;  /* 0x0005240001057983 */ /* 0x000ee20000300800 */
[----:B------:R-:W-:-:S04]  /*226f0*/  IADD3 R28, P1, R28, UR7, RZ ;  /* 0x000000071c1c7c10 */ /* 0x000fc8000ff3e0ff */
[----:B-1----:R-:W-:Y:S02]  /*22700*/  MOV R2, R28 ;  /* 0x0000001c00027202 */ /* 0x002fe40000000f00 */
[----:B----4-:R-:W-:Y:S02]  /*22710*/  IADD3 R16, P2, R16, UR7, RZ ;  /* 0x0000000710107c10 */ /* 0x010fe4000ff5e0ff */
[----:B------:R-:W-:Y:S01]  /*22720*/  IADD3.X R29, R29, UR6, RZ, P1, !PT ;  /* 0x000000061d1d7c10 */ /* 0x000fe20008ffe4ff */
[----:B------:R-:W-:Y:S01]  /*22730*/  STL [R1+0x55c], R28 ;  /* 0x00055c1c01007387 */ /* 0x000fe20000100800 */
[----:B------:R-:W-:-:S03]  /*22740*/  IADD3.X R24, R24, UR6, RZ, P2, !PT ;  /* 0x0000000618187c10 */ /* 0x000fc600097fe4ff */
[----:B------:R-:W-:Y:S01]  /*22750*/  IMAD.MOV.U32 R3, RZ, RZ, R29 ;  /* 0x000000ffff037224 */ /* 0x000fe200078e001d */
[----:B------:R-:W-:Y:S04]  /*22760*/  STL [R1+0x558], R29 ;  /* 0x0005581d01007387 */ /* 0x000fe80000100800 */
[----:B------:R-:W-:Y:S01]  /*22770*/  STL [R1+0x59c], R16 ;  /* 0x00059c1001007387 */ /* 0x000fe20000100800 */
[----:B------:R-:W-:-:S03]  /*22780*/  IADD3 R26, P1, R26, UR7, RZ ;  /* 0x000000071a1a7c10 */ /* 0x000fc6000ff3e0ff */
[----:B------:R1:W-:Y:S01]  /*22790*/  LDGSTS.E [R4+0x42000], [R2.64], P0 ;  /* 0x4200000002047fae */ /* 0x0003e20008121848 */
[----:B------:R-:W-:-:S03]  /*227a0*/  IADD3.X R27, R27, UR6, RZ, P1, !PT ;  /* 0x000000061b1b7c10 */ /* 0x000fc60008ffe4ff */
[----:B------:R4:W-:Y:S01]  /*227b0*/  STL [R1+0x598], R24 ;  /* 0x0005981801007387 */ /* 0x0009e20000100800 */
[----:B--2---:R-:W-:Y:S01]  /*227c0*/  IADD3 R20, P2, R20, UR7, RZ ;  /* 0x0000000714147c10 */ /* 0x004fe2000ff5e0ff */
[----:B-1----:R-:W-:Y:S02]  /*227d0*/  IMAD.MOV.U32 R3, RZ, RZ, R24 ;  /* 0x000000ffff037224 */ /* 0x002fe400078e0018 */
[----:B----4-:R-:W2:Y:S01]  /*227e0*/  LDL.LU R24, [R1+0x4e0] ;  /* 0x0004e00001187983 */ /* 0x010ea20000300800 */
[----:B------:R-:W-:Y:S01]  /*227f0*/  IMAD.MOV.U32 R2, RZ, RZ, R16 ;  /* 0x000000ffff027224 */ /* 0x000fe200078e0010 */
[----:B------:R-:W-:Y:S02]  /*22800*/  IADD3.X R21, R21, UR6, RZ, P2, !PT ;  /* 0x0000000615157c10 */ /* 0x000fe400097fe4ff */
[----:B------:R-:W4:Y:S04]  /*22810*/  LDL.LU R16, [R1+0x520] ;  /* 0x0005200001107983 */ /* 0x000f280000300800 */
[----:B------:R-:W-:Y:S04]  /*22820*/  STL [R1+0x5dc], R26 ;  /* 0x0005dc1a01007387 */ /* 0x000fe80000100800 */
[----:B------:R-:W-:Y:S04]  /*22830*/  STL [R1+0x5d8], R27 ;  /* 0x0005d81b01007387 */ /* 0x000fe80000100800 */
[----:B------:R1:W-:Y:S04]  /*22840*/  LDGSTS.E [R4+0x43000], [R2.64], P0 ;  /* 0x4300000002047fae */ /* 0x0003e80008121848 */
[----:B------:R-:W-:Y:S04]  /*22850*/  STL [R1+0x61c], R20 ;  /* 0x00061c1401007387 */ /* 0x000fe80000100800 */
[----:B------:R5:W-:Y:S01]  /*22860*/  STL [R1+0x618], R21 ;  /* 0x0006181501007387 */ /* 0x000be20000100800 */
[----:B-1----:R-:W-:-:S03]  /*22870*/  IMAD.MOV.U32 R2, RZ, RZ, R26 ;  /* 0x000000ffff027224 */ /* 0x002fc600078e001a */
[----:B------:R-:W4:Y:S01]  /*22880*/  LDL.LU R29, [R1+0x560] ;  /* 0x00056000011d7983 */ /* 0x000f220000300800 */
[----:B------:R-:W-:-:S03]  /*22890*/  IMAD.MOV.U32 R3, RZ, RZ, R27 ;  /* 0x000000ffff037224 */ /* 0x000fc600078e001b */
[----:B------:R-:W4:Y:S04]  /*228a0*/  LDL.LU R28, [R1+0x564] ;  /* 0x00056400011c7983 */ /* 0x000f280000300800 */
[----:B------:R1:W-:Y:S01]  /*228b0*/  LDGSTS.E [R4+0x44000], [R2.64], P0 ;  /* 0x4400000002047fae */ /* 0x0003e20008121848 */
[----:B------:R-:W-:Y:S02]  /*228c0*/  IADD3 R18, P1, R18, UR7, RZ ;  /* 0x0000000712127c10 */ /* 0x000fe4000ff3e0ff */
[----:B------:R-:W-:Y:S01]  /*228d0*/  IADD3 R7, P2, R7, UR7, RZ ;  /* 0x0000000707077c10 */ /* 0x000fe2000ff5e0ff */
[----:B-1----:R-:W-:Y:S02]  /*228e0*/  IMAD.MOV.U32 R3, RZ, RZ, R21 ;  /* 0x000000ffff037224 */ /* 0x002fe400078e0015 */
[----:B------:R-:W-:Y:S01]  /*228f0*/  IMAD.MOV.U32 R2, RZ, RZ, R20 ;  /* 0x000000ffff027224 */ /* 0x000fe200078e0014 */
[----:B-----5:R-:W4:Y:S04]  /*22900*/  LDL.LU R21, [R1+0x5a0] ;  /* 0x0005a00001157983 */ /* 0x020f280000300800 */
[----:B------:R-:W4:Y:S01]  /*22910*/  LDL.LU R20, [R1+0x5a4] ;  /* 0x0005a40001147983 */ /* 0x000f220000300800 */
[----:B------:R-:W-:-:S03]  /*22920*/  IADD3.X R23, R23, UR6, RZ, P1, !PT ;  /* 0x0000000617177c10 */ /* 0x000fc60008ffe4ff */
[----:B------:R1:W-:Y:S04]  /*22930*/  STL [R1+0x65c], R18 ;  /* 0x00065c1201007387 */ /* 0x0003e80000100800 */
[----:B------:R1:W-:Y:S04]  /*22940*/  STL [R1+0x658], R23 ;  /* 0x0006581701007387 */ /* 0x0003e80000100800 */
[----:B------:R1:W-:Y:S04]  /*22950*/  STL [R1+0x69c], R7 ;  /* 0x00069c0701007387 */ /* 0x0003e80000100800 */
[----:B------:R1:W-:Y:S04]  /*22960*/  LDGSTS.E [R4+0x45000], [R2.64], P0 ;  /* 0x4500000002047fae */ /* 0x0003e80008121848 */
[----:B------:R-:W4:Y:S01]  /*22970*/  LDL.LU R26, [R1+0x5e4] ;  /* 0x0005e400011a7983 */ /* 0x000f220000300800 */
[----:B-1----:R-:W-:Y:S01]  /*22980*/  IMAD.MOV.U32 R2, RZ, RZ, R18 ;  /* 0x000000ffff027224 */ /* 0x002fe200078e0012 */
[----:B------:R-:W-:-:S05]  /*22990*/  MOV R3, R23 ;  /* 0x0000001700037202 */ /* 0x000fca0000000f00 */
[----:B------:R1:W-:Y:S01]  /*229a0*/  LDGSTS.E [R4+0x46000], [R2.64], P0 ;  /* 0x4600000002047fae */ /* 0x0003e20008121848 */
[----:B---3--:R-:W-:-:S05]  /*229b0*/  IADD3.X R19, R19, UR6, RZ, P2, !PT ;  /* 0x0000000613137c10 */ /* 0x008fca00097fe4ff */
[----:B------:R3:W-:Y:S04]  /*229c0*/  STL [R1+0x698], R19 ;  /* 0x0006981301007387 */ /* 0x0007e80000100800 */
[----:B------:R-:W5:Y:S04]  /*229d0*/  LDL.LU R18, [R1+0x624] ;  /* 0x0006240001127983 */ /* 0x000f680000300800 */
[----:B------:R-:W5:Y:S04]  /*229e0*/  LDL.LU R27, [R1+0x5e0] ;  /* 0x0005e000011b7983 */ /* 0x000f680000300800 */
[----:B------:R-:W5:Y:S01]  /*229f0*/  LDL.LU R23, [R1+0x620] ;  /* 0x0006200001177983 */ /* 0x000f620000300800 */
[----:B-1----:R-:W-:-:S02]  /*22a00*/  IMAD.MOV.U32 R2, RZ, RZ, R7 ;  /* 0x000000ffff027224 */ /* 0x002fc400078e0007 */
[----:B------:R-:W-:Y:S01]  /*22a10*/  IMAD.MOV.U32 R3, RZ, RZ, R19 ;  /* 0x000000ffff037224 */ /* 0x000fe200078e0013 */
[----:B------:R-:W-:-:S04]  /*22a20*/  IADD3 R22, P1, R22, UR7, RZ ;  /* 0x0000000716167c10 */ /* 0x000fc8000ff3e0ff */
[----:B------:R1:W-:Y:S01]  /*22a30*/  LDGSTS.E [R4+0x47000], [R2.64], P0 ;  /* 0x4700000002047fae */ /* 0x0003e20008121848 */
[----:B------:R-:W-:Y:S02]  /*22a40*/  LOP3.LUT R7, R203, 0x10, RZ, 0x3c, !PT ;  /* 0x00000010cb077812 */ /* 0x000fe400078e3cff */
[----:B------:R-:W-:Y:S01]  /*22a50*/  IADD3 R5, P2, R5, UR7, RZ ;  /* 0x0000000705057c10 */ /* 0x000fe2000ff5e0ff */
[----:B------:R-:W-:Y:S01]  /*22a60*/  STL [R1+0x4e4], R22 ;  /* 0x0004e41601007387 */ /* 0x000fe20000100800 */
[----:B-1----:R-:W-:-:S03]  /*22a70*/  IMAD.U32 R4, RZ, RZ, UR5 ;  /* 0x00000005ff047e24 */ /* 0x002fc6000f8e00ff */
[----:B------:R-:W-:Y:S01]  /*22a80*/  STL [R1+0x524], R5 ;  /* 0x0005240501007387 */ /* 0x000fe20000100800 */
[----:B------:R-:W-:Y:S02]  /*22a90*/  IMAD.MOV.U32 R2, RZ, RZ, R22 ;  /* 0x000000ffff027224 */ /* 0x000fe400078e0016 */
[----:B------:R-:W-:Y:S01]  /*22aa0*/  IMAD R4, R4, 0x8000, R7 ;  /* 0x0000800004047824 */ /* 0x000fe200078e0207 */
[----:B--2---:R-:W-:-:S05]  /*22ab0*/  IADD3.X R24, R24, UR6, RZ, P1, !PT ;  /* 0x0000000618187c10 */ /* 0x004fca0008ffe4ff */
[----:B------:R1:W-:Y:S01]  /*22ac0*/  STL [R1+0x4e0], R24 ;  /* 0x0004e01801007387 */ /* 0x0003e20000100800 */
[----:B------:R-:W-:Y:S01]  /*22ad0*/  IMAD.MOV.U32 R3, RZ, RZ, R24 ;  /* 0x000000ffff037224 */ /* 0x000fe200078e0018 */
[----:B----4-:R-:W-:Y:S02]  /*22ae0*/  IADD3.X R16, R16, UR6, RZ, P2, !PT ;  /* 0x0000000610107c10 */ /* 0x010fe400097fe4ff */
[----:B---3--:R-:W2:Y:S04]  /*22af0*/  LDL.LU R19, [R1+0x664] ;  /* 0x0006640001137983 */ /* 0x008ea80000300800 */
[----:B------:R-:W3:Y:S04]  /*22b00*/  LDL.LU R7, [R1+0x6a4] ;  /* 0x0006a40001077983 */ /* 0x000ee80000300800 */
[----:B-1----:R-:W3:Y:S04]  /*22b10*/  LDL.LU R24, [R1+0x660] ;  /* 0x0006600001187983 */ /* 0x002ee80000300800 */
[----:B------:R1:W-:Y:S04]  /*22b20*/  LDGSTS.E [R4+0x40200], [R2.64], P0 ;  /* 0x4020000002047fae */ /* 0x0003e80008121848 */
[----:B------:R-:W3:Y:S01]  /*22b30*/  LDL.LU R22, [R1+0x6a0] ;  /* 0x0006a00001167983 */ /* 0x000ee20000300800 */
[----:B------:R-:W-:Y:S01]  /*22b40*/  IADD3 R28, P1, R28, UR7, RZ ;  /* 0x000000071c1c7c10 */ /* 0x000fe2000ff3e0ff */
[----:B-1----:R-:W-:-:S02]  /*22b50*/  IMAD.MOV.U32 R2, RZ, RZ, R5 ;  /* 0x000000ffff027224 */ /* 0x002fc400078e0005 */
[----:B------:R-:W-:Y:S01]  /*22b60*/  IMAD.MOV.U32 R3, RZ, RZ, R16 ;  /* 0x000000ffff037224 */ /* 0x000fe200078e0010 */
[----:B------:R-:W-:Y:S01]  /*22b70*/  IADD3.X R29, R29, UR6, RZ, P1, !PT ;  /* 0x000000061d1d7c10 */ /* 0x000fe20008ffe4ff */
[----:B------:R1:W-:Y:S04]  /*22b80*/  STL [R1+0x520], R16 ;  /* 0x0005201001007387 */ /* 0x0003e80000100800 */
[----:B------:R1:W-:Y:S04]  /*22b90*/  LDGSTS.E [R4+0x41200], [R2.64], P0 ;  /* 0x4120000002047fae */ /* 0x0003e80008121848 */
[----:B-1----:R-:W3:Y:S04]  /*22ba0*/  LDL.LU R16, [R1+0x4ec] ;  /* 0x0004ec0001107983 */ /* 0x002ee80000300800 */
[----:B------:R-:W3:Y:S01]  /*22bb0*/  LDL.LU R5, [R1+0x52c] ;  /* 0x00052c0001057983 */ /* 0x000ee20000300800 */
[----:B------:R-:W-:Y:S01]  /*22bc0*/  IADD3 R20, P2, R20, UR7, RZ ;  /* 0x0000000714147c10 */ /* 0x000fe2000ff5e0ff */
[----:B------:R-:W-:Y:S01]  /*22bd0*/  IMAD.MOV.U32 R3, RZ, RZ, R29 ;  /* 0x000000ffff037224 */ /* 0x000fe200078e001d */
[----:B------:R-:W-:-:S02]  /*22be0*/  MOV R2, R28 ;  /* 0x0000001c00027202 */ /* 0x000fc40000000f00 */
[----:B------:R-:W-:Y:S01]  /*22bf0*/  IADD3.X R21, R21, UR6, RZ, P2, !PT ;  /* 0x0000000615157c10 */ /* 0x000fe200097fe4ff */
[----:B------:R-:W-:Y:S04]  /*22c00*/  STL [R1+0x564], R28 ;  /* 0x0005641c01007387 */ /* 0x000fe80000100800 */
[----:B------:R-:W-:Y:S04]  /*22c10*/  STL [R1+0x560], R29 ;  /* 0x0005601d01007387 */ /* 0x000fe80000100800 */
[----:B------:R1:W-:Y:S04]  /*22c20*/  STL [R1+0x5a4], R20 ;  /* 0x0005a41401007387 */ /* 0x0003e80000100800 */
[----:B------:R1:W-:Y:S04]  /*22c30*/  LDGSTS.E [R4+0x42200], [R2.64], P0 ;  /* 0x4220000002047fae */ /* 0x0003e80008121848 */
[----:B------:R1:W-:Y:S01]  /*22c40*/  STL [R1+0x5a0], R21 ;  /* 0x0005a01501007387 */ /* 0x0003e20000100800 */
[----:B------:R-:W-:Y:S01]  /*22c50*/  IADD3 R26, P1, R26, UR7, RZ ;  /* 0x000000071a1a7c10 */ /* 0x000fe2000ff3e0ff */
[----:B-1----:R-:W-:-:S02]  /*22c60*/  IMAD.MOV.U32 R2, RZ, RZ, R20 ;  /* 0x000000ffff027224 */ /* 0x002fc400078e0014 */
[----:B------:R-:W3:Y:S01]  /*22c70*/  LDL.LU R20, [R1+0x4e8] ;  /* 0x0004e80001147983 */ /* 0x000ee20000300800 */
[----:B------:R-:W-:-:S03]  /*22c80*/  IMAD.MOV.U32 R3, RZ, RZ, R21 ;  /* 0x000000ffff037224 */ /* 0x000fc600078e0015 */
[----:B------:R-:W3:Y:S04]  /*22c90*/  LDL.LU R21, [R1+0x528] ;  /* 0x0005280001157983 */ /* 0x000ee80000300800 */
[----:B------:R-:W-:Y:S04]  /*22ca0*/  STL [R1+0x5e4], R26 ;  /* 0x0005e41a01007387 */ /* 0x000fe80000100800 */
[----:B------:R1:W-:Y:S02]  /*22cb0*/  LDGSTS.E [R4+0x43200], [R2.64], P0 ;  /* 0x4320000002047fae */ /* 0x0003e40008121848 */
[----:B-1----:R-:W-:Y:S01]  /*22cc0*/  IMAD.MOV.U32 R2, RZ, RZ, R26 ;  /* 0x000000ffff027224 */ /* 0x002fe200078e001a */
[----:B-----5:R-:W-:-:S02]  /*22cd0*/  IADD3 R18, P2, R18, UR7, RZ ;  /* 0x0000000712127c10 */ /* 0x020fc4000ff5e0ff */
[----:B------:R-:W-:Y:S02]  /*22ce0*/  IADD3.X R27, R27, UR6, RZ, P1, !PT ;  /* 0x000000061b1b7c10 */ /* 0x000fe40008ffe4ff */
[----:B------:R-:W-:-:S03]  /*22cf0*/  IADD3.X R23, R23, UR6, RZ, P2, !PT ;  /* 0x0000000617177c10 */ /* 0x000fc600097fe4ff */
[----:B------:R1:W-:Y:S01]  /*22d00*/  STL [R1+0x5e0], R27 ;  /* 0x0005e01b01007387 */ /* 0x0003e20000100800 */
[----:B------:R-:W-:-:S03]  /*22d10*/  IMAD.MOV.U32 R3, RZ, RZ, R27 ;  /* 0x000000ffff037224 */ /* 0x000fc600078e001b */
[----:B------:R-:W-:Y:S04]  /*22d20*/  STL [R1+0x624], R18 ;  /* 0x0006241201007387 */ /* 0x000fe80000100800 */
[----:B------:R5:W-:Y:S04]  /*22d30*/  STL [R1+0x620], R23 ;  /* 0x0006201701007387 */ /* 0x000be80000100800 */
[----:B------:R-:W4:Y:S04]  /*22d40*/  LDL.LU R28, [R1+0x568] ;  /* 0x00056800011c7983 */ /* 0x000f280000300800 */
[----:B-1----:R-:W4:Y:S04]  /*22d50*/  LDL.LU R27, [R1+0x56c] ;  /* 0x00056c00011b7983 */ /* 0x002f280000300800 */
[----:B------:R1:W-:Y:S02]  /*22d60*/  LDGSTS.E [R4+0x44200], [R2.64], P0 ;  /* 0x4420000002047fae */ /* 0x0003e40008121848 */
[----:B-1----:R-:W-:-:S02]  /*22d70*/  IMAD.MOV.U32 R3, RZ, RZ, R23 ;  /* 0x000000ffff037224 */ /* 0x002fc400078e0017 */
[----:B------:R-:W-:Y:S01]  /*22d80*/  IMAD.MOV.U32 R2, RZ, RZ, R18 ;  /* 0x000000ffff027224 */ /* 0x000fe200078e0012 */
[----:B-----5:R-:W5:Y:S04]  /*22d90*/  LDL.LU R23, [R1+0x5a8] ;  /* 0x0005a80001177983 */ /* 0x020f680000300800 */
[----:B------:R-:W5:Y:S04]  /*22da0*/  LDL.LU R18, [R1+0x5ac] ;  /* 0x0005ac0001127983 */ /* 0x000f680000300800 */
[----:B------:R1:W-:Y:S01]  /*22db0*/  LDGSTS.E [R4+0x45200], [R2.64], P0 ;  /* 0x4520000002047fae */ /* 0x0003e20008121848 */
[----:B--2---:R-:W-:-:S02]  /*22dc0*/  IADD3 R19, P1, R19, UR7, RZ ;  /* 0x0000000713137c10 */ /* 0x004fc4000ff3e0ff */
[----:B---3--:R-:W-:Y:S02]  /*22dd0*/  IADD3 R7, P2, R7, UR7, RZ ;  /* 0x0000000707077c10 */ /* 0x008fe4000ff5e0ff */
[----:B------:R-:W-:Y:S01]  /*22de0*/  IADD3.X R24, R24, UR6, RZ, P1, !PT ;  /* 0x0000000618187c10 */ /* 0x000fe20008ffe4ff */
[----:B------:R-:W-:Y:S01]  /*22df0*/  STL [R1+0x664], R19 ;  /* 0x0006641301007387 */ /* 0x000fe20000100800 */
[----:B-1----:R-:W-:Y:S02]  /*22e00*/  IMAD.MOV.U32 R2, RZ, RZ, R19 ;  /* 0x000000ffff027224 */ /* 0x002fe400078e0013 */
[----:B------:R-:W-:Y:S01]  /*22e10*/  MOV R3, R24 ;  /* 0x0000001800037202 */ /* 0x000fe20000000f00 */
[----:B------:R1:W-:Y:S01]  /*22e20*/  STL [R1+0x660], R24 ;  /* 0x0006601801007387 */ /* 0x0003e20000100800 */
[----:B------:R-:W-:-:S03]  /*22e30*/  IADD3.X R22, R22, UR6, RZ, P2, !PT ;  /* 0x0000000616167c10 */ /* 0x000fc600097fe4ff */
[----:B------:R-:W-:Y:S04]  /*22e40*/  STL [R1+0x6a4], R7 ;  /* 0x0006a40701007387 */ /* 0x000fe80000100800 */
[----:B------:R2:W-:Y:S04]  /*22e50*/  LDGSTS.E [R4+0x46200], [R2.64], P0 ;  /* 0x4620000002047fae */ /* 0x0005e80008121848 */
[----:B-1----:R-:W3:Y:S04]  /*22e60*/  LDL.LU R24, [R1+0x5ec] ;  /* 0x0005ec0001187983 */ /* 0x002ee80000300800 */
[----:B------:R1:W-:Y:S04]  /*22e70*/  STL [R1+0x6a0], R22 ;  /* 0x0006a01601007387 */ /* 0x0003e80000100800 */
[----:B------:R-:W3:Y:S01]  /*22e80*/  LDL.LU R19, [R1+0x62c] ;  /* 0x00062c0001137983 */ /* 0x000ee20000300800 */
[----:B--2---:R-:W-:-:S03]  /*22e90*/  IMAD.MOV.U32 R3, RZ, RZ, R22 ;  /* 0x000000ffff037224 */ /* 0x004fc600078e0016 */
[----:B------:R-:W2:Y:S01]  /*22ea0*/  LDL.LU R26, [R1+0x5e8] ;  /* 0x0005e800011a7983 */ /* 0x000ea20000300800 */
[----:B------:R-:W-:Y:S01]  /*22eb0*/  IADD3 R16, P1, R16, UR7, RZ ;  /* 0x0000000710107c10 */ /* 0x000fe2000ff3e0ff */
[----:B------:R-:W-:Y:S02]  /*22ec0*/  IMAD.MOV.U32 R2, RZ, RZ, R7 ;  /* 0x000000ffff027224 */ /* 0x000fe400078e0007 */
[----:B-1----:R-:W2:Y:S01]  /*22ed0*/  LDL.LU R22, [R1+0x628] ;  /* 0x0006280001167983 */ /* 0x002ea20000300800 */
[----:B------:R-:W-:-:S03]  /*22ee0*/  IADD3 R5, P2, R5, UR7, RZ ;  /* 0x0000000705057c10 */ /* 0x000fc6000ff5e0ff */
[----:B------:R1:W-:Y:S04]  /*22ef0*/  LDGSTS.E [R4+0x47200], [R2.64], P0 ;  /* 0x4720000002047fae */ /* 0x0003e80008121848 */
[----:B------:R-:W-:Y:S04]  /*22f00*/  STL [R1+0x4ec], R16 ;  /* 0x0004ec1001007387 */ /* 0x000fe80000100800 */
[----:B------:R-:W-:Y:S01]  /*22f10*/  STL [R1+0x52c], R5 ;  /* 0x00052c0501007387 */ /* 0x000fe20000100800 */
[----:B-1----:R-:W-:-:S04]  /*22f20*/  IMAD.U32 R4, RZ, RZ, UR5 ;  /* 0x00000005ff047e24 */ /* 0x002fc8000f8e00ff */
[----:B------:R-:W-:Y:S02]  /*22f30*/  IMAD R4, R4, 0x8000, R6 ;  /* 0x0000800004047824 */ /* 0x000fe400078e0206 */
[----:B------:R-:W-:Y:S01]  /*22f40*/  IMAD.MOV.U32 R2, RZ, RZ, R16 ;  /* 0x000000ffff027224 */ /* 0x000fe200078e0010 */
[----:B------:R-:W-:-:S05]  /*22f50*/  IADD3.X R20, R20, UR6, RZ, P1, !PT ;  /* 0x0000000614147c10 */ /* 0x000fca0008ffe4ff */
[----:B------:R1:W-:Y:S01]  /*22f60*/  STL [R1+0x4e8], R20 ;  /* 0x0004e81401007387 */ /* 0x0003e20000100800 */
[----:B------:R-:W-:-:S03]  /*22f70*/  IMAD.MOV.U32 R3, RZ, RZ, R20 ;  /* 0x000000ffff037224 */ /* 0x000fc600078e0014 */
[----:B------:R-:W2:Y:S04]  /*22f80*/  LDL.LU R7, [R1+0x66c] ;  /* 0x00066c0001077983 */ /* 0x000ea80000300800 */
[----:B------:R-:W2:Y:S01]  /*22f90*/  LDL.LU R6, [R1+0x6ac] ;  /* 0x0006ac0001067983 */ /* 0x000ea20000300800 */
[----:B------:R-:W-:-:S03]  /*22fa0*/  IADD3.X R21, R21, UR6, RZ, P2, !PT ;  /* 0x0000000615157c10 */ /* 0x000fc600097fe4ff */
[----:B-1----:R-:W2:Y:S04]  /*22fb0*/  LDL.LU R20, [R1+0x668] ;  /* 0x0006680001147983 */ /* 0x002ea80000300800 */
[----:B------:R-:W2:Y:S04]  /*22fc0*/  LDL.LU R16, [R1+0x6a8] ;  /* 0x0006a80001107983 */ /* 0x000ea80000300800 */
[----:B------:R1:W-:Y:S04]  /*22fd0*/  LDGSTS.E [R4+0x40400], [R2.64], P0 ;  /* 0x4040000002047fae */ /* 0x0003e80008121848 */
[----:B------:R1:W-:Y:S02]  /*22fe0*/  STL [R1+0x528], R21 ;  /* 0x0005281501007387 */ /* 0x0003e40000100800 */
[----:B-1----:R-:W-:-:S02]  /*22ff0*/  IMAD.MOV.U32 R2, RZ, RZ, R5 ;  /* 0x000000ffff027224 */ /* 0x002fc400078e0005 */
[----:B------:R-:W-:Y:S02]  /*23000*/  IMAD.MOV.U32 R3, RZ, RZ, R21 ;  /* 0x000000ffff037224 */ /* 0x000fe400078e0015 */
[----:B------:R-:W2:Y:S04]  /*23010*/  LDL.LU R21, [R1+0x4f4] ;  /* 0x0004f40001157983 */ /* 0x000ea80000300800 */
[----:B------:R1:W-:Y:S04]  /*23020*/  LDGSTS.E [R4+0x41400], [R2.64], P0 ;  /* 0x4140000002047fae */ /* 0x0003e80008121848 */
[----:B------:R-:W2:Y:S01]  /*23030*/  LDL.LU R5, [R1+0x534] ;  /* 0x0005340001057983 */ /* 0x000ea20000300800 */
[----:B----4-:R-:W-:-:S04]  /*23040*/  IADD3 R27, P1, R27, UR7, RZ ;  /* 0x000000071b1b7c10 */ /* 0x010fc8000ff3e0ff */
[----:B------:R-:W-:Y:S02]  /*23050*/  IADD3.X R28, R28, UR6, RZ, P1, !PT ;  /* 0x000000061c1c7c10 */ /* 0x000fe40008ffe4ff */
[----:B-1----:R-:W-:-:S03]  /*23060*/  MOV R2, R27 ;  /* 0x0000001b00027202 */ /* 0x002fc60000000f00 */
[----:B------:R-:W-:Y:S01]  /*23070*/  IMAD.MOV.U32 R3, RZ, RZ, R28 ;  /* 0x000000ffff037224 */ /* 0x000fe200078e001c */
[----:B------:R-:W-:Y:S04]  /*23080*/  STL [R1+0x56c], R27 ;  /* 0x00056c1b01007387 */ /* 0x000fe80000100800 */
[----:B------:R-:W-:Y:S04]  /*23090*/  STL [R1+0x568], R28 ;  /* 0x0005681c01007387 */ /* 0x000fe80000100800 */
[----:B------:R1:W-:Y:S01]  /*230a0*/  LDGSTS.E [R4+0x42400], [R2.64], P0 ;  /* 0x4240000002047fae */ /* 0x0003e20008121848 */
[----:B-----5:R-:W-:-:S04]  /*230b0*/  IADD3 R18, P2, R18, UR7, RZ ;  /* 0x0000000712127c10 */ /* 0x020fc8000ff5e0ff */
[----:B------:R-:W-:Y:S01]  /*230c0*/  IADD3.X R23, R23, UR6, RZ, P2, !PT ;  /* 0x0000000617177c10 */ /* 0x000fe200097fe4ff */
[----:B------:R-:W-:Y:S04]  /*230d0*/  STL [R1+0x5ac], R18 ;  /* 0x0005ac1201007387 */ /* 0x000fe80000100800 */
[----:B------:R4:W-:Y:S01]  /*230e0*/  STL [R1+0x5a8], R23 ;  /* 0x0005a81701007387 */ /* 0x0009e20000100800 */
[----:B-1----:R-:W-:-:S03]  /*230f0*/  IMAD.MOV.U32 R3, RZ, RZ, R23 ;  /* 0x000000ffff037224 */ /* 0x002fc600078e0017 */
[----:B----4-:R-:W4:Y:S01]  /*23100*/  LDL.LU R23, [R1+0x4f0] ;  /* 0x0004f00001177983 */ /* 0x010f220000300800 */
[----:B------:R-:W-:-:S03]  /*23110*/  IMAD.MOV.U32 R2, RZ, RZ, R18 ;  /* 0x000000ffff027224 */ /* 0x000fc600078e0012 */
[----:B------:R-:W5:Y:S04]  /*23120*/  LDL.LU R18, [R1+0x530] ;  /* 0x0005300001127983 */ /* 0x000f680000300800 */
[----:B------:R1:W-:Y:S01]  /*23130*/  LDGSTS.E [R4+0x43400], [R2.64], P0 ;  /* 0x4340000002047fae */ /* 0x0003e20008121848 */
[----:B---3--:R-:W-:Y:S02]  /*23140*/  IADD3 R24, P1, R24, UR7, RZ ;  /* 0x0000000718187c10 */ /* 0x008fe4000ff3e0ff */
[----:B------:R-:W-:Y:S02]  /*23150*/  IADD3 R19, P2, R19, UR7, RZ ;  /* 0x0000000713137c10 */ /* 0x000fe4000ff5e0ff */
[----:B--2---:R-:W-:Y:S01]  /*23160*/  IADD3.X R26, R26, UR6, RZ, P1, !PT ;  /* 0x000000061a1a7c10 */ /* 0x004fe20008ffe4ff */
[----:B------:R-:W-:Y:S01]  /*23170*/  STL [R1+0x5ec], R24 ;  /* 0x0005ec1801007387 */ /* 0x000fe20000100800 */
[----:B------:R-:W-:-:S03]  /*23180*/  IADD3.X R22, R22, UR6, RZ, P2, !PT ;  /* 0x0000000616167c10 */ /* 0x000fc600097fe4ff */
[----:B------:R-:W-:Y:S01]  /*23190*/  STL [R1+0x5e8], R26 ;  /* 0x0005e81a01007387 */ /* 0x000fe20000100800 */
[----:B-1----:R-:W-:Y:S02]  /*231a0*/  IMAD.MOV.U32 R2, RZ, RZ, R24 ;  /* 0x000000ffff027224 */ /* 0x002fe400078e0018 */
[----:B------:R-:W-:Y:S01]  /*231b0*/  IMAD.MOV.U32 R3, RZ, RZ, R26 ;  /* 0x000000ffff037224 */ /* 0x000fe200078e001a */
[----:B------:R-:W-:Y:S04]  /*231c0*/  STL [R1+0x62c], R19 ;  /* 0x00062c1301007387 */ /* 0x000fe80000100800 */
[----:B------:R1:W-:Y:S04]  /*231d0*/  STL [R1+0x628], R22 ;  /* 0x0006281601007387 */ /* 0x0003e80000100800 */
[----:B------:R-:W2:Y:S04]  /*231e0*/  LDL.LU R28, [R1+0x570] ;  /* 0x00057000011c7983 */ /* 0x000ea80000300800 */
[----:B------:R-:W3:Y:S04]  /*231f0*/  LDL.LU R27, [R1+0x574] ;  /* 0x00057400011b7983 */ /* 0x000ee80000300800 */
[----:B------:R1:W-:Y:S02]  /*23200*/  LDGSTS.E [R4+0x44400], [R2.64], P0 ;  /* 0x4440000002047fae */ /* 0x0003e40008121848 */
[----:B-1----:R-:W-:-:S02]  /*23210*/  IMAD.MOV.U32 R3, RZ, RZ, R22 ;  /* 0x000000ffff037224 */ /* 0x002fc400078e0016 */
[----:B------:R-:W-:Y:S01]  /*23220*/  IMAD.MOV.U32 R2, RZ, RZ, R19 ;  /* 0x000000ffff027224 */ /* 0x000fe200078e0013 */
[----:B------:R-:W2:Y:S04]  /*23230*/  LDL.LU R22, [R1+0x5b0] ;  /* 0x0005b00001167983 */ /* 0x000ea80000300800 */
[----:B------:R-:W2:Y:S04]  /*23240*/  LDL.LU R19, [R1+0x5b4] ;  /* 0x0005b40001137983 */ /* 0x000ea80000300800 */
[----:B------:R1:W-:Y:S01]  /*23250*/  LDGSTS.E [R4+0x45400], [R2.64], P0 ;  /* 0x4540000002047fae */ /* 0x0003e20008121848 */
[----:B------:R-:W-:-:S02]  /*23260*/  IADD3 R7, P1, R7, UR7, RZ ;  /* 0x0000000707077c10 */ /* 0x000fc4000ff3e0ff */
[----:B------:R-:W-:Y:S02]  /*23270*/  IADD3 R6, P2, R6, UR7, RZ ;  /* 0x0000000706067c10 */ /* 0x000fe4000ff5e0ff */
[----:B------:R-:W-:Y:S01]  /*23280*/  IADD3.X R20, R20, UR6, RZ, P1, !PT ;  /* 0x0000000614147c10 */ /* 0x000fe20008ffe4ff */
[----:B------:R1:W-:Y:S01]  /*23290*/  STL [R1+0x66c], R7 ;  /* 0x00066c0701007387 */ /* 0x0003e20000100800 */
[----:B------:R-:W-:-:S03]  /*232a0*/  IADD3.X R16, R16, UR6, RZ, P2, !PT ;  /* 0x0000000610107c10 */ /* 0x000fc600097fe4ff */
[----:B------:R1:W-:Y:S02]  /*232b0*/  STL [R1+0x668], R20 ;  /* 0x0006681401007387 */ /* 0x0003e40000100800 */
[----:B-1----:R-:W-:Y:S02]  /*232c0*/  IMAD.MOV.U32 R2, RZ, RZ, R7 ;  /* 0x000000ffff027224 */ /* 0x002fe400078e0007 */
[----:B------:R1:W-:Y:S01]  /*232d0*/  STL [R1+0x6ac], R6 ;  /* 0x0006ac0601007387 */ /* 0x0003e20000100800 */
[----:B------:R-:W-:-:S03]  /*232e0*/  MOV R3, R20 ;  /* 0x0000001400037202 */ /* 0x000fc60000000f00 */
[----:B------:R-:W2:Y:S04]  /*232f0*/  LDL.LU R24, [R1+0x5f4] ;  /* 0x0005f40001187983 */ /* 0x000ea80000300800 */
[----:B------:R1:W-:Y:S04]  /*23300*/  STL [R1+0x6a8], R16 ;  /* 0x0006a81001007387 */ /* 0x0003e80000100800 */
[----:B------:R-:W2:Y:S04]  /*23310*/  LDL.LU R7, [R1+0x634] ;  /* 0x0006340001077983 */ /* 0x000ea80000300800 */
[----:B------:R-:W2:Y:S04]  /*23320*/  LDL.LU R26, [R1+0x5f0] ;  /* 0x0005f000011a7983 */ /* 0x000ea80000300800 */
[----:B------:R-:W2:Y:S01]  /*23330*/  LDL.LU R20, [R1+0x630] ;  /* 0x0006300001147983 */ /* 0x000ea20000300800 */
[----:B------:R-:W-:-:S03]  /*23340*/  IADD3 R21, P1, R21, UR7, RZ ;  /* 0x0000000715157c10 */ /* 0x000fc6000ff3e0ff */
[----:B------:R1:W-:Y:S01]  /*23350*/  LDGSTS.E [R4+0x46400], [R2.64], P0 ;  /* 0x4640000002047fae */ /* 0x0003e20008121848 */
[----:B------:R-:W-:-:S03]  /*23360*/  IADD3 R5, P2, R5, UR7, RZ ;  /* 0x0000000705057c10 */ /* 0x000fc6000ff5e0ff */
[----:B------:R-:W-:Y:S01]  /*23370*/  STL [R1+0x4f4], R21 ;  /* 0x0004f41501007387 */ /* 0x000fe20000100800 */
[----:B-1----:R-:W-:Y:S02]  /*23380*/  IMAD.MOV.U32 R2, RZ, RZ, R6 ;  /* 0x000000ffff027224 */ /* 0x002fe400078e0006 */
[----:B------:R-:W-:Y:S01]  /*23390*/  IMAD.MOV.U32 R3, RZ, RZ, R16 ;  /* 0x000000ffff037224 */ /* 0x000fe200078e0010 */
[----:B------:R-:W-:-:S04]  /*233a0*/  LOP3.LUT R6, R203, 0x30, RZ, 0x3c, !PT ;  /* 0x00000030cb067812 */ /* 0x000fc800078e3cff */
[----:B------:R1:W-:Y:S04]  /*233b0*/  LDGSTS.E [R4+0x47400], [R2.64], P0 ;  /* 0x4740000002047fae */ /* 0x0003e80008121848 */
[----:B------:R-:W-:Y:S01]  /*233c0*/  STL [R1+0x534], R5 ;  /* 0x0005340501007387 */ /* 0x000fe20000100800 */
[----:B-1----:R-:W-:-:S04]  /*233d0*/  IMAD.U32 R4, RZ, RZ, UR5 ;  /* 0x00000005ff047e24 */ /* 0x002fc8000f8e00ff */
[----:B------:R-:W-:Y:S02]  /*233e0*/  IMAD R4, R4, 0x8000, R6 ;  /* 0x0000800004047824 */ /* 0x000fe400078e0206 */
[----:B------:R-:W-:Y:S01]  /*233f0*/  IMAD.MOV.U32 R2, RZ, RZ, R21 ;  /* 0x000000ffff027224 */ /* 0x000fe200078e0015 */
[----:B----4-:R-:W-:-:S05]  /*23400*/  IADD3.X R23, R23, UR6, RZ, P1, !PT ;  /* 0x0000000617177c10 */ /* 0x010fca0008ffe4ff */
[----:B------:R1:W-:Y:S01]  /*23410*/  STL [R1+0x4f0], R23 ;  /* 0x0004f01701007387 */ /* 0x0003e20000100800 */
[----:B------:R-:W-:-:S03]  /*23420*/  IMAD.MOV.U32 R3, RZ, RZ, R23 ;  /* 0x000000ffff037224 */ /* 0x000fc600078e0017 */
[----:B------:R-:W4:Y:S04]  /*23430*/  LDL.LU R6, [R1+0x674] ;  /* 0x0006740001067983 */ /* 0x000f280000300800 */
[----:B------:R-:W4:Y:S04]  /*23440*/  LDL.LU R16, [R1+0x6b4] ;  /* 0x0006b40001107983 */ /* 0x000f280000300800 */
[----:B-1----:R-:W4:Y:S04]  /*23450*/  LDL.LU R23, [R1+0x670] ;  /* 0x0006700001177983 */ /* 0x002f280000300800 */
[----:B------:R-:W4:Y:S01]  /*23460*/  LDL.LU R21, [R1+0x6b0] ;  /* 0x0006b00001157983 */ /* 0x000f220000300800 */
[----:B-----5:R-:W-:-:S03]  /*23470*/  IADD3.X R18, R18, UR6, RZ, P2, !PT ;  /* 0x0000000612127c10 */ /* 0x020fc600097fe4ff */
[----:B------:R1:W-:Y:S04]  /*23480*/  LDGSTS.E [R4+0x40600], [R2.64], P0 ;  /* 0x4060000002047fae */ /* 0x0003e80008121848 */
[----:B------:R5:W-:Y:S01]  /*23490*/  STL [R1+0x530], R18 ;  /* 0x0005301201007387 */ /* 0x000be20000100800 */
[----:B-1----:R-:W-:Y:S02]  /*234a0*/  IMAD.MOV.U32 R2, RZ, RZ, R5 ;  /* 0x000000ffff027224 */ /* 0x002fe400078e0005 */
[----:B------:R-:W-:Y:S02]  /*234b0*/  IMAD.MOV.U32 R3, RZ, RZ, R18 ;  /* 0x000000ffff037224 */ /* 0x000fe400078e0012 */
[----:B-----5:R-:W5:Y:S04]  /*234c0*/  LDL.LU R18, [R1+0x4fc] ;  /* 0x0004fc0001127983 */ /* 0x020f680000300800 */
[----:B------:R1:W-:Y:S04]  /*234d0*/  LDGSTS.E [R4+0x41600], [R2.64], P0 ;  /* 0x4160000002047fae */ /* 0x0003e80008121848 */
[----:B------:R-:W5:Y:S01]  /*234e0*/  LDL.LU R5, [R1+0x53c] ;  /* 0x00053c0001057983 */ /* 0x000f620000300800 */
[----:B---3--:R-:W-:-:S04]  /*234f0*/  IADD3 R27, P1, R27, UR7, RZ ;  /* 0x000000071b1b7c10 */ /* 0x008fc8000ff3e0ff */
[----:B--2---:R-:W-:Y:S02]  /*23500*/  IADD3.X R28, R28, UR6, RZ, P1, !PT ;  /* 0x000000061c1c7c10 */ /* 0x004fe40008ffe4ff */
[----:B-1----:R-:W-:-:S03]  /*23510*/  MOV R2, R27 ;  /* 0x0000001b00027202 */ /* 0x002fc60000000f00 */
[----:B------:R-:W-:Y:S01]  /*23520*/  IMAD.MOV.U32 R3, RZ, RZ, R28 ;  /* 0x000000ffff037224 */ /* 0x000fe200078e001c */
[----:B------:R-:W-:Y:S04]  /*23530*/  STL [R1+0x574], R27 ;  /* 0x0005741b01007387 */ /* 0x000fe80000100800 */
[----:B------:R-:W-:Y:S04]  /*23540*/  STL [R1+0x570], R28 ;  /* 0x0005701c01007387 */ /* 0x000fe80000100800 */
[----:B------:R1:W-:Y:S01]  /*23550*/  LDGSTS.E [R4+0x42600], [R2.64], P0 ;  /* 0x4260000002047fae */ /* 0x0003e20008121848 */
[----:B------:R-:W-:-:S04]  /*23560*/  IADD3 R19, P2, R19, UR7, RZ ;  /* 0x0000000713137c10 */ /* 0x000fc8000ff5e0ff */
[----:B------:R-:W-:Y:S01]  /*23570*/  IADD3.X R22, R22, UR6, RZ, P2, !PT ;  /* 0x0000000616167c10 */ /* 0x000fe200097fe4ff */
[----:B------:R-:W-:Y:S01]  /*23580*/  STL [R1+0x5b4], R19 ;  /* 0x0005b41301007387 */ /* 0x000fe20000100800 */
[----:B-1----:R-:W-:-:S03]  /*23590*/  IMAD.MOV.U32 R2, RZ, RZ, R19 ;  /* 0x000000ffff027224 */ /* 0x002fc600078e0013 */
[----:B------:R1:W-:Y:S01]  /*235a0*/  STL [R1+0x5b0], R22 ;  /* 0x0005b01601007387 */ /* 0x0003e20000100800 */
[----:B------:R-:W-:-:S05]  /*235b0*/  IMAD.MOV.U32 R3, RZ, RZ, R22 ;  /* 0x000000ffff037224 */ /* 0x000fca00078e0016 */
[----:B------:R2:W-:Y:S04]  /*235c0*/  LDGSTS.E [R4+0x43600], [R2.64], P0 ;  /* 0x4360000002047fae */ /* 0x0005e80008121848 */
[----:B-1----:R-:W3:Y:S04]  /*235d0*/  LDL.LU R22, [R1+0x4f8] ;  /* 0x0004f80001167983 */ /* 0x002ee80000300800 */
[----:B------:R-:W3:Y:S01]  /*235e0*/  LDL.LU R19, [R1+0x538] ;  /* 0x0005380001137983 */ /* 0x000ee20000300800 */
[----:B------:R-:W-:Y:S02]  /*235f0*/  IADD3 R24, P1, R24, UR7, RZ ;  /* 0x0000000718187c10 */ /* 0x000fe4000ff3e0ff */
[----:B------:R-:W-:-:S02]  /*23600*/  IADD3 R7, P2, R7, UR7, RZ ;  /* 0x0000000707077c10 */ /* 0x000fc4000ff5e0ff */
[----:B------:R-:W-:Y:S01]  /*23610*/  IADD3.X R26, R26, UR6, RZ, P1, !PT ;  /* 0x000000061a1a7c10 */ /* 0x000fe20008ffe4ff */
[----:B------:R-:W-:Y:S01]  /*23620*/  STL [R1+0x5f4], R24 ;  /* 0x0005f41801007387 */ /* 0x000fe20000100800 */
[----:B------:R-:W-:-:S03]  /*23630*/  IADD3.X R20, R20, UR6, RZ, P2, !PT ;  /* 0x0000000614147c10 */ /* 0x000fc600097fe4ff */
[----:B------:R1:W-:Y:S01]  /*23640*/  STL [R1+0x5f0], R26 ;  /* 0x0005f01a01007387 */ /* 0x0003e20000100800 */
[----:B--2---:R-:W-:Y:S02]  /*23650*/  IMAD.MOV.U32 R2, RZ, RZ, R24 ;  /* 0x000000ffff027224 */ /* 0x004fe400078e0018 */
[----:B------:R-:W-:Y:S01]  /*23660*/  IMAD.MOV.U32 R3, RZ, RZ, R26 ;  /* 0x000000ffff037224 */ /* 0x000fe200078e001a */
[----:B------:R-:W-:Y:S04]  /*23670*/  STL [R1+0x634], R7 ;  /* 0x0006340701007387 */ /* 0x000fe80000100800 */
[----:B------:R2:W-:Y:S04]  /*23680*/  STL [R1+0x630], R20 ;  /* 0x0006301401007387 */ /* 0x0005e80000100800 */
[----:B------:R-:W3:Y:S04]  /*23690*/  LDL.LU R27, [R1+0x578] ;  /* 0x00057800011b7983 */ /* 0x000ee80000300800 */
[----:B-1----:R-:W3:Y:S04]  /*236a0*/  LDL.LU R26, [R1+0x57c] ;  /* 0x00057c00011a7983 */ /* 0x002ee80000300800 */
[----:B------:R1:W-:Y:S02]  /*236b0*/  LDGSTS.E [R4+0x44600], [R2.64], P0 ;  /* 0x4460000002047fae */ /* 0x0003e40008121848 */
[----:B-1----:R-:W-:-:S02]  /*236c0*/  IMAD.MOV.U32 R3, RZ, RZ, R20 ;  /* 0x000000ffff037224 */ /* 0x002fc400078e0014 */
[----:B------:R-:W-:Y:S01]  /*236d0*/  IMAD.MOV.U32 R2, RZ, RZ, R7 ;  /* 0x000000ffff027224 */ /* 0x000fe200078e0007 */
[----:B--2---:R-:W2:Y:S04]  /*236e0*/  LDL.LU R20, [R1+0x5b8] ;  /* 0x0005b80001147983 */ /* 0x004ea80000300800 */
[----:B------:R-:W2:Y:S04]  /*236f0*/  LDL.LU R7, [R1+0x5bc] ;  /* 0x0005bc0001077983 */ /* 0x000ea80000300800 */
[----:B------:R1:W-:Y:S01]  /*23700*/  LDGSTS.E [R4+0x45600], [R2.64], P0 ;  /* 0x4560000002047fae */ /* 0x0003e20008121848 */
[----:B----4-:R-:W-:-:S02]  /*23710*/  IADD3 R6, P1, R6, UR7, RZ ;  /* 0x0000000706067c10 */ /* 0x010fc4000ff3e0ff */
[----:B------:R-:W-:Y:S02]  /*23720*/  IADD3 R16, P2, R16, UR7, RZ ;  /* 0x0000000710107c10 */ /* 0x000fe4000ff5e0ff */
[----:B------:R-:W-:Y:S01]  /*23730*/  IADD3.X R23, R23, UR6, RZ, P1, !PT ;  /* 0x0000000617177c10 */ /* 0x000fe20008ffe4ff */
[----:B------:R-:W-:Y:S01]  /*23740*/  STL [R1+0x674], R6 ;  /* 0x0006740601007387 */ /* 0x000fe20000100800 */
[----:B------:R-:W-:-:S03]  /*23750*/  IADD3.X R21, R21, UR6, RZ, P2, !PT ;  /* 0x0000000615157c10 */ /* 0x000fc600097fe4ff */
[----:B------:R4:W-:Y:S01]  /*23760*/  STL [R1+0x670], R23 ;  /* 0x0006701701007387 */ /* 0x0009e20000100800 */
[----:B-1----:R-:W-:Y:S01]  /*23770*/  IMAD.MOV.U32 R2, RZ, RZ, R6 ;  /* 0x000000ffff027224 */ /* 0x002fe200078e0006 */
[----:B------:R-:W-:Y:S02]  /*23780*/  MOV R3, R23 ;  /* 0x0000001700037202 */ /* 0x000fe40000000f00 */
[----:B------:R1:W-:Y:S04]  /*23790*/  STL [R1+0x6b4], R16 ;  /* 0x0006b41001007387 */ /* 0x0003e80000100800 */
[----:B------:R1:W-:Y:S04]  /*237a0*/  LDGSTS.E [R4+0x46600], [R2.64], P0 ;  /* 0x4660000002047fae */ /* 0x0003e80008121848 */
[----:B----4-:R-:W4:Y:S04]  /*237b0*/  LDL.LU R23, [R1+0x5fc] ;  /* 0x0005fc0001177983 */ /* 0x010f280000300800 */
[----:B------:R3:W-:Y:S04]  /*237c0*/  STL [R1+0x6b0], R21 ;  /* 0x0006b01501007387 */ /* 0x0007e80000100800 */
[----:B------:R-:W4:Y:S01]  /*237d0*/  LDL.LU R6, [R1+0x63c] ;  /* 0x00063c0001067983 */ /* 0x000f220000300800 */
[----:B-1----:R-:W-:-:S03]  /*237e0*/  IMAD.MOV.U32 R2, RZ, RZ, R16 ;  /* 0x000000ffff027224 */ /* 0x002fc600078e0010 */
[----:B------:R-:W4:Y:S04]  /*237f0*/  LDL.LU R24, [R1+0x5f8] ;  /* 0x0005f80001187983 */ /* 0x000f280000300800 */
[----:B------:R-:W4:Y:S01]  /*23800*/  LDL.LU R16, [R1+0x638] ;  /* 0x0006380001107983 */ /* 0x000f220000300800 */
[----:B------:R-:W-:Y:S01]  /*23810*/  IMAD.MOV.U32 R3, RZ, RZ, R21 ;  /* 0x000000ffff037224 */ /* 0x000fe200078e0015 */
[----:B-----5:R-:W-:Y:S02]  /*23820*/  IADD3 R18, P1, R18, UR7, RZ ;  /* 0x0000000712127c10 */ /* 0x020fe4000ff3e0ff */
[----:B------:R-:W-:Y:S02]  /*23830*/  IADD3 R5, P2, R5, UR7, RZ ;  /* 0x0000000705057c10 */ /* 0x000fe4000ff5e0ff */
[----:B------:R1:W-:Y:S04]  /*23840*/  LDGSTS.E [R4+0x47600], [R2.64], P0 ;  /* 0x4760000002047fae */ /* 0x0003e80008121848 */
[----:B------:R-:W-:Y:S04]  /*23850*/  STL [R1+0x4fc], R18 ;  /* 0x0004fc1201007387 */ /* 0x000fe80000100800 */
[----:B------:R-:W-:Y:S01]  /*23860*/  STL [R1+0x53c], R5 ;  /* 0x00053c0501007387 */ /* 0x000fe20000100800 */
[----:B-1----:R-:W-:-:S02]  /*23870*/  IMAD.U32 R4, RZ, RZ, UR5 ;  /* 0x00000005ff047e24 */ /* 0x002fc4000f8e00ff */
[----:B------:R-:W-:Y:S02]  /*23880*/  IMAD.MOV.U32 R2, RZ, RZ, R18 ;  /* 0x000000ffff027224 */ /* 0x000fe400078e0012 */
[----:B------:R-:W-:Y:S01]  /*23890*/  IMAD R4, R4, 0x8000, R17 ;  /* 0x0000800004047824 */ /* 0x000fe200078e0211 */
[----:B---3--:R-:W-:-:S05]  /*238a0*/  IADD3.X R22, R22, UR6, RZ, P1, !PT ;  /* 0x0000000616167c10 */ /* 0x008fca0008ffe4ff */
[----:B------:R1:W-:Y:S01]  /*238b0*/  STL [R1+0x4f8], R22 ;  /* 0x0004f81601007387 */ /* 0x0003e20000100800 */
[----:B------:R-:W-:Y:S01]  /*238c0*/  IMAD.MOV.U32 R3, RZ, RZ, R22 ;  /* 0x000000ffff037224 */ /* 0x000fe200078e0016 */
[----:B------:R-:W-:Y:S02]  /*238d0*/  IADD3.X R19, R19, UR6, RZ, P2, !PT ;  /* 0x0000000613137c10 */ /* 0x000fe400097fe4ff */
[----:B------:R-:W3:Y:S04]  /*238e0*/  LDL.LU R21, [R1+0x67c] ;  /* 0x00067c0001157983 */ /* 0x000ee80000300800 */
[----:B------:R-:W5:Y:S04]  /*238f0*/  LDL.LU R17, [R1+0x6bc] ;  /* 0x0006bc0001117983 */ /* 0x000f680000300800 */
[----:B-1----:R-:W5:Y:S04]  /*23900*/  LDL.LU R22, [R1+0x678] ;  /* 0x0006780001167983 */ /* 0x002f680000300800 */
[----:B------:R1:W-:Y:S04]  /*23910*/  LDGSTS.E [R4+0x40800], [R2.64], P0 ;  /* 0x4080000002047fae */ /* 0x0003e80008121848 */
[----:B------:R-:W5:Y:S01]  /*23920*/  LDL.LU R18, [R1+0x6b8] ;  /* 0x0006b80001127983 */ /* 0x000f620000300800 */
[----:B-1----:R-:W-:-:S02]  /*23930*/  IMAD.MOV.U32 R2, RZ, RZ, R5 ;  /* 0x000000ffff027224 */ /* 0x002fc400078e0005 */
[----:B------:R-:W-:Y:S01]  /*23940*/  IMAD.MOV.U32 R3, RZ, RZ, R19 ;  /* 0x000000ffff037224 */ /* 0x000fe200078e0013 */
[----:B------:R-:W-:-:S04]  /*23950*/  IADD3 R26, P1, R26, UR7, RZ ;  /* 0x000000071a1a7c10 */ /* 0x000fc8000ff3e0ff */
[----:B------:R1:W-:Y:S01]  /*23960*/  LDGSTS.E [R4+0x41800], [R2.64], P0 ;  /* 0x4180000002047fae */ /* 0x0003e20008121848 */
[----:B------:R-:W-:-:S03]  /*23970*/  IADD3.X R27, R27, UR6, RZ, P1, !PT ;  /* 0x000000061b1b7c10 */ /* 0x000fc60008ffe4ff */
[----:B------:R1:W-:Y:S02]  /*23980*/  STL [R1+0x538], R19 ;  /* 0x0005381301007387 */ /* 0x0003e40000100800 */
[----:B-1----:R-:W-:Y:S01]  /*23990*/  MOV R2, R26 ;  /* 0x0000001a00027202 */ /* 0x002fe20000000f00 */
[----:B------:R-:W-:Y:S01]  /*239a0*/  IMAD.MOV.U32 R3, RZ, RZ, R27 ;  /* 0x000000ffff037224 */ /* 0x000fe200078e001b */
[----:B------:R-:W5:Y:S04]  /*239b0*/  LDL.LU R19, [R1+0x504] ;  /* 0x0005040001137983 */ /* 0x000f680000300800 */
[----:B------:R-:W5:Y:S01]  /*239c0*/  LDL.LU R5, [R1+0x544] ;  /* 0x0005440001057983 */ /* 0x000f620000300800 */
[----:B--2---:R-:W-:-:S03]  /*239d0*/  IADD3 R7, P2, R7, UR7, RZ ;  /* 0x0000000707077c10 */ /* 0x004fc6000ff5e0ff */
[----:B------:R-:W-:Y:S01]  /*239e0*/  STL [R1+0x57c], R26 ;  /* 0x00057c1a01007387 */ /* 0x000fe20000100800 */
[----:B------:R-:W-:-:S03]  /*239f0*/  IADD3.X R20, R20, UR6, RZ, P2, !PT ;  /* 0x0000000614147c10 */ /* 0x000fc600097fe4ff */
[----:B------:R-:W-:Y:S04]  /*23a00*/  STL [R1+0x578], R27 ;  /* 0x0005781b01007387 */ /* 0x000fe80000100800 */
[----:B------:R-:W-:Y:S04]  /*23a10*/  STL [R1+0x5bc], R7 ;  /* 0x0005bc0701007387 */ /* 0x000fe80000100800 */
[----:B------:R1:W-:Y:S04]  /*23a20*/  LDGSTS.E [R4+0x42800], [R2.64], P0 ;  /* 0x4280000002047fae */ /* 0x0003e80008121848 */
[----:B------:R2:W-:Y:S01]  /*23a30*/  STL [R1+0x5b8], R20 ;  /* 0x0005b81401007387 */ /* 0x0005e20000100800 */
[----:B-1----:R-:W-:-:S03]  /*23a40*/  IMAD.MOV.U32 R3, RZ, RZ, R20 ;  /* 0x000000ffff037224 */ /* 0x002fc600078e0014 */
[----:B--2---:R-:W2:Y:S01]  /*23a50*/  LDL.LU R20, [R1+0x500] ;  /* 0x0005000001147983 */ /* 0x004ea20000300800 */
[----:B------:R-:W-:-:S03]  /*23a60*/  IMAD.MOV.U32 R2, RZ, RZ, R7 ;  /* 0x000000ffff027224 */ /* 0x000fc600078e0007 */
[----:B------:R-:W2:Y:S04]  /*23a70*/  LDL.LU R7, [R1+0x540] ;  /* 0x0005400001077983 */ /* 0x000ea80000300800 */
[----:B------:R1:W-:Y:S01]  /*23a80*/  LDGSTS.E [R4+0x43800], [R2.64], P0 ;  /* 0x4380000002047fae */ /* 0x0003e20008121848 */
[----:B----4-:R-:W-:Y:S02]  /*23a90*/  IADD3 R23, P1, R23, UR7, RZ ;  /* 0x0000000717177c10 */ /* 0x010fe4000ff3e0ff */
[----:B------:R-:W-:Y:S02]  /*23aa0*/  IADD3 R6, P2, R6, UR7, RZ ;  /* 0x0000000706067c10 */ /* 0x000fe4000ff5e0ff */
[----:B------:R-:W-:Y:S01]  /*23ab0*/  IADD3.X R24, R24, UR6, RZ, P1, !PT ;  /* 0x0000000618187c10 */ /* 0x000fe20008ffe4ff */
[----:B------:R-:W-:Y:S01]  /*23ac0*/  STL [R1+0x5fc], R23 ;  /* 0x0005fc1701007387 */ /* 0x000fe20000100800 */
[----:B------:R-:W-:-:S03]  /*23ad0*/  IADD3.X R16, R16, UR6, RZ, P2, !PT ;  /* 0x0000000610107c10 */ /* 0x000fc600097fe4ff */
[----:B------:R-:W-:Y:S01]  /*23ae0*/  STL [R1+0x5f8], R24 ;  /* 0x0005f81801007387 */ /* 0x000fe20000100800 */
[----:B-1----:R-:W-:Y:S02]  /*23af0*/  IMAD.MOV.U32 R2, RZ, RZ, R23 ;  /* 0x000000ffff027224 */ /* 0x002fe400078e0017 */
[----:B------:R-:W-:Y:S01]  /*23b00*/  IMAD.MOV.U32 R3, RZ, RZ, R24 ;  /* 0x000000ffff037224 */ /* 0x000fe200078e0018 */
[----:B------:R-:W-:Y:S04]  /*23b10*/  STL [R1+0x63c], R6 ;  /* 0x00063c0601007387 */ /* 0x000fe80000100800 */
[----:B------:R1:W-:Y:S04]  /*23b20*/  STL [R1+0x638], R16 ;  /* 0x0006381001007387 */ /* 0x0003e80000100800 */
[----:B------:R-:W4:Y:S04]  /*23b30*/  LDL.LU R27, [R1+0x580] ;  /* 0x00058000011b7983 */ /* 0x000f280000300800 */
[----:B------:R-:W4:Y:S04]  /*23b40*/  LDL.LU R26, [R1+0x584] ;  /* 0x00058400011a7983 */ /* 0x000f280000300800 */
[----:B------:R1:W-:Y:S02]  /*23b50*/  LDGSTS.E [R4+0x44800], [R2.64], P0 ;  /* 0x4480000002047fae */ /* 0x0003e40008121848 */
[----:B-1----:R-:W-:-:S02]  /*23b60*/  IMAD.MOV.U32 R3, RZ, RZ, R16 ;  /* 0x000000ffff037224 */ /* 0x002fc400078e0010 */
[----:B------:R-:W-:Y:S01]  /*23b70*/  IMAD.MOV.U32 R2, RZ, RZ, R6 ;  /* 0x000000ffff027224 */ /* 0x000fe200078e0006 */
[----:B------:R-:W4:Y:S04]  /*23b80*/  LDL.LU R16, [R1+0x5c0] ;  /* 0x0005c00001107983 */ /* 0x000f280000300800 */
[----:B------:R-:W4:Y:S04]  /*23b90*/  LDL.LU R6, [R1+0x5c4] ;  /* 0x0005c40001067983 */ /* 0x000f280000300800 */
[----:B------:R1:W-:Y:S01]  /*23ba0*/  LDGSTS.E [R4+0x45800], [R2.64], P0 ;  /* 0x4580000002047fae */ /* 0x0003e20008121848 */
[----:B---3--:R-:W-:-:S02]  /*23bb0*/  IADD3 R21, P1, R21, UR7, RZ ;  /* 0x0000000715157c10 */ /* 0x008fc4000ff3e0ff */
[----:B-----5:R-:W-:Y:S02]  /*23bc0*/  IADD3 R17, P2, R17, UR7, RZ ;  /* 0x0000000711117c10 */ /* 0x020fe4000ff5e0ff */
[----:B------:R-:W-:Y:S01]  /*23bd0*/  IADD3.X R22, R22, UR6, RZ, P1, !PT ;  /* 0x0000000616167c10 */ /* 0x000fe20008ffe4ff */
[----:B-1----:R-:W-:Y:S01]  /*23be0*/  IMAD.MOV.U32 R2, RZ, RZ, R21 ;  /* 0x000000ffff027224 */ /* 0x002fe200078e0015 */
[----:B------:R1:W-:Y:S02]  /*23bf0*/  STL [R1+0x67c], R21 ;  /* 0x00067c1501007387 */ /* 0x0003e40000100800 */
[----:B------:R-:W-:Y:S02]  /*23c00*/  MOV R3, R22 ;  /* 0x0000001600037202 */ /* 0x000fe40000000f00 */
[----:B------:R3:W-:Y:S01]  /*23c10*/  STL [R1+0x678], R22 ;  /* 0x0006781601007387 */ /* 0x0007e20000100800 */
[----:B------:R-:W-:-:S03]  /*23c20*/  IADD3.X R18, R18, UR6, RZ, P2, !PT ;  /* 0x0000000612127c10 */ /* 0x000fc600097fe4ff */
[----:B------:R5:W-:Y:S04]  /*23c30*/  STL [R1+0x6bc], R17 ;  /* 0x0006bc1101007387 */ /* 0x000be80000100800 */
[----:B-1----:R-:W4:Y:S04]  /*23c40*/  LDL.LU R21, [R1+0x604] ;  /* 0x0006040001157983 */ /* 0x002f280000300800 */
[----:B------:R1:W-:Y:S04]  /*23c50*/  LDGSTS.E [R4+0x46800], [R2.64], P0 ;  /* 0x4680000002047fae */ /* 0x0003e80008121848 */
[----:B------:R2:W-:Y:S04]  /*23c60*/  STL [R1+0x6b8], R18 ;  /* 0x0006b81201007387 */ /* 0x0005e80000100800 */
[----:B---3--:R-:W3:Y:S01]  /*23c70*/  LDL.LU R22, [R1+0x644] ;  /* 0x0006440001167983 */ /* 0x008ee20000300800 */
[----:B-1----:R-:W-:-:S03]  /*23c80*/  IMAD.MOV.U32 R2, RZ, RZ, R17 ;  /* 0x000000ffff027224 */ /* 0x002fc600078e0011 */
[----:B------:R-:W3:Y:S01]  /*23c90*/  LDL.LU R23, [R1+0x600] ;  /* 0x0006000001177983 */ /* 0x000ee20000300800 */
[----:B------:R-:W-:Y:S01]  /*23ca0*/  IMAD.MOV.U32 R3, RZ, RZ, R18 ;  /* 0x000000ffff037224 */ /* 0x000fe200078e0012 */
[----:B-----5:R-:W-:Y:S02]  /*23cb0*/  LOP3.LUT R17, R203, 0x50, RZ, 0x3c, !PT ;  /* 0x00000050cb117812 */ /* 0x020fe400078e3cff */
[----:B------:R-:W5:Y:S01]  /*23cc0*/  LDL.LU R24, [R1+0x640] ;  /* 0x0006400001187983 */ /* 0x000f620000300800 */
[----:B------:R-:W-:-:S03]  /*23cd0*/  IADD3 R19, P1, R19, UR7, RZ ;  /* 0x0000000713137c10 */ /* 0x000fc6000ff3e0ff */
[----:B------:R1:W-:Y:S01]  /*23ce0*/  LDGSTS.E [R4+0x47800], [R2.64], P0 ;  /* 0x4780000002047fae */ /* 0x0003e20008121848 */
[----:B------:R-:W-:-:S03]  /*23cf0*/  IADD3 R5, P2, R5, UR7, RZ ;  /* 0x0000000705057c10 */ /* 0x000fc6000ff5e0ff */
[----:B------:R2:W-:Y:S04]  /*23d00*/  STL [R1+0x504], R19 ;  /* 0x0005041301007387 */ /* 0x0005e80000100800 */
[----:B------:R-:W-:Y:S01]  /*23d10*/  STL [R1+0x544], R5 ;  /* 0x0005440501007387 */ /* 0x000fe20000100800 */
[----:B-1----:R-:W-:-:S04]  /*23d20*/  IMAD.U32 R4, RZ, RZ, UR5 ;  /* 0x00000005ff047e24 */ /* 0x002fc8000f8e00ff */
[----:B------:R-:W-:Y:S02]  /*23d30*/  IMAD R4, R4, 0x8000, R17 ;  /* 0x0000800004047824 */ /* 0x000fe400078e0211 */
[----:B------:R-:W-:Y:S01]  /*23d40*/  IMAD.MOV.U32 R2, RZ, RZ, R19 ;  /* 0x000000ffff027224 */ /* 0x000fe200078e0013 */
[----:B--2---:R-:W-:-:S05]  /*23d50*/  IADD3.X R20, R20, UR6, RZ, P1, !PT ;  /* 0x0000000614147c10 */ /* 0x004fca0008ffe4ff */
[----:B------:R1:W-:Y:S04]  /*23d60*/  STL [R1+0x500], R20 ;  /* 0x0005001401007387 */ /* 0x0003e80000100800 */
[----:B------:R-:W2:Y:S01]  /*23d70*/  LDL.LU R17, [R1+0x684] ;  /* 0x0006840001117983 */ /* 0x000ea20000300800 */
[----:B------:R-:W-:-:S03]  /*23d80*/  IMAD.MOV.U32 R3, RZ, RZ, R20 ;  /* 0x000000ffff037224 */ /* 0x000fc600078e0014 */
[----:B------:R-:W2:Y:S01]  /*23d90*/  LDL.LU R18, [R1+0x6c4] ;  /* 0x0006c40001127983 */ /* 0x000ea20000300800 */
[----:B------:R-:W-:-:S03]  /*23da0*/  IADD3.X R7, R7, UR6, RZ, P2, !PT ;  /* 0x0000000607077c10 */ /* 0x000fc600097fe4ff */
[----:B------:R-:W2:Y:S04]  /*23db0*/  LDL.LU R19, [R1+0x680] ;  /* 0x0006800001137983 */ /* 0x000ea80000300800 */
[----:B-1----:R-:W2:Y:S04]  /*23dc0*/  LDL.LU R20, [R1+0x6c0] ;  /* 0x0006c00001147983 */ /* 0x002ea80000300800 */
        /* <DEDUP_REMOVED lines=14> */
[----:B------:R-:W-:-:S04]  /*23eb0*/  IADD3 R6, P2, R6, UR7, RZ ;  /* 0x0000000706067c10 */ /* 0x000fc8000ff5e0ff */
[----:B------:R-:W-:Y:S01]  /*23ec0*/  IADD3.X R16, R16, UR6, RZ, P2, !PT ;  /* 0x0000000610107c10 */ /* 0x000fe200097fe4ff */
[----:B------:R-:W-:Y:S04]  /*23ed0*/  STL [R1+0x5c4], R6 ;  /* 0x0005c40601007387 */ /* 0x000fe80000100800 */
[----:B------:R4:W-:Y:S01]  /*23ee0*/  STL [R1+0x5c0], R16 ;  /* 0x0005c01001007387 */ /* 0x0009e20000100800 */
[----:B-1----:R-:W-:Y:S02]  /*23ef0*/  IMAD.MOV.U32 R3, RZ, RZ, R16 ;  /* 0x000000ffff037224 */ /* 0x002fe400078e0010 */
[----:B------:R-:W-:-:S05]  /*23f00*/  IMAD.MOV.U32 R2, RZ, RZ, R6 ;  /* 0x000000ffff027224 */ /* 0x000fca00078e0006 */
[----:B------:R1:W-:Y:S04]  /*23f10*/  LDGSTS.E [R4+0x43a00], [R2.64], P0 ;  /* 0x43a0000002047fae */ /* 0x0003e80008121848 */
[----:B----4-:R-:W4:Y:S04]  /*23f20*/  LDL.LU R16, [R1+0x508] ;  /* 0x0005080001107983 */ /* 0x010f280000300800 */
[----:B------:R-:W4:Y:S01]  /*23f30*/  LDL.LU R6, [R1+0x548] ;  /* 0x0005480001067983 */ /* 0x000f220000300800 */
[----:B------:R-:W-:-:S05]  /*23f40*/  IADD3 R21, P1, R21, UR7, RZ ;  /* 0x0000000715157c10 */ /* 0x000fca000ff3e0ff */
[----:B------:R-:W-:Y:S01]  /*23f50*/  STL [R1+0x604], R21 ;  /* 0x0006041501007387 */ /* 0x000fe20000100800 */
[----:B-1----:R-:W-:Y:S01]  /*23f60*/  IMAD.MOV.U32 R2, RZ, RZ, R21 ;  /* 0x000000ffff027224 */ /* 0x002fe200078e0015 */
[----:B---3--:R-:W-:Y:S02]  /*23f70*/  IADD3 R22, P2, R22, UR7, RZ ;  /* 0x0000000716167c10 */ /* 0x008fe4000ff5e0ff */
[----:B------:R-:W-:Y:S02]  /*23f80*/  IADD3.X R23, R23, UR6, RZ, P1, !PT ;  /* 0x0000000617177c10 */ /* 0x000fe40008ffe4ff */
[----:B-----5:R-:W-:-:S03]  /*23f90*/  IADD3.X R24, R24, UR6, RZ, P2, !PT ;  /* 0x0000000618187c10 */ /* 0x020fc600097fe4ff */
[----:B------:R-:W-:Y:S01]  /*23fa0*/  IMAD.MOV.U32 R3, RZ, RZ, R23 ;  /* 0x000000ffff037224 */ /* 0x000fe200078e0017 */
[----:B------:R1:W-:Y:S04]  /*23fb0*/  STL [R1+0x600], R23 ;  /* 0x0006001701007387 */ /* 0x0003e80000100800 */
[----:B------:R-:W-:Y:S04]  /*23fc0*/  STL [R1+0x644], R22 ;  /* 0x0006441601007387 */ /* 0x000fe80000100800 */
[----:B------:R3:W-:Y:S04]  /*23fd0*/  LDGSTS.E [R4+0x44a00], [R2.64], P0 ;  /* 0x44a0000002047fae */ /* 0x0007e80008121848 */
[----:B-1----:R-:W5:Y:S04]  /*23fe0*/  LDL.LU R23, [R1+0x58c] ;  /* 0x00058c0001177983 */ /* 0x002f680000300800 */
[----:B------:R1:W-:Y:S04]  /*23ff0*/  STL [R1+0x640], R24 ;  /* 0x0006401801007387 */ /* 0x0003e80000100800 */
[----:B------:R-:W5:Y:S01]  /*24000*/  LDL.LU R21, [R1+0x5cc] ;  /* 0x0005cc0001157983 */ /* 0x000f620000300800 */
[----:B---3--:R-:W-:-:S02]  /*24010*/  IMAD.MOV.U32 R2, RZ, RZ, R22 ;  /* 0x000000ffff027224 */ /* 0x008fc400078e0016 */
[----:B------:R-:W-:Y:S02]  /*24020*/  IMAD.MOV.U32 R3, RZ, RZ, R24 ;  /* 0x000000ffff037224 */ /* 0x000fe400078e0018 */
[----:B-1----:R-:W3:Y:S04]  /*24030*/  LDL.LU R24, [R1+0x588] ;  /* 0x0005880001187983 */ /* 0x002ee80000300800 */
[----:B------:R-:W3:Y:S04]  /*24040*/  LDL.LU R22, [R1+0x5c8] ;  /* 0x0005c80001167983 */ /* 0x000ee80000300800 */
[----:B------:R1:W-:Y:S01]  /*24050*/  LDGSTS.E [R4+0x45a00], [R2.64], P0 ;  /* 0x45a0000002047fae */ /* 0x0003e20008121848 */
[----:B--2---:R-:W-:-:S02]  /*24060*/  IADD3 R17, P1, R17, UR7, RZ ;  /* 0x0000000711117c10 */ /* 0x004fc4000ff3e0ff */
[----:B------:R-:W-:Y:S02]  /*24070*/  IADD3 R18, P2, R18, UR7, RZ ;  /* 0x0000000712127c10 */ /* 0x000fe4000ff5e0ff */
[----:B------:R-:W-:Y:S01]  /*24080*/  IADD3.X R19, R19, UR6, RZ, P1, !PT ;  /* 0x0000000613137c10 */ /* 0x000fe20008ffe4ff */
[----:B------:R-:W-:Y:S01]  /*24090*/  STL [R1+0x684], R17 ;  /* 0x0006841101007387 */ /* 0x000fe20000100800 */
[----:B-1----:R-:W-:Y:S01]  /*240a0*/  IMAD.MOV.U32 R2, RZ, RZ, R17 ;  /* 0x000000ffff027224 */ /* 0x002fe200078e0011 */
[----:B------:R-:W-:Y:S02]  /*240b0*/  IADD3.X R20, R20, UR6, RZ, P2, !PT ;  /* 0x0000000614147c10 */ /* 0x000fe400097fe4ff */
[----:B------:R1:W-:Y:S01]  /*240c0*/  STL [R1+0x680], R19 ;  /* 0x0006801301007387 */ /* 0x0003e20000100800 */
[----:B------:R-:W-:-:S03]  /*240d0*/  MOV R3, R19 ;  /* 0x0000001300037202 */ /* 0x000fc60000000f00 */
[----:B------:R-:W-:Y:S04]  /*240e0*/  STL [R1+0x6c4], R18 ;  /* 0x0006c41201007387 */ /* 0x000fe80000100800 */
[----:B------:R2:W-:Y:S04]  /*240f0*/  LDGSTS.E [R4+0x46a00], [R2.64], P0 ;  /* 0x46a0000002047fae */ /* 0x0005e80008121848 */
[----:B-1----:R-:W3:Y:S04]  /*24100*/  LDL.LU R19, [R1+0x60c] ;  /* 0x00060c0001137983 */ /* 0x002ee80000300800 */
[----:B------:R1:W-:Y:S04]  /*24110*/  STL [R1+0x6c0], R20 ;  /* 0x0006c01401007387 */ /* 0x0003e80000100800 */
[----:B------:R-:W3:Y:S01]  /*24120*/  LDL.LU R17, [R1+0x64c] ;  /* 0x00064c0001117983 */ /* 0x000ee20000300800 */
[----:B--2---:R-:W-:-:S02]  /*24130*/  IMAD.MOV.U32 R3, RZ, RZ, R20 ;  /* 0x000000ffff037224 */ /* 0x004fc400078e0014 */
[----:B------:R-:W-:Y:S01]  /*24140*/  IMAD.MOV.U32 R2, RZ, RZ, R18 ;  /* 0x000000ffff027224 */ /* 0x000fe200078e0012 */
[----:B-1----:R-:W3:Y:S01]  /*24150*/  LDL.LU R20, [R1+0x608] ;  /* 0x0006080001147983 */ /* 0x002ee20000300800 */
[----:B------:R-:W-:-:S03]  /*24160*/  IADD3 R7, P1, R7, UR7, RZ ;  /* 0x0000000707077c10 */ /* 0x000fc6000ff3e0ff */
[----:B------:R-:W3:Y:S01]  /*24170*/  LDL.LU R18, [R1+0x648] ;  /* 0x0006480001127983 */ /* 0x000ee20000300800 */
[----:B------:R-:W-:-:S03]  /*24180*/  IADD3 R5, P2, R5, UR7, RZ ;  /* 0x0000000705057c10 */ /* 0x000fc6000ff5e0ff */
[----:B------:R1:W-:Y:S04]  /*24190*/  LDGSTS.E [R4+0x47a00], [R2.64], P0 ;  /* 0x47a0000002047fae */ /* 0x0003e80008121848 */
[----:B------:R4:W-:Y:S01]  /*241a0*/  STL [R1+0x50c], R7 ;  /* 0x00050c0701007387 */ /* 0x0009e20000100800 */
[----:B-1----:R-:W-:Y:S02]  /*241b0*/  IMAD.U32 R4, RZ, RZ, UR5 ;  /* 0x00000005ff047e24 */ /* 0x002fe4000f8e00ff */
[----:B------:R-:W-:Y:S02]  /*241c0*/  IMAD.MOV.U32 R2, RZ, RZ, R7 ;  /* 0x000000ffff027224 */ /* 0x000fe400078e0007 */
[----:B------:R-:W-:Y:S01]  /*241d0*/  IMAD R4, R4, 0x8000, R25 ;  /* 0x0000800004047824 */ /* 0x000fe200078e0219 */
[----:B------:R1:W-:Y:S01]  /*241e0*/  STL [R1+0x54c], R5 ;  /* 0x00054c0501007387 */ /* 0x0003e20000100800 */
[----:B----4-:R-:W-:-:S02]  /*241f0*/  IADD3.X R16, R16, UR6, RZ, P1, !PT ;  /* 0x0000000610107c10 */ /* 0x010fc40008ffe4ff */
[----:B------:R-:W-:-:S03]  /*24200*/  IADD3.X R6, R6, UR6, RZ, P2, !PT ;  /* 0x0000000606067c10 */ /* 0x000fc600097fe4ff */
[----:B------:R-:W-:Y:S01]  /*24210*/  IMAD.MOV.U32 R3, RZ, RZ, R16 ;  /* 0x000000ffff037224 */ /* 0x000fe200078e0010 */
[----:B------:R4:W-:Y:S04]  /*24220*/  STL [R1+0x508], R16 ;  /* 0x0005081001007387 */ /* 0x0009e80000100800 */
[----:B------:R1:W-:Y:S04]  /*24230*/  LDGSTS.E [R4+0x40c00], [R2.64], P0 ;  /* 0x40c0000002047fae */ /* 0x0003e80008121848 */
[----:B------:R4:W-:Y:S04]  /*24240*/  STL [R1+0x548], R6 ;  /* 0x0005480601007387 */ /* 0x0009e80000100800 */
[----:B------:R-:W2:Y:S01]  /*24250*/  LDL.LU R7, [R1+0x688] ;  /* 0x0006880001077983 */ /* 0x000ea20000300800 */
[----:B-1----:R-:W-:-:S03]  /*24260*/  IMAD.MOV.U32 R2, RZ, RZ, R5 ;  /* 0x000000ffff027224 */ /* 0x002fc600078e0005 */
[----:B------:R-:W2:Y:S01]  /*24270*/  LDL.LU R5, [R1+0x68c] ;  /* 0x00068c0001057983 */ /* 0x000ea20000300800 */
[----:B------:R-:W-:-:S03]  /*24280*/  IMAD.MOV.U32 R3, RZ, RZ, R6 ;  /* 0x000000ffff037224 */ /* 0x000fc600078e0006 */
[----:B----4-:R-:W4:Y:S04]  /*24290*/  LDL.LU R16, [R1+0x6c8] ;  /* 0x0006c80001107983 */ /* 0x010f280000300800 */
[----:B------:R-:W4:Y:S04]  /*242a0*/  LDL.LU R6, [R1+0x6cc] ;  /* 0x0006cc0001067983 */ /* 0x000f280000300800 */
[----:B------:R1:W-:Y:S01]  /*242b0*/  LDGSTS.E [R4+0x41c00], [R2.64], P0 ;  /* 0x41c0000002047fae */ /* 0x0003e20008121848 */
[----:B-----5:R-:W-:Y:S02]  /*242c0*/  IADD3 R23, P1, R23, UR7, RZ ;  /* 0x0000000717177c10 */ /* 0x020fe4000ff3e0ff */
[----:B------:R-:W-:-:S03]  /*242d0*/  IADD3 R21, P2, R21, UR7, RZ ;  /* 0x0000000715157c10 */ /* 0x000fc6000ff5e0ff */
[----:B------:R5:W-:Y:S01]  /*242e0*/  STL [R1+0x58c], R23 ;  /* 0x00058c1701007387 */ /* 0x000be20000100800 */
[----:B---3--:R-:W-:Y:S02]  /*242f0*/  IADD3.X R24, R24, UR6, RZ, P1, !PT ;  /* 0x0000000618187c10 */ /* 0x008fe40008ffe4ff */
[----:B------:R-:W-:-:S03]  /*24300*/  IADD3.X R22, R22, UR6, RZ, P2, !PT ;  /* 0x0000000616167c10 */ /* 0x000fc600097fe4ff */
[----:B------:R-:W-:Y:S04]  /*24310*/  STL [R1+0x588], R24 ;  /* 0x0005881801007387 */ /* 0x000fe80000100800 */
[----:B------:R3:W-:Y:S04]  /*24320*/  STL [R1+0x5cc], R21 ;  /* 0x0005cc1501007387 */ /* 0x0007e80000100800 */
[----:B------:R3:W-:Y:S04]  /*24330*/  STL [R1+0x5c8], R22 ;  /* 0x0005c81601007387 */ /* 0x0007e80000100800 */
[----:B------:R-:W4:Y:S04]  /*24340*/  LDL.LU R28, [R1+0x510] ;  /* 0x00051000011c7983 */ /* 0x000f280000300800 */
[----:B------:R-:W4:Y:S01]  /*24350*/  LDL.LU R27, [R1+0x514] ;  /* 0x00051400011b7983 */ /* 0x000f220000300800 */
[----:B-1----:R-:W-:Y:S01]  /*24360*/  MOV R2, R23 ;  /* 0x0000001700027202 */ /* 0x002fe20000000f00 */
[----:B------:R-:W-:-:S02]  /*24370*/  IMAD.MOV.U32 R3, RZ, RZ, R24 ;  /* 0x000000ffff037224 */ /* 0x000fc400078e0018 */
[----:B------:R-:W4:Y:S04]  /*24380*/  LDL.LU R25, [R1+0x554] ;  /* 0x0005540001197983 */ /* 0x000f280000300800 */
[----:B------:R1:W-:Y:S01]  /*24390*/  LDGSTS.E [R4+0x42c00], [R2.64], P0 ;  /* 0x42c0000002047fae */ /* 0x0003e20008121848 */
[----:B------:R-:W-:Y:S02]  /*243a0*/  IADD3 R19, P1, R19, UR7, RZ ;  /* 0x0000000713137c10 */ /* 0x000fe4000ff3e0ff */
[----:B------:R-:W-:-:S03]  /*243b0*/  IADD3 R17, P2, R17, UR7, RZ ;  /* 0x0000000711117c10 */ /* 0x000fc6000ff5e0ff */
[----:B------:R-:W-:Y:S01]  /*243c0*/  STL [R1+0x60c], R19 ;  /* 0x00060c1301007387 */ /* 0x000fe20000100800 */
[----:B------:R-:W-:Y:S02]  /*243d0*/  IADD3.X R20, R20, UR6, RZ, P1, !PT ;  /* 0x0000000614147c10 */ /* 0x000fe40008ffe4ff */
[----:B------:R-:W-:-:S03]  /*243e0*/  IADD3.X R18, R18, UR6, RZ, P2, !PT ;  /* 0x0000000612127c10 */ /* 0x000fc600097fe4ff */
[----:B------:R3:W-:Y:S04]  /*243f0*/  STL [R1+0x608], R20 ;  /* 0x0006081401007387 */ /* 0x0007e80000100800 */
[----:B------:R-:W-:Y:S04]  /*24400*/  STL [R1+0x64c], R17 ;  /* 0x00064c1101007387 */ /* 0x000fe80000100800 */
[----:B------:R-:W4:Y:S01]  /*24410*/  LDL.LU R26, [R1+0x550] ;  /* 0x00055000011a7983 */ /* 0x000f220000300800 */
[----:B-1----:R-:W-:-:S03]  /*24420*/  IMAD.MOV.U32 R2, RZ, RZ, R21 ;  /* 0x000000ffff027224 */ /* 0x002fc600078e0015 */
[----:B------:R1:W-:Y:S01]  /*24430*/  STL [R1+0x648], R18 ;  /* 0x0006481201007387 */ /* 0x0003e20000100800 */
[----:B------:R-:W-:-:S03]  /*24440*/  IMAD.MOV.U32 R3, RZ, RZ, R22 ;  /* 0x000000ffff037224 */ /* 0x000fc600078e0016 */
[----:B-----5:R-:W5:Y:S04]  /*24450*/  LDL.LU R23, [R1+0x594] ;  /* 0x0005940001177983 */ /* 0x020f680000300800 */
[----:B---3--:R-:W3:Y:S04]  /*24460*/  LDL.LU R21, [R1+0x5d4] ;  /* 0x0005d40001157983 */ /* 0x008ee80000300800 */
[----:B------:R-:W3:Y:S04]  /*24470*/  LDL.LU R24, [R1+0x590] ;  /* 0x0005900001187983 */ /* 0x000ee80000300800 */
[----:B------:R1:W-:Y:S04]  /*24480*/  LDGSTS.E [R4+0x43c00], [R2.64], P0 ;  /* 0x43c0000002047fae */ /* 0x0003e80008121848 */
[----:B------:R-:W3:Y:S01]  /*24490*/  LDL.LU R22, [R1+0x5d0] ;  /* 0x0005d00001167983 */ /* 0x000ee20000300800 */
[----:B-1----:R-:W-:-:S02]  /*244a0*/  IMAD.MOV.U32 R2, RZ, RZ, R19 ;  /* 0x000000ffff027224 */ /* 0x002fc400078e0013 */
[----:B------:R-:W-:Y:S02]  /*244b0*/  IMAD.MOV.U32 R3, RZ, RZ, R20 ;  /* 0x000000ffff037224 */ /* 0x000fe400078e0014 */
[----:B------:R-:W3:Y:S04]  /*244c0*/  LDL.LU R20, [R1+0x610] ;  /* 0x0006100001147983 */ /* 0x000ee80000300800 */
[----:B------:R-:W3:Y:S04]  /*244d0*/  LDL.LU R19, [R1+0x614] ;  /* 0x0006140001137983 */ /* 0x000ee80000300800 */
[----:B------:R1:W-:Y:S02]  /*244e0*/  LDGSTS.E [R4+0x44c00], [R2.64], P0 ;  /* 0x44c0000002047fae */ /* 0x0003e40008121848 */
[----:B-1----:R-:W-:-:S02]  /*244f0*/  IMAD.MOV.U32 R2, RZ, RZ, R17 ;  /* 0x000000ffff027224 */ /* 0x002fc400078e0011 */
[----:B------:R-:W-:Y:S02]  /*24500*/  IMAD.MOV.U32 R3, RZ, RZ, R18 ;  /* 0x000000ffff037224 */ /* 0x000fe400078e0012 */
[----:B------:R-:W3:Y:S04]  /*24510*/  LDL.LU R18, [R1+0x650] ;  /* 0x0006500001127983 */ /* 0x000ee80000300800 */
[----:B------:R-:W3:Y:S04]  /*24520*/  LDL.LU R17, [R1+0x654] ;  /* 0x0006540001117983 */ /* 0x000ee80000300800 */
[----:B------:R1:W-:Y:S01]  /*24530*/  LDGSTS.E [R4+0x45c00], [R2.64], P0 ;  /* 0x45c0000002047fae */ /* 0x0003e20008121848 */
[----:B--2---:R-:W-:-:S04]  /*24540*/  IADD3 R5, P1, R5, UR7, RZ ;  /* 0x0000000705057c10 */ /* 0x004fc8000ff3e0ff */
[----:B------:R-:W-:Y:S02]  /*24550*/  IADD3.X R7, R7, UR6, RZ, P1, !PT ;  /* 0x0000000607077c10 */ /* 0x000fe40008ffe4ff */
[----:B----4-:R-:W-:Y:S01]  /*24560*/  IADD3 R6, P2, R6, UR7, RZ ;  /* 0x0000000706067c10 */ /* 0x010fe2000ff5e0ff */
[----:B------:R-:W-:Y:S01]  /*24570*/  STL [R1+0x68c], R5 ;  /* 0x00068c0501007387 */ /* 0x000fe20000100800 */
[----:B-1----:R-:W-:Y:S01]  /*24580*/  IMAD.MOV.U32 R2, RZ, RZ, R5 ;  /* 0x000000ffff027224 */ /* 0x002fe200078e0005 */
[----:B------:R-:W-:Y:S02]  /*24590*/  MOV R3, R7 ;  /* 0x0000000700037202 */ /* 0x000fe40000000f00 */
[----:B------:R-:W-:Y:S01]  /*245a0*/  IADD3.X R16, R16, UR6, RZ, P2, !PT ;  /* 0x0000000610107c10 */ /* 0x000fe200097fe4ff */
[----:B------:R1:W-:Y:S04]  /*245b0*/  STL [R1+0x688], R7 ;  /* 0x0006880701007387 */ /* 0x0003e80000100800 */
[----:B------:R-:W-:Y:S04]  /*245c0*/  STL [R1+0x6cc], R6 ;  /* 0x0006cc0601007387 */ /* 0x000fe80000100800 */
[----:B------:R2:W-:Y:S04]  /*245d0*/  LDGSTS.E [R4+0x46c00], [R2.64], P0 ;  /* 0x46c0000002047fae */ /* 0x0005e80008121848 */
[----:B-1----:R-:W4:Y:S04]  /*245e0*/  LDL.LU R7, [R1+0x694] ;  /* 0x0006940001077983 */ /* 0x002f280000300800 */
[----:B------:R1:W-:Y:S04]  /*245f0*/  STL [R1+0x6c8], R16 ;  /* 0x0006c81001007387 */ /* 0x0003e80000100800 */
[----:B------:R-:W4:Y:S01]  /*24600*/  LDL.LU R5, [R1+0x6d4] ;  /* 0x0006d40001057983 */ /* 0x000f220000300800 */
[----:B--2---:R-:W-:-:S03]  /*24610*/  IMAD.MOV.U32 R3, RZ, RZ, R16 ;  /* 0x000000ffff037224 */ /* 0x004fc600078e0010 */
[----:B-1----:R-:W2:Y:S01]  /*24620*/  LDL.LU R16, [R1+0x690] ;  /* 0x0006900001107983 */ /* 0x002ea20000300800 */
[----:B------:R-:W-:-:S03]  /*24630*/  IMAD.MOV.U32 R2, RZ, RZ, R6 ;  /* 0x000000ffff027224 */ /* 0x000fc600078e0006 */
[----:B------:R-:W2:Y:S01]  /*24640*/  LDL.LU R6, [R1+0x6d0] ;  /* 0x0006d00001067983 */ /* 0x000ea20000300800 */
[----:B------:R-:W-:-:S03]  /*24650*/  LOP3.LUT R29, R203, 0x70, RZ, 0x3c, !PT ;  /* 0x00000070cb1d7812 */ /* 0x000fc600078e3cff */
[----:B------:R1:W-:Y:S02]  /*24660*/  LDGSTS.E [R4+0x47c00], [R2.64], P0 ;  /* 0x47c0000002047fae */ /* 0x0003e40008121848 */
[----:B-1----:R-:W-:-:S04]  /*24670*/  IMAD.U32 R4, RZ, RZ, UR5 ;  /* 0x00000005ff047e24 */ /* 0x002fc8000f8e00ff */
[----:B------:R-:W-:Y:S01]  /*24680*/  IMAD R4, R4, 0x8000, R29 ;  /* 0x0000800004047824 */ /* 0x000fe200078e021d */
[----:B------:R-:W-:-:S04]  /*24690*/  IADD3 R27, P1, R27, UR7, RZ ;  /* 0x000000071b1b7c10 */ /* 0x000fc8000ff3e0ff */
[----:B------:R-:W-:Y:S02]  /*246a0*/  IADD3.X R28, R28, UR6, RZ, P1, !PT ;  /* 0x000000061c1c7c10 */ /* 0x000fe40008ffe4ff */
[----:B------:R-:W-:Y:S01]  /*246b0*/  IADD3 R25, P2, R25, UR7, RZ ;  /* 0x0000000719197c10 */ /* 0x000fe2000ff5e0ff */
[----:B------:R-:W-:Y:S02]  /*246c0*/  IMAD.MOV.U32 R2, RZ, RZ, R27 ;  /* 0x000000ffff027224 */ /* 0x000fe400078e001b */
[----:B------:R-:W-:-:S05]  /*246d0*/  IMAD.MOV.U32 R3, RZ, RZ, R28 ;  /* 0x000000ffff037224 */ /* 0x000fca00078e001c */
[----:B------:R1:W-:Y:S02]  /*246e0*/  LDGSTS.E [R4+0x40e00], [R2.64], P0 ;  /* 0x40e0000002047fae */ /* 0x0003e40008121848 */
[----:B-1----:R-:W-:Y:S01]  /*246f0*/  IMAD.MOV.U32 R2, RZ, RZ, R25 ;  /* 0x000000ffff027224 */ /* 0x002fe200078e0019 */
[----:B------:R-:W-:-:S05]  /*24700*/  IADD3.X R26, R26, UR6, RZ, P2, !PT ;  /* 0x000000061a1a7c10 */ /* 0x000fca00097fe4ff */
[----:B------:R-:W-:Y:S01]  /*24710*/  IMAD.MOV.U32 R3, RZ, RZ, R26 ;  /* 0x000000ffff037224 */ /* 0x000fe200078e001a */
[----:B-----5:R-:W-:-:S04]  /*24720*/  IADD3 R23, P1, R23, UR7, RZ ;  /* 0x0000000717177c10 */ /* 0x020fc8000ff3e0ff */
[----:B------:R1:W-:Y:S01]  /*24730*/  LDGSTS.E [R4+0x41e00], [R2.64], P0 ;  /* 0x41e0000002047fae */ /* 0x0003e20008121848 */
[----:B---3--:R-:W-:Y:S02]  /*24740*/  IADD3 R21, P2, R21, UR7, RZ ;  /* 0x0000000715157c10 */ /* 0x008fe4000ff5e0ff */
[----:B------:R-:W-:Y:S02]  /*24750*/  IADD3.X R24, R24, UR6, RZ, P1, !PT ;  /* 0x0000000618187c10 */ /* 0x000fe40008ffe4ff */
[----:B-1----:R-:W-:-:S03]  /*24760*/  MOV R2, R23 ;  /* 0x0000001700027202 */ /* 0x002fc60000000f00 */
[----:B------:R-:W-:Y:S01]  /*24770*/  IMAD.MOV.U32 R3, RZ, RZ, R24 ;  /* 0x000000ffff037224 */ /* 0x000fe200078e0018 */
[----:B------:R-:W-:-:S04]  /*24780*/  IADD3.X R22, R22, UR6, RZ, P2, !PT ;  /* 0x0000000616167c10 */ /* 0x000fc800097fe4ff */
[----:B------:R1:W-:Y:S01]  /*24790*/  LDGSTS.E [R4+0x42e00], [R2.64], P0 ;  /* 0x42e0000002047fae */ /* 0x0003e20008121848 */
[----:B------:R-:W-:Y:S01]  /*247a0*/  IADD3 R19, P1, R19, UR7, RZ ;  /* 0x0000000713137c10 */ /* 0x000fe2000ff3e0ff */
[----:B-1----:R-:W-:Y:S02]  /*247b0*/  IMAD.MOV.U32 R2, RZ, RZ, R21 ;  /* 0x000000ffff027224 */ /* 0x002fe400078e0015 */
[----:B------:R-:W-:Y:S01]  /*247c0*/  IMAD.MOV.U32 R3, RZ, RZ, R22 ;  /* 0x000000ffff037224 */ /* 0x000fe200078e0016 */
[----:B------:R-:W-:-:S04]  /*247d0*/  IADD3.X R20, R20, UR6, RZ, P1, !PT ;  /* 0x0000000614147c10 */ /* 0x000fc80008ffe4ff */
[----:B------:R1:W-:Y:S04]  /*247e0*/  LDGSTS.E [R4+0x43e00], [R2.64], P0 ;  /* 0x43e0000002047fae */ /* 0x0003e80008121848 */
[----:B------:R-:W-:Y:S01]  /*247f0*/  STL [R1+0x514], R27 ;  /* 0x0005141b01007387 */ /* 0x000fe20000100800 */
[----:B-1----:R-:W-:Y:S01]  /*24800*/  IMAD.MOV.U32 R2, RZ, RZ, R19 ;  /* 0x000000ffff027224 */ /* 0x002fe200078e0013 */
[----:B------:R-:W-:Y:S01]  /*24810*/  IADD3 R17, P2, R17, UR7, RZ ;  /* 0x0000000711117c10 */ /* 0x000fe2000ff5e0ff */
[----:B------:R-:W-:-:S03]  /*24820*/  IMAD.MOV.U32 R3, RZ, RZ, R20 ;  /* 0x000000ffff037224 */ /* 0x000fc600078e0014 */
[----:B------:R-:W-:Y:S01]  /*24830*/  IADD3.X R18, R18, UR6, RZ, P2, !PT ;  /* 0x0000000612127c10 */ /* 0x000fe200097fe4ff */
[----:B------:R-:W-:Y:S04]  /*24840*/  STL [R1+0x554], R25 ;  /* 0x0005541901007387 */ /* 0x000fe80000100800 */
[----:B------:R1:W-:Y:S04]  /*24850*/  LDGSTS.E [R4+0x44e00], [R2.64], P0 ;  /* 0x44e0000002047fae */ /* 0x0003e80008121848 */
[----:B------:R-:W-:Y:S01]  /*24860*/  STL [R1+0x510], R28 ;  /* 0x0005101c01007387 */ /* 0x000fe20000100800 */
[----:B------:R-:W-:-:S03]  /*24870*/  IMAD.MOV.U32 R200, RZ, RZ, 0x7f ;  /* 0x0000007fffc87424 */ /* 0x000fc600078e00ff */
[----:B------:R-:W-:Y:S01]  /*24880*/  STL [R1+0x550], R26 ;  /* 0x0005501a01007387 */ /* 0x000fe20000100800 */
[----:B-1----:R-:W-:Y:S02]  /*24890*/  IMAD.MOV.U32 R2, RZ, RZ, R17 ;  /* 0x000000ffff027224 */ /* 0x002fe400078e0011 */
[----:B------:R-:W-:Y:S01]  /*248a0*/  IMAD.MOV.U32 R3, RZ, RZ, R18 ;  /* 0x000000ffff037224 */ /* 0x000fe200078e0012 */
[----:B------:R-:W-:Y:S04]  /*248b0*/  STL [R1+0x594], R23 ;  /* 0x0005941701007387 */ /* 0x000fe80000100800 */
[----:B------:R-:W-:Y:S04]  /*248c0*/  STL [R1+0x590], R24 ;  /* 0x0005901801007387 */ /* 0x000fe80000100800 */
[----:B------:R-:W-:Y:S04]  /*248d0*/  STL [R1+0x5d4], R21 ;  /* 0x0005d41501007387 */ /* 0x000fe80000100800 */
[----:B------:R-:W-:Y:S04]  /*248e0*/  STL [R1+0x5d0], R22 ;  /* 0x0005d01601007387 */ /* 0x000fe80000100800 */
[----:B------:R1:W-:Y:S01]  /*248f0*/  LDGSTS.E [R4+0x45e00], [R2.64], P0 ;  /* 0x45e0000002047fae */ /* 0x0003e20008121848 */
[----:B------:R-:W-:-:S03]  /*24900*/  IADD3 R200, R200, c[0x0][0x180], RZ ;  /* 0x00006000c8c87a10 */ /* 0x000fc60007ffe0ff */
[----:B------:R-:W-:Y:S04]  /*24910*/  STL [R1+0x614], R19 ;  /* 0x0006141301007387 */ /* 0x000fe80000100800 */
[----:B------:R-:W-:Y:S04]  /*24920*/  STL [R1+0x610], R20 ;  /* 0x0006101401007387 */ /* 0x000fe80000100800 */
[----:B------:R-:W-:Y:S04]  /*24930*/  STL [R1+0x654], R17 ;  /* 0x0006541101007387 */ /* 0x000fe80000100800 */
[----:B------:R-:W-:Y:S01]  /*24940*/  STL [R1+0x650], R18 ;  /* 0x0006501201007387 */ /* 0x000fe20000100800 */
[----:B------:R-:W-:Y:S01]  /*24950*/  IADD3 R204, R204, 0x1, RZ ;  /* 0x00000001cccc7810 */ /* 0x000fe20007ffe0ff */
[C---:B------:R-:W-:Y:S08]  /*24960*/  HMMA.1688.F32.TF32 R40, R156.reuse, R34, R40 ;  /* 0x000000229c28723c */ /* 0x040ff00000081028 */
[C---:B------:R-:W-:Y:S08]  /*24970*/  HMMA.1688.F32.TF32 R148, R156.reuse, R146, R148 ;  /* 0x000000929c94723c */ /* 0x040ff00000081094 */
[----:B------:R-:W-:Y:S08]  /*24980*/  HMMA.1688.F32.TF32 R104, R156, R78, R104 ;  /* 0x0000004e9c68723c */ /* 0x000ff00000081068 */
[C---:B------:R-:W-:Y:S08]  /*24990*/  HMMA.1688.F32.TF32 R96, R140.reuse, R34, R96 ;  /* 0x000000228c60723c */ /* 0x040ff00000081060 */
[----:B------:R-:W-:Y:S01]  /*249a0*/  HMMA.1688.F32.TF32 R72, R140, R146, R72 ;  /* 0x000000928c48723c */ /* 0x000fe20000081048 */
[----:B----4-:R-:W-:-:S04]  /*249b0*/  IADD3 R7, P1, R7, UR7, RZ ;  /* 0x0000000707077c10 */ /* 0x010fc8000ff3e0ff */
[----:B-1----:R-:W-:Y:S01]  /*249c0*/  MOV R2, R7 ;  /* 0x0000000700027202 */ /* 0x002fe20000000f00 */
[----:B------:R-:W-:Y:S01]  /*249d0*/  STL [R1+0x694], R7 ;  /* 0x0006940701007387 */ /* 0x000fe20000100800 */
[----:B------:R-:W-:Y:S02]  /*249e0*/  IADD3 R5, P2, R5, UR7, RZ ;  /* 0x0000000705057c10 */ /* 0x000fe4000ff5e0ff */
[----:B--2---:R-:W-:-:S05]  /*249f0*/  IADD3.X R16, R16, UR6, RZ, P1, !PT ;  /* 0x0000000610107c10 */ /* 0x004fca0008ffe4ff */
[----:B------:R-:W-:Y:S01]  /*24a00*/  IMAD.MOV.U32 R3, RZ, RZ, R16 ;  /* 0x000000ffff037224 */ /* 0x000fe200078e0010 */
[----:B------:R-:W-:Y:S01]  /*24a10*/  STL [R1+0x690], R16 ;  /* 0x0006901001007387 */ /* 0x000fe20000100800 */
[----:B------:R-:W-:-:S03]  /*24a20*/  IADD3.X R6, R6, UR6, RZ, P2, !PT ;  /* 0x0000000606067c10 */ /* 0x000fc600097fe4ff */
[----:B------:R1:W-:Y:S04]  /*24a30*/  LDGSTS.E [R4+0x46e00], [R2.64], P0 ;  /* 0x46e0000002047fae */ /* 0x0003e80008121848 */
[----:B------:R2:W-:Y:S01]  /*24a40*/  STL [R1+0x6d4], R5 ;  /* 0x0006d40501007387 */ /* 0x0005e20000100800 */
[----:B-1----:R-:W-:Y:S01]  /*24a50*/  IMAD.MOV.U32 R2, RZ, RZ, R5 ;  /* 0x000000ffff027224 */ /* 0x002fe200078e0005 */
[----:B--2---:R-:W-:Y:S01]  /*24a60*/  SHF.R.S32.HI R5, RZ, 0x1f, R200 ;  /* 0x0000001fff057819 */ /* 0x004fe200000114c8 */
[----:B------:R-:W-:-:S03]  /*24a70*/  IMAD.MOV.U32 R3, RZ, RZ, R6 ;  /* 0x000000ffff037224 */ /* 0x000fc600078e0006 */
[----:B------:R-:W-:Y:S01]  /*24a80*/  LEA.HI R5, R5, R200, RZ, 0x7 ;  /* 0x000000c805057211 */ /* 0x000fe200078f38ff */
[----:B------:R1:W-:Y:S03]  /*24a90*/  STL [R1+0x6d0], R6 ;  /* 0x0006d00601007387 */ /* 0x0003e60000100800 */
[----:B------:R-:W-:Y:S01]  /*24aa0*/  SHF.R.S32.HI R5, RZ, 0x7, R5 ;  /* 0x00000007ff057819 */ /* 0x000fe20000011405 */
[----:B------:R1:W-:Y:S03]  /*24ab0*/  LDGSTS.E [R4+0x47e00], [R2.64], P0 ;  /* 0x47e0000002047fae */ /* 0x0003e60008121848 */
[----:B------:R-:W-:Y:S01]  /*24ac0*/  ISETP.NE.U32.AND P0, PT, R204, R5, PT ;  /* 0x00000005cc00720c */ /* 0x000fe20003f05070 */
[----:B------:R-:W-:Y:S01]  /*24ad0*/  HMMA.1688.F32.TF32 R44, R140, R78, R44 ;  /* 0x0000004e8c2c723c */ /* 0x000fe2000008102c */
[----:B------:R-:W0:Y:S07]  /*24ae0*/  LDGDEPBAR ;  /* 0x00000000000079af */ /* 0x000e2e0000000000 */
[C---:B------:R-:W-:Y:S08]  /*24af0*/  HMMA.1688.F32.TF32 R52, R100.reuse, R34, R52 ;  /* 0x000000226434723c */ /* 0x040ff00000081034 */
[C---:B------:R-:W-:Y:S08]  /*24b00*/  HMMA.1688.F32.TF32 R36, R100.reuse, R146, R36 ;  /* 0x000000926424723c */ /* 0x040ff00000081024 */
[----:B------:R-:W-:Y:S01]  /*24b10*/  HMMA.1688.F32.TF32 R64, R100, R78, R64 ;  /* 0x0000004e6440723c */ /* 0x000fe20000081040 */
[----:B-1----:R-:W-:Y:S01]  /*24b20*/  @!P0 CALL.REL.NOINC `(.L_x_0) ;  /* 0x0000001000008944 */ /* 0x002fe20003c00000 */
[----:B------:R-:W-:Y:S06]  /*24b30*/  BRA `(.L_x_1) ;  /* 0xfffef79000007947 */ /* 0x000fec000383ffff */
.L_x_0:
[----:B---3-5:R-:W2:Y:S01]  /*24b40*/  LDL.LU R17, [R1+0xd38] ;  /* 0x000d380001117983 */ /* 0x028ea20000300800 */
[----:B------:R-:W-:-:S04]  /*24b50*/  DEPBAR.LE SB0, 0x0 ;  /* 0x000080000000791a */ /* 0x000fc80000000000 */
[----:B------:R-:W3:Y:S04]  /*24b60*/  LDL.LU R16, [R1+0xd34] ;  /* 0x000d340001107983 */ /* 0x000ee80000300800 */
[----:B------:R-:W4:Y:S04]  /*24b70*/  LDL.LU R7, [R1+0xd30] ;  /* 0x000d300001077983 */ /* 0x000f280000300800 */
[----:B------:R-:W1:Y:S04]  /*24b80*/  S2R R18, SR_TID.X ;  /* 0x0000000000127919 */ /* 0x000e680000002100 */
[----:B------:R-:W2:Y:S04]  /*24b90*/  LDL.LU R143, [R1+0xdd0] ;  /* 0x000dd000018f7983 */ /* 0x000ea80000300800 */
[----:B------:R-:W2:Y:S04]  /*24ba0*/  LDL.LU R142, [R1+0xdd4] ;  /* 0x000dd400018e7983 */ /* 0x000ea80000300800 */
[----:B------:R-:W2:Y:S04]  /*24bb0*/  LDL.LU R141, [R1+0xdcc] ;  /* 0x000dcc00018d7983 */ /* 0x000ea80000300800 */
[----:B------:R-:W2:Y:S01]  /*24bc0*/  LDL.LU R140, [R1+0xdc8] ;  /* 0x000dc800018c7983 */ /* 0x000ea20000300800 */
[----:B-1----:R-:W-:-:S02]  /*24bd0*/  IMAD.SHL.U32 R0, R18, 0x8, RZ ;  /* 0x0000000812007824 */ /* 0x002fc400078e00ff */
[C---:B------:R-:W-:Y:S02]  /*24be0*/  IMAD.SHL.U32 R2, R18.reuse, 0x100, RZ ;  /* 0x0000010012027824 */ /* 0x040fe400078e00ff */
[----:B------:R-:W-:Y:S01]  /*24bf0*/  IMAD.SHL.U32 R3, R18, 0x4, RZ ;  /* 0x0000000412037824 */ /* 0x000fe200078e00ff */
[----:B------:R-:W-:Y:S01]  /*24c00*/  LOP3.LUT R0, R0, 0x300, RZ, 0xc0, !PT ;  /* 0x0000030000007812 */ /* 0x000fe200078ec0ff */
[----:B------:R-:W-:Y:S01]  /*24c10*/  IMAD.SHL.U32 R4, R18, 0x20, RZ ;  /* 0x0000002012047824 */ /* 0x000fe200078e00ff */
[----:B------:R-:W-:Y:S01]  /*24c20*/  LOP3.LUT R5, R2, 0x1800, RZ, 0xc0, !PT ;  /* 0x0000180002057812 */ /* 0x000fe200078ec0ff */
[----:B------:R-:W-:Y:S01]  /*24c30*/  IMAD.SHL.U32 R6, R18, 0x400, RZ ;  /* 0x0000040012067824 */ /* 0x000fe200078e00ff */
[----:B------:R-:W-:Y:S02]  /*24c40*/  LOP3.LUT R0, R0, 0x70, R3, 0xf8, !PT ;  /* 0x0000007000007812 */ /* 0x000fe400078ef803 */
[----:B------:R-:W-:Y:S02]  /*24c50*/  LOP3.LUT R5, R5, 0x60, R4, 0xf8, !PT ;  /* 0x0000006005057812 */ /* 0x000fe400078ef804 */
[----:B------:R-:W-:Y:S01]  /*24c60*/  LOP3.LUT R2, R6, 0x1800, RZ, 0xc0, !PT ;  /* 0x0000180006027812 */ /* 0x000fe200078ec0ff */
[----:B------:R-:W-:Y:S01]  /*24c70*/  IMAD.MOV.U32 R6, RZ, RZ, R8 ;  /* 0x000000ffff067224 */ /* 0x000fe200078e0008 */
[----:B------:R-:W-:Y:S01]  /*24c80*/  LOP3.LUT R0, R5, R0, RZ, 0x3c, !PT ;  /* 0x0000000005007212 */ /* 0x000fe200078e3cff */
[----:B------:R-:W-:Y:S01]  /*24c90*/  IMAD.MOV.U32 R8, RZ, RZ, R14 ;  /* 0x000000ffff087224 */ /* 0x000fe200078e000e */
[----:B------:R-:W-:Y:S01]  /*24ca0*/  MOV R14, R164 ;  /* 0x000000a4000e7202 */ /* 0x000fe20000000f00 */
[----:B------:R-:W-:-:S02]  /*24cb0*/  IMAD.MOV.U32 R4, RZ, RZ, R12 ;  /* 0x000000ffff047224 */ /* 0x000fc400078e000c */
[----:B------:R-:W-:Y:S02]  /*24cc0*/  IMAD.MOV.U32 R5, RZ, RZ, R13 ;  /* 0x000000ffff057224 */ /* 0x000fe400078e000d */
[----:B------:R-:W-:Y:S02]  /*24cd0*/  IMAD.MOV.U32 R12, RZ, RZ, R136 ;  /* 0x000000ffff0c7224 */ /* 0x000fe400078e0088 */
[----:B------:R-:W-:Y:S02]  /*24ce0*/  IMAD.MOV.U32 R13, RZ, RZ, R137 ;  /* 0x000000ffff0d7224 */ /* 0x000fe400078e0089 */
[----:B------:R-:W-:Y:S01]  /*24cf0*/  IMAD.MOV.U32 R164, RZ, RZ, R138 ;  /* 0x000000ffffa47224 */ /* 0x000fe200078e008a */
[----:B------:R-:W-:-:S04]  /*24d00*/  LOP3.LUT R18, R18, 0x7f, RZ, 0xc0, !PT ;  /* 0x0000007f12127812 */ /* 0x000fc800078ec0ff */
[----:B------:R-:W-:Y:S01]  /*24d10*/  LEA R2, R18, R2, 0x4 ;  /* 0x0000000212027211 */ /* 0x000fe200078e20ff */
[----:B------:R-:W-:Y:S03]  /*24d20*/  BAR.SYNC.DEFER_BLOCKING 0x0 ;  /* 0x0000000000007b1d */ /* 0x000fe60000010000 */
[----:B------:R-:W-:Y:S02]  /*24d30*/  LOP3.LUT R3, R2, 0x60, RZ, 0x3c, !PT ;  /* 0x0000006002037812 */ /* 0x000fe400078e3cff */
[----:B----4-:R-:W-:Y:S01]  /*24d40*/  ISETP.GE.AND P0, PT, R7, c[0x0][0x17c], PT ;  /* 0x00005f0007007a0c */ /* 0x010fe20003f06270 */
[----:B------:R-:W-:Y:S02]  /*24d50*/  IMAD.MOV.U32 R7, RZ, RZ, R9 ;  /* 0x000000ffff077224 */ /* 0x000fe400078e0009 */
[----:B------:R-:W-:Y:S02]  /*24d60*/  IMAD.MOV.U32 R9, RZ, RZ, R15 ;  /* 0x000000ffff097224 */ /* 0x000fe400078e000f */
[----:B------:R-:W-:-:S02]  /*24d70*/  IMAD.MOV.U32 R15, RZ, RZ, R165 ;  /* 0x000000ffff0f7224 */ /* 0x000fc400078e00a5 */
[----:B------:R-:W-:Y:S01]  /*24d80*/  IMAD.MOV.U32 R165, RZ, RZ, R139 ;  /* 0x000000ffffa57224 */ /* 0x000fe200078e008b */
[----:B------:R1:W-:Y:S04]  /*24d90*/  STS.128 [R0], R4 ;  /* 0x0000000400007388 */ /* 0x0003e80000000c00 */
[----:B------:R4:W-:Y:S04]  /*24da0*/  STS.128 [R0+0x80], R8 ;  /* 0x0000800800007388 */ /* 0x0009e80000000c00 */
[----:B------:R4:W-:Y:S04]  /*24db0*/  STS.128 [R0+0x400], R12 ;  /* 0x0004000c00007388 */ /* 0x0009e80000000c00 */
[----:B------:R-:W-:Y:S04]  /*24dc0*/  STS.128 [R0+0x480], R164 ;  /* 0x000480a400007388 */ /* 0x000fe80000000c00 */
[----:B------:R-:W-:Y:S01]  /*24dd0*/  BAR.SYNC.DEFER_BLOCKING 0x0 ;  /* 0x0000000000007b1d */ /* 0x000fe20000010000 */
[----:B-1----:R-:W-:-:S02]  /*24de0*/  LOP3.LUT R4, R2, 0x20, RZ, 0x3c, !PT ;  /* 0x0000002002047812 */ /* 0x002fc400078e3cff */
[----:B------:R-:W-:Y:S02]  /*24df0*/  LOP3.LUT R5, R2, 0x40, RZ, 0x3c, !PT ;  /* 0x0000004002057812 */ /* 0x000fe400078e3cff */
[----:B--2---:R-:W-:Y:S02]  /*24e00*/  ISETP.GE.AND P2, PT, R17, c[0x0][0x17c], PT ;  /* 0x00005f0011007a0c */ /* 0x004fe40003f46270 */
[----:B---3--:R-:W-:Y:S02]  /*24e10*/  ISETP.GE.AND P4, PT, R16, c[0x0][0x17c], PT ;  /* 0x00005f0010007a0c */ /* 0x008fe40003f86270 */
[----:B------:R-:W1:Y:S04]  /*24e20*/  LDS.128 R16, [R2] ;  /* 0x0000000002107984 */ /* 0x000e680000000c00 */
[----:B------:R-:W-:Y:S04]  /*24e30*/  LDS.128 R28, [R4] ;  /* 0x00000000041c7984 */ /* 0x000fe80000000c00 */
[----:B------:R-:W-:Y:S04]  /*24e40*/  LDS.128 R24, [R5] ;  /* 0x0000000005187984 */ /* 0x000fe80000000c00 */
[----:B------:R-:W-:Y:S01]  /*24e50*/  LDS.128 R20, [R3] ;  /* 0x0000000003147984 */ /* 0x000fe20000000c00 */
[----:B----4-:R-:W-:-:S02]  /*24e60*/  IMAD.MOV.U32 R10, RZ, RZ, R152 ;  /* 0x000000ffff0a7224 */ /* 0x010fc400078e0098 */
[----:B------:R-:W-:Y:S01]  /*24e70*/  IMAD.MOV.U32 R11, RZ, RZ, R153 ;  /* 0x000000ffff0b7224 */ /* 0x000fe200078e0099 */
[----:B------:R-:W-:Y:S01]  /*24e80*/  MOV R153, R171 ;  /* 0x000000ab00997202 */ /* 0x000fe20000000f00 */
[----:B------:R-:W-:Y:S02]  /*24e90*/  IMAD.MOV.U32 R14, RZ, RZ, R172 ;  /* 0x000000ffff0e7224 */ /* 0x000fe400078e00ac */
[----:B------:R-:W-:Y:S02]  /*24ea0*/  IMAD.MOV.U32 R15, RZ, RZ, R173 ;  /* 0x000000ffff0f7224 */ /* 0x000fe400078e00ad */
[----:B------:R-:W-:Y:S02]  /*24eb0*/  IMAD.MOV.U32 R8, RZ, RZ, R168 ;  /* 0x000000ffff087224 */ /* 0x000fe400078e00a8 */
[----:B------:R-:W-:Y:S01]  /*24ec0*/  IMAD.MOV.U32 R9, RZ, RZ, R169 ;  /* 0x000000ffff097224 */ /* 0x000fe200078e00a9 */
[----:B------:R-:W-:Y:S01]  /*24ed0*/  BAR.SYNC.DEFER_BLOCKING 0x0 ;  /* 0x0000000000007b1d */ /* 0x000fe20000010000 */
[----:B------:R-:W-:-:S02]  /*24ee0*/  IMAD.MOV.U32 R152, RZ, RZ, R170 ;  /* 0x000000ffff987224 */ /* 0x000fc400078e00aa */
[----:B------:R-:W-:Y:S02]  /*24ef0*/  IMAD.MOV.U32 R12, RZ, RZ, R176 ;  /* 0x000000ffff0c7224 */ /* 0x000fe400078e00b0 */
[----:B------:R-:W-:Y:S02]  /*24f00*/  IMAD.MOV.U32 R13, RZ, RZ, R177 ;  /* 0x000000ffff0d7224 */ /* 0x000fe400078e00b1 */
[----:B------:R-:W-:Y:S02]  /*24f10*/  IMAD.MOV.U32 R172, RZ, RZ, R178 ;  /* 0x000000ffffac7224 */ /* 0x000fe400078e00b2 */
[----:B------:R-:W-:Y:S01]  /*24f20*/  IMAD.MOV.U32 R173, RZ, RZ, R179 ;  /* 0x000000ffffad7224 */ /* 0x000fe200078e00b3 */
[----:B------:R2:W-:Y:S04]  /*24f30*/  STS.128 [R0], R8 ;  /* 0x0000000800007388 */ /* 0x0005e80000000c00 */
[----:B------:R-:W-:Y:S04]  /*24f40*/  STS.128 [R0+0x80], R152 ;  /* 0x0000809800007388 */ /* 0x000fe80000000c00 */
[----:B------:R3:W-:Y:S04]  /*24f50*/  STS.128 [R0+0x400], R12 ;  /* 0x0004000c00007388 */ /* 0x0007e80000000c00 */
[----:B------:R-:W-:Y:S04]  /*24f60*/  STS.128 [R0+0x480], R172 ;  /* 0x000480ac00007388 */ /* 0x000fe80000000c00 */
[----:B------:R-:W-:Y:S01]  /*24f70*/  BAR.SYNC.DEFER_BLOCKING 0x0 ;  /* 0x0000000000007b1d */ /* 0x000fe20000010000 */
[----:B--2---:R-:W-:Y:S01]  /*24f80*/  MOV R10, R48 ;  /* 0x00000030000a7202 */ /* 0x004fe20000000f00 */
[----:B------:R-:W-:-:S02]  /*24f90*/  IMAD.MOV.U32 R11, RZ, RZ, R49 ;  /* 0x000000ffff0b7224 */ /* 0x000fc400078e0031 */
[----:B------:R-:W-:Y:S02]  /*24fa0*/  IMAD.MOV.U32 R8, RZ, RZ, R40 ;  /* 0x000000ffff087224 */ /* 0x000fe400078e0028 */
[----:B------:R-:W-:Y:S02]  /*24fb0*/  IMAD.MOV.U32 R9, RZ, RZ, R41 ;  /* 0x000000ffff097224 */ /* 0x000fe400078e0029 */
[----:B------:R-:W-:Y:S02]  /*24fc0*/  IMAD.MOV.U32 R48, RZ, RZ, R42 ;  /* 0x000000ffff307224 */ /* 0x000fe400078e002a */
[----:B------:R-:W-:Y:S01]  /*24fd0*/  IMAD.MOV.U32 R49, RZ, RZ, R43 ;  /* 0x000000ffff317224 */ /* 0x000fe200078e002b */
[----:B------:R-:W2:Y:S04]  /*24fe0*/  LDS.128 R100, [R2] ;  /* 0x0000000002647984 */ /* 0x000ea80000000c00 */
[----:B------:R-:W4:Y:S04]  /*24ff0*/  LDS.128 R76, [R4] ;  /* 0x00000000044c7984 */ /* 0x000f280000000c00 */
[----:B------:R-:W1:Y:S04]  /*25000*/  LDS.128 R40, [R5] ;  /* 0x0000000005287984 */ /* 0x000e680000000c00 */
[----:B------:R-:W1:Y:S04]  /*25010*/  LDS.128 R32, [R3] ;  /* 0x0000000003207984 */ /* 0x000e680000000c00 */
[----:B------:R-:W-:Y:S01]  /*25020*/  BAR.SYNC.DEFER_BLOCKING 0x0 ;  /* 0x0000000000007b1d */ /* 0x000fe20000010000 */
[----:B---3--:R-:W-:-:S02]  /*25030*/  IMAD.MOV.U32 R14, RZ, RZ, R124 ;  /* 0x000000ffff0e7224 */ /* 0x008fc400078e007c */
[----:B------:R-:W-:Y:S01]  /*25040*/  IMAD.MOV.U32 R15, RZ, RZ, R125 ;  /* 0x000000ffff0f7224 */ /* 0x000fe200078e007d */
[----:B------:R-:W-:Y:S01]  /*25050*/  MOV R125, R131 ;  /* 0x00000083007d7202 */ /* 0x000fe20000000f00 */
[----:B------:R-:W-:Y:S02]  /*25060*/  IMAD.MOV.U32 R12, RZ, RZ, R128 ;  /* 0x000000ffff0c7224 */ /* 0x000fe400078e0080 */
[----:B------:R-:W-:Y:S02]  /*25070*/  IMAD.MOV.U32 R13, RZ, RZ, R129 ;  /* 0x000000ffff0d7224 */ /* 0x000fe400078e0081 */
[----:B------:R-:W-:Y:S01]  /*25080*/  IMAD.MOV.U32 R124, RZ, RZ, R130 ;  /* 0x000000ffff7c7224 */ /* 0x000fe200078e0082 */
[----:B------:R3:W-:Y:S04]  /*25090*/  STS.128 [R0], R8 ;  /* 0x0000000800007388 */ /* 0x0007e80000000c00 */
[----:B------:R-:W-:Y:S04]  /*250a0*/  STS.128 [R0+0x80], R48 ;  /* 0x0000803000007388 */ /* 0x000fe80000000c00 */
[----:B------:R1:W-:Y:S04]  /*250b0*/  STS.128 [R0+0x400], R12 ;  /* 0x0004000c00007388 */ /* 0x0003e80000000c00 */
[----:B------:R2:W-:Y:S04]  /*250c0*/  STS.128 [R0+0x480], R124 ;  /* 0x0004807c00007388 */ /* 0x0005e80000000c00 */
[----:B------:R-:W-:Y:S01]  /*250d0*/  BAR.SYNC.DEFER_BLOCKING 0x0 ;  /* 0x0000000000007b1d */ /* 0x000fe20000010000 */
[----:B---3--:R-:W-:-:S02]  /*250e0*/  IMAD.MOV.U32 R10, RZ, RZ, R92 ;  /* 0x000000ffff0a7224 */ /* 0x008fc400078e005c */
[----:B------:R-:W-:Y:S02]  /*250f0*/  IMAD.MOV.U32 R11, RZ, RZ, R93 ;  /* 0x000000ffff0b7224 */ /* 0x000fe400078e005d */
[----:B------:R-:W-:Y:S02]  /*25100*/  IMAD.MOV.U32 R8, RZ, RZ, R96 ;  /* 0x000000ffff087224 */ /* 0x000fe400078e0060 */
[----:B------:R-:W-:Y:S01]  /*25110*/  IMAD.MOV.U32 R9, RZ, RZ, R97 ;  /* 0x000000ffff097224 */ /* 0x000fe200078e0061 */
[----:B-1----:R-:W-:Y:S01]  /*25120*/  MOV R14, R56 ;  /* 0x00000038000e7202 */ /* 0x002fe20000000f00 */
[----:B------:R-:W-:Y:S02]  /*25130*/  IMAD.MOV.U32 R92, RZ, RZ, R98 ;  /* 0x000000ffff5c7224 */ /* 0x000fe400078e0062 */
[----:B------:R-:W-:Y:S02]  /*25140*/  IMAD.MOV.U32 R93, RZ, RZ, R99 ;  /* 0x000000ffff5d7224 */ /* 0x000fe400078e0063 */
[----:B------:R-:W-:-:S02]  /*25150*/  IMAD.MOV.U32 R12, RZ, RZ, R52 ;  /* 0x000000ffff0c7224 */ /* 0x000fc400078e0034 */
[----:B------:R-:W-:Y:S02]  /*25160*/  IMAD.MOV.U32 R13, RZ, RZ, R53 ;  /* 0x000000ffff0d7224 */ /* 0x000fe400078e0035 */
[----:B------:R-:W-:Y:S02]  /*25170*/  IMAD.MOV.U32 R15, RZ, RZ, R57 ;  /* 0x000000ffff0f7224 */ /* 0x000fe400078e0039 */
[----:B--2---:R-:W-:Y:S02]  /*25180*/  IMAD.MOV.U32 R124, RZ, RZ, R54 ;  /* 0x000000ffff7c7224 */ /* 0x004fe400078e0036 */
[----:B------:R-:W-:Y:S02]  /*25190*/  IMAD.MOV.U32 R125, RZ, RZ, R55 ;  /* 0x000000ffff7d7224 */ /* 0x000fe400078e0037 */
[----:B------:R-:W-:Y:S01]  /*251a0*/  IMAD.MOV.U32 R126, RZ, RZ, R58 ;  /* 0x000000ffff7e7224 */ /* 0x000fe200078e003a */
[----:B------:R-:W1:Y:S01]  /*251b0*/  LDS.128 R96, [R2] ;  /* 0x0000000002607984 */ /* 0x000e620000000c00 */
[----:B------:R-:W-:-:S03]  /*251c0*/  IMAD.MOV.U32 R127, RZ, RZ, R59 ;  /* 0x000000ffff7f7224 */ /* 0x000fc600078e003b */
[----:B------:R-:W-:Y:S04]  /*251d0*/  LDS.128 R56, [R4] ;  /* 0x0000000004387984 */ /* 0x000fe80000000c00 */
[----:B------:R-:W-:Y:S04]  /*251e0*/  LDS.128 R52, [R5] ;  /* 0x0000000005347984 */ /* 0x000fe80000000c00 */
[----:B------:R-:W-:Y:S04]  /*251f0*/  LDS.128 R48, [R3] ;  /* 0x0000000003307984 */ /* 0x000fe80000000c00 */
[----:B------:R-:W-:Y:S06]  /*25200*/  BAR.SYNC.DEFER_BLOCKING 0x0 ;  /* 0x0000000000007b1d */ /* 0x000fec0000010000 */
[----:B------:R2:W-:Y:S04]  /*25210*/  STS.128 [R0], R8 ;  /* 0x0000000800007388 */ /* 0x0005e80000000c00 */
[----:B------:R-:W-:Y:S04]  /*25220*/  STS.128 [R0+0x80], R92 ;  /* 0x0000805c00007388 */ /* 0x000fe80000000c00 */
[----:B------:R3:W-:Y:S04]  /*25230*/  STS.128 [R0+0x400], R12 ;  /* 0x0004000c00007388 */ /* 0x0007e80000000c00 */
[----:B------:R1:W-:Y:S04]  /*25240*/  STS.128 [R0+0x480], R124 ;  /* 0x0004807c00007388 */ /* 0x0003e80000000c00 */
[----:B------:R-:W-:Y:S01]  /*25250*/  BAR.SYNC.DEFER_BLOCKING 0x0 ;  /* 0x0000000000007b1d */ /* 0x000fe20000010000 */
[----:B--2---:R-:W-:Y:S01]  /*25260*/  IMAD.MOV.U32 R10, RZ, RZ, R132 ;  /* 0x000000ffff0a7224 */ /* 0x004fe200078e0084 */
[----:B------:R-:W-:Y:S01]  /*25270*/  MOV R11, R133 ;  /* 0x00000085000b7202 */ /* 0x000fe20000000f00 */
[----:B------:R-:W-:-:S02]  /*25280*/  IMAD.MOV.U32 R8, RZ, RZ, R80 ;  /* 0x000000ffff087224 */ /* 0x000fc400078e0050 */
[----:B------:R-:W-:Y:S02]  /*25290*/  IMAD.MOV.U32 R9, RZ, RZ, R81 ;  /* 0x000000ffff097224 */ /* 0x000fe400078e0051 */
[----:B------:R-:W-:Y:S02]  /*252a0*/  IMAD.MOV.U32 R132, RZ, RZ, R82 ;  /* 0x000000ffff847224 */ /* 0x000fe400078e0052 */
[----:B------:R-:W-:Y:S02]  /*252b0*/  IMAD.MOV.U32 R133, RZ, RZ, R83 ;  /* 0x000000ffff857224 */ /* 0x000fe400078e0053 */
[----:B---3--:R-:W-:Y:S01]  /*252c0*/  IMAD.MOV.U32 R12, RZ, RZ, R120 ;  /* 0x000000ffff0c7224 */ /* 0x008fe200078e0078 */
[----:B-1----:R-:W-:Y:S01]  /*252d0*/  MOV R126, R118 ;  /* 0x00000076007e7202 */ /* 0x002fe20000000f00 */
[----:B------:R-:W-:Y:S02]  /*252e0*/  IMAD.MOV.U32 R13, RZ, RZ, R121 ;  /* 0x000000ffff0d7224 */ /* 0x000fe400078e0079 */
[----:B------:R-:W-:-:S02]  /*252f0*/  IMAD.MOV.U32 R14, RZ, RZ, R116 ;  /* 0x000000ffff0e7224 */ /* 0x000fc400078e0074 */
[----:B------:R-:W-:Y:S02]  /*25300*/  IMAD.MOV.U32 R15, RZ, RZ, R117 ;  /* 0x000000ffff0f7224 */ /* 0x000fe400078e0075 */
[----:B------:R-:W-:Y:S02]  /*25310*/  IMAD.MOV.U32 R124, RZ, RZ, R122 ;  /* 0x000000ffff7c7224 */ /* 0x000fe400078e007a */
[----:B------:R-:W-:Y:S02]  /*25320*/  IMAD.MOV.U32 R125, RZ, RZ, R123 ;  /* 0x000000ffff7d7224 */ /* 0x000fe400078e007b */
[----:B------:R-:W-:Y:S01]  /*25330*/  IMAD.MOV.U32 R127, RZ, RZ, R119 ;  /* 0x000000ffff7f7224 */ /* 0x000fe200078e0077 */
[----:B------:R-:W1:Y:S04]  /*25340*/  LDS.128 R120, [R2] ;  /* 0x0000000002787984 */ /* 0x000e680000000c00 */
[----:B------:R-:W2:Y:S04]  /*25350*/  LDS.128 R116, [R4] ;  /* 0x0000000004747984 */ /* 0x000ea80000000c00 */
[----:B------:R-:W3:Y:S04]  /*25360*/  LDS.128 R92, [R5] ;  /* 0x00000000055c7984 */ /* 0x000ee80000000c00 */
[----:B------:R-:W1:Y:S04]  /*25370*/  LDS.128 R80, [R3] ;  /* 0x0000000003507984 */ /* 0x000e680000000c00 */
[----:B------:R-:W-:Y:S06]  /*25380*/  BAR.SYNC.DEFER_BLOCKING 0x0 ;  /* 0x0000000000007b1d */ /* 0x000fec0000010000 */
[----:B------:R1:W-:Y:S04]  /*25390*/  STS.128 [R0], R8 ;  /* 0x0000000800007388 */ /* 0x0003e80000000c00 */
[----:B------:R-:W-:Y:S04]  /*253a0*/  STS.128 [R0+0x80], R132 ;  /* 0x0000808400007388 */ /* 0x000fe80000000c00 */
[----:B------:R2:W-:Y:S04]  /*253b0*/  STS.128 [R0+0x400], R12 ;  /* 0x0004000c00007388 */ /* 0x0005e80000000c00 */
[----:B------:R-:W-:Y:S04]  /*253c0*/  STS.128 [R0+0x480], R124 ;  /* 0x0004807c00007388 */ /* 0x000fe80000000c00 */
[----:B------:R-:W-:Y:S01]  /*253d0*/  BAR.SYNC.DEFER_BLOCKING 0x0 ;  /* 0x0000000000007b1d */ /* 0x000fe20000010000 */
[----:B-1----:R-:W-:-:S02]  /*253e0*/  IMAD.MOV.U32 R10, RZ, RZ, R84 ;  /* 0x000000ffff0a7224 */ /* 0x002fc400078e0054 */
[----:B------:R-:W-:Y:S02]  /*253f0*/  IMAD.MOV.U32 R11, RZ, RZ, R85 ;  /* 0x000000ffff0b7224 */ /* 0x000fe400078e0055 */
[----:B------:R-:W-:Y:S02]  /*25400*/  IMAD.MOV.U32 R8, RZ, RZ, R88 ;  /* 0x000000ffff087224 */ /* 0x000fe400078e0058 */
[----:B------:R-:W-:Y:S01]  /*25410*/  IMAD.MOV.U32 R9, RZ, RZ, R89 ;  /* 0x000000ffff097224 */ /* 0x000fe200078e0059 */
[----:B--2---:R-:W-:Y:S01]  /*25420*/  MOV R13, R61 ;  /* 0x0000003d000d7202 */ /* 0x004fe20000000f00 */
[----:B------:R-:W-:Y:S02]  /*25430*/  IMAD.MOV.U32 R84, RZ, RZ, R90 ;  /* 0x000000ffff547224 */ /* 0x000fe400078e005a */
[----:B------:R-:W-:Y:S02]  /*25440*/  IMAD.MOV.U32 R85, RZ, RZ, R91 ;  /* 0x000000ffff557224 */ /* 0x000fe400078e005b */
[----:B------:R-:W-:-:S02]  /*25450*/  IMAD.MOV.U32 R12, RZ, RZ, R60 ;  /* 0x000000ffff0c7224 */ /* 0x000fc400078e003c */
[----:B------:R-:W-:Y:S02]  /*25460*/  IMAD.MOV.U32 R14, RZ, RZ, R68 ;  /* 0x000000ffff0e7224 */ /* 0x000fe400078e0044 */
[----:B------:R-:W-:Y:S02]  /*25470*/  IMAD.MOV.U32 R15, RZ, RZ, R69 ;  /* 0x000000ffff0f7224 */ /* 0x000fe400078e0045 */
[----:B------:R-:W-:Y:S02]  /*25480*/  IMAD.MOV.U32 R128, RZ, RZ, R62 ;  /* 0x000000ffff807224 */ /* 0x000fe400078e003e */
        /* <DEDUP_REMOVED lines=8> */
[----:B------:R-:W-:Y:S04]  /*25510*/  STS.128 [R0], R8 ;  /* 0x0000000800007388 */ /* 0x000fe80000000c00 */
[----:B------:R-:W-:Y:S04]  /*25520*/  STS.128 [R0+0x80], R84 ;  /* 0x0000805400007388 */ /* 0x000fe80000000c00 */
[----:B------:R2:W-:Y:S04]  /*25530*/  STS.128 [R0+0x400], R12 ;  /* 0x0004000c00007388 */ /* 0x0005e80000000c00 */
[----:B------:R-:W-:Y:S04]  /*25540*/  STS.128 [R0+0x480], R128 ;  /* 0x0004808000007388 */ /* 0x000fe80000000c00 */
[----:B------:R-:W-:Y:S01]  /*25550*/  BAR.SYNC.DEFER_BLOCKING 0x0 ;  /* 0x0000000000007b1d */ /* 0x000fe20000010000 */
[----:B------:R-:W-:Y:S01]  /*25560*/  IMAD.MOV.U32 R132, RZ, RZ, R114 ;  /* 0x000000ffff847224 */ /* 0x000fe200078e0072 */
[----:B------:R-:W-:Y:S01]  /*25570*/  MOV R133, R115 ;  /* 0x0000007300857202 */ /* 0x000fe20000000f00 */
[----:B------:R-:W-:-:S02]  /*25580*/  IMAD.MOV.U32 R134, RZ, RZ, R110 ;  /* 0x000000ffff867224 */ /* 0x000fc400078e006e */
[----:B------:R-:W-:Y:S02]  /*25590*/  IMAD.MOV.U32 R135, RZ, RZ, R111 ;  /* 0x000000ffff877224 */ /* 0x000fe400078e006f */
[----:B--2---:R-:W-:Y:S02]  /*255a0*/  IMAD.MOV.U32 R12, RZ, RZ, R112 ;  /* 0x000000ffff0c7224 */ /* 0x004fe400078e0070 */
[----:B------:R-:W-:Y:S02]  /*255b0*/  IMAD.MOV.U32 R13, RZ, RZ, R113 ;  /* 0x000000ffff0d7224 */ /* 0x000fe400078e0071 */
[----:B------:R-:W-:Y:S02]  /*255c0*/  IMAD.MOV.U32 R14, RZ, RZ, R108 ;  /* 0x000000ffff0e7224 */ /* 0x000fe400078e006c */
[----:B------:R-:W-:Y:S01]  /*255d0*/  IMAD.MOV.U32 R15, RZ, RZ, R109 ;  /* 0x000000ffff0f7224 */ /* 0x000fe200078e006d */
[----:B------:R-:W2:Y:S04]  /*255e0*/  LDS.128 R128, [R2] ;  /* 0x0000000002807984 */ /* 0x000ea80000000c00 */
[----:B------:R-:W1:Y:S04]  /*255f0*/  LDS.128 R112, [R4] ;  /* 0x0000000004707984 */ /* 0x000e680000000c00 */
[----:B------:R-:W1:Y:S04]  /*25600*/  LDS.128 R108, [R5] ;  /* 0x00000000056c7984 */ /* 0x000e680000000c00 */
[----:B------:R-:W1:Y:S04]  /*25610*/  LDS.128 R84, [R3] ;  /* 0x0000000003547984 */ /* 0x000e680000000c00 */
[----:B------:R-:W-:Y:S01]  /*25620*/  BAR.SYNC.DEFER_BLOCKING 0x0 ;  /* 0x0000000000007b1d */ /* 0x000fe20000010000 */
[----:B------:R-:W-:Y:S01]  /*25630*/  MOV R10, R104 ;  /* 0x00000068000a7202 */ /* 0x000fe20000000f00 */
[----:B------:R-:W-:-:S02]  /*25640*/  IMAD.MOV.U32 R11, RZ, RZ, R105 ;  /* 0x000000ffff0b7224 */ /* 0x000fc400078e0069 */
[----:B------:R-:W-:Y:S02]  /*25650*/  IMAD.MOV.U32 R8, RZ, RZ, R148 ;  /* 0x000000ffff087224 */ /* 0x000fe400078e0094 */
[----:B------:R-:W-:Y:S02]  /*25660*/  IMAD.MOV.U32 R9, RZ, RZ, R149 ;  /* 0x000000ffff097224 */ /* 0x000fe400078e0095 */
[----:B------:R-:W-:Y:S02]  /*25670*/  IMAD.MOV.U32 R104, RZ, RZ, R150 ;  /* 0x000000ffff687224 */ /* 0x000fe400078e0096 */
[----:B------:R-:W-:Y:S01]  /*25680*/  IMAD.MOV.U32 R105, RZ, RZ, R151 ;  /* 0x000000ffff697224 */ /* 0x000fe200078e0097 */
[----:B------:R1:W-:Y:S04]  /*25690*/  STS.128 [R0], R8 ;  /* 0x0000000800007388 */ /* 0x0003e80000000c00 */
[----:B------:R-:W-:Y:S04]  /*256a0*/  STS.128 [R0+0x80], R104 ;  /* 0x0000806800007388 */ /* 0x000fe80000000c00 */
[----:B------:R-:W-:Y:S04]  /*256b0*/  STS.128 [R0+0x400], R12 ;  /* 0x0004000c00007388 */ /* 0x000fe80000000c00 */
[----:B------:R-:W-:Y:S04]  /*256c0*/  STS.128 [R0+0x480], R132 ;  /* 0x0004808400007388 */ /* 0x000fe80000000c00 */
[----:B------:R-:W-:Y:S01]  /*256d0*/  BAR.SYNC.DEFER_BLOCKING 0x0 ;  /* 0x0000000000007b1d */ /* 0x000fe20000010000 */
[----:B-1----:R-:W-:-:S02]  /*256e0*/  IMAD.MOV.U32 R8, RZ, RZ, R72 ;  /* 0x000000ffff087224 */ /* 0x002fc400078e0048 */
[----:B------:R-:W-:-:S03]  /*256f0*/  IMAD.MOV.U32 R9, RZ, RZ, R73 ;  /* 0x000000ffff097224 */ /* 0x000fc600078e0049 */
[----:B------:R-:W1:Y:S04]  /*25700*/  LDS.128 R12, [R2] ;  /* 0x00000000020c7984 */ /* 0x000e680000000c00 */
[----:B------:R-:W-:Y:S04]  /*25710*/  LDS.128 R104, [R4] ;  /* 0x0000000004687984 */ /* 0x000fe80000000c00 */
[----:B------:R-:W-:Y:S04]  /*25720*/  LDS.128 R132, [R5] ;  /* 0x0000000005847984 */ /* 0x000fe80000000c00 */
[----:B------:R-:W-:Y:S01]  /*25730*/  LDS.128 R136, [R3] ;  /* 0x0000000003887984 */ /* 0x000fe20000000c00 */
[----:B------:R-:W-:-:S02]  /*25740*/  IMAD.MOV.U32 R10, RZ, RZ, R44 ;  /* 0x000000ffff0a7224 */ /* 0x000fc400078e002c */
[----:B------:R-:W-:Y:S01]  /*25750*/  IMAD.MOV.U32 R11, RZ, RZ, R45 ;  /* 0x000000ffff0b7224 */ /* 0x000fe200078e002d */
[----:B------:R-:W-:Y:S01]  /*25760*/  BAR.SYNC.DEFER_BLOCKING 0x0 ;  /* 0x0000000000007b1d */ /* 0x000fe20000010000 */
[----:B------:R-:W-:Y:S02]  /*25770*/  IMAD R7, R205, c[0x0][0x194], RZ ;  /* 0x00006500cd077a24 */ /* 0x000fe400078e02ff */
[----:B------:R-:W-:-:S03]  /*25780*/  IMAD.MOV.U32 R72, RZ, RZ, c[0x0][0x194] ;  /* 0x00006500ff487624 */ /* 0x000fc600078e00ff */
[----:B------:R-:W-:Y:S01]  /*25790*/  LEA R6, P5, R7, c[0x0][0x170], 0x2 ;  /* 0x00005c0007067a11 */ /* 0x000fe200078a10ff */
[----:B------:R-:W-:-:S03]  /*257a0*/  IMAD R72, R72, 0x80, R7 ;  /* 0x0000008048487824 */ /* 0x000fc600078e0207 */
[----:B------:R-:W-:Y:S01]  /*257b0*/  LEA.HI.X.SX32 R7, R7, c[0x0][0x174], 0x2, P5 ;  /* 0x00005d0007077a11 */ /* 0x000fe200028f16ff */
[----:B------:R-:W-:Y:S01]  /*257c0*/  IMAD.MOV.U32 R45, RZ, RZ, R75 ;  /* 0x000000ffff2d7224 */ /* 0x000fe200078e004b */
[----:B------:R-:W-:Y:S01]  /*257d0*/  MOV R44, R74 ;  /* 0x0000004a002c7202 */ /* 0x000fe20000000f00 */
[----:B------:R1:W-:Y:S02]  /*257e0*/  STS.128 [R0], R8 ;  /* 0x0000000800007388 */ /* 0x0003e40000000c00 */
[----:B-1----:R-:W-:Y:S02]  /*257f0*/  IMAD.MOV.U32 R8, RZ, RZ, R36 ;  /* 0x000000ffff087224 */ /* 0x002fe400078e0024 */
[----:B------:R-:W-:Y:S02]  /*25800*/  IMAD.MOV.U32 R9, RZ, RZ, R37 ;  /* 0x000000ffff097224 */ /* 0x000fe400078e0025 */
[----:B------:R-:W-:Y:S02]  /*25810*/  IMAD.MOV.U32 R10, RZ, RZ, R64 ;  /* 0x000000ffff0a7224 */ /* 0x000fe400078e0040 */
[----:B------:R-:W-:-:S02]  /*25820*/  IMAD.MOV.U32 R11, RZ, RZ, R65 ;  /* 0x000000ffff0b7224 */ /* 0x000fc400078e0041 */
[----:B------:R-:W-:Y:S02]  /*25830*/  IMAD.MOV.U32 R64, RZ, RZ, R38 ;  /* 0x000000ffff407224 */ /* 0x000fe400078e0026 */
[----:B------:R-:W-:Y:S01]  /*25840*/  IMAD.MOV.U32 R65, RZ, RZ, R39 ;  /* 0x000000ffff417224 */ /* 0x000fe200078e0027 */
[----:B------:R1:W-:Y:S04]  /*25850*/  STS.128 [R0+0x400], R8 ;  /* 0x0004000800007388 */ /* 0x0003e80000000c00 */
[----:B------:R2:W-:Y:S04]  /*25860*/  STS.128 [R0+0x480], R64 ;  /* 0x0004804000007388 */ /* 0x0005e80000000c00 */
[----:B------:R2:W-:Y:S04]  /*25870*/  STS.128 [R0+0x80], R44 ;  /* 0x0000802c00007388 */ /* 0x0005e80000000c00 */
[----:B------:R-:W-:Y:S01]  /*25880*/  BAR.SYNC.DEFER_BLOCKING 0x0 ;  /* 0x0000000000007b1d */ /* 0x000fe20000010000 */
[----:B-1----:R-:W-:-:S04]  /*25890*/  LEA R10, P5, R72, c[0x0][0x170], 0x2 ;  /* 0x00005c00480a7a11 */ /* 0x002fc800078a10ff */
[----:B------:R-:W-:Y:S02]  /*258a0*/  LEA.HI.X.SX32 R11, R72, c[0x0][0x174], 0x2, P5 ;  /* 0x00005d00480b7a11 */ /* 0x000fe400028f16ff */
[----:B------:R-:W3:Y:S04]  /*258b0*/  LDL.LU R72, [R1+0xdc4] ;  /* 0x000dc40001487983 */ /* 0x000ee80000300800 */
[----:B--2---:R-:W2:Y:S04]  /*258c0*/  LDL.LU R66, [R1+0xdc0] ;  /* 0x000dc00001427983 */ /* 0x004ea80000300800 */
[----:B------:R-:W2:Y:S04]  /*258d0*/  LDL.LU R64, [R1+0xdbc] ;  /* 0x000dbc0001407983 */ /* 0x000ea80000300800 */
[----:B------:R-:W2:Y:S01]  /*258e0*/  LDL.LU R0, [R1+0xdb8] ;  /* 0x000db80001007983 */ /* 0x000ea20000300800 */
[----:B------:R-:W-:Y:S01]  /*258f0*/  ISETP.GE.AND P1, PT, R205, c[0x0][0x178], PT ;  /* 0x00005e00cd007a0c */ /* 0x000fe20003f26270 */
[C---:B------:R-:W-:Y:S01]  /*25900*/  IMAD R73, R206.reuse, c[0x0][0x198], RZ ;  /* 0x00006600ce497a24 */ /* 0x040fe200078e02ff */
[----:B------:R-:W-:-:S02]  /*25910*/  ISETP.GE.AND P3, PT, R206, c[0x0][0x17c], PT ;  /* 0x00005f00ce007a0c */ /* 0x000fc40003f66270 */
[----:B------:R-:W-:Y:S02]  /*25920*/  ISETP.LT.AND P1, PT, R206, c[0x0][0x17c], !P1 ;  /* 0x00005f00ce007a0c */ /* 0x000fe40004f21270 */
[----:B------:R-:W-:Y:S01]  /*25930*/  ISETP.LT.AND P3, PT, R207, c[0x0][0x178], !P3 ;  /* 0x00005e00cf007a0c */ /* 0x000fe20005f61270 */
[----:B------:R-:W-:Y:S01]  /*25940*/  IMAD.WIDE R8, R73, 0x4, R6 ;  /* 0x0000000449087825 */ /* 0x000fe200078e0206 */
[----:B------:R-:W-:Y:S02]  /*25950*/  ISETP.LT.AND P5, PT, R205, c[0x0][0x178], !P2 ;  /* 0x00005e00cd007a0c */ /* 0x000fe400057a1270 */
[----:B------:R-:W-:Y:S02]  /*25960*/  ISETP.LT.AND P2, PT, R207, c[0x0][0x178], !P2 ;  /* 0x00005e00cf007a0c */ /* 0x000fe40005741270 */
[----:B------:R-:W-:Y:S02]  /*25970*/  IADD3 R45, R73, c[0x0][0x198], RZ ;  /* 0x00006600492d7a10 */ /* 0x000fe40007ffe0ff */
[----:B------:R-:W-:-:S02]  /*25980*/  ISETP.LT.AND P6, PT, R205, c[0x0][0x178], !P4 ;  /* 0x00005e00cd007a0c */ /* 0x000fc400067c1270 */
[C---:B------:R-:W-:Y:S01]  /*25990*/  IADD3 R65, R45.reuse, c[0x0][0x198], RZ ;  /* 0x000066002d417a10 */ /* 0x040fe20007ffe0ff */
[----:B------:R1:W-:Y:S01]  /*259a0*/  @P1 STG.E [R8.64], R16 ;  /* 0x0000001008001986 */ /* 0x0003e2000c101908 */
[----:B------:R-:W-:Y:S01]  /*259b0*/  IMAD.WIDE R36, R45, 0x4, R6 ;  /* 0x000000042d247825 */ /* 0x000fe200078e0206 */
[----:B------:R-:W-:-:S03]  /*259c0*/  ISETP.GE.AND P1, PT, R143, c[0x0][0x17c], PT ;  /* 0x00005f008f007a0c */ /* 0x000fc60003f26270 */
[----:B------:R-:W-:Y:S01]  /*259d0*/  IMAD.WIDE R38, R45, 0x4, R10 ;  /* 0x000000042d267825 */ /* 0x000fe200078e020a */
[----:B------:R-:W-:-:S03]  /*259e0*/  ISETP.LT.AND P4, PT, R207, c[0x0][0x178], !P4 ;  /* 0x00005e00cf007a0c */ /* 0x000fc60006781270 */
[----:B------:R-:W-:-:S04]  /*259f0*/  IMAD.WIDE R44, R65, 0x4, R6 ;  /* 0x00000004412c7825 */ /* 0x000fc800078e0206 */
[----:B-1----:R-:W-:-:S05]  /*25a00*/  IMAD.WIDE R8, R73, 0x4, R10 ;  /* 0x0000000449087825 */ /* 0x002fca00078e020a */
[----:B------:R1:W-:Y:S01]  /*25a10*/  @P3 STG.E [R8.64], R100 ;  /* 0x0000006408003986 */ /* 0x0003e2000c101908 */
[C---:B------:R-:W-:Y:S01]  /*25a20*/  IMAD.WIDE R46, R65.reuse, 0x4, R10 ;  /* 0x00000004412e7825 */ /* 0x040fe200078e020a */
[----:B------:R-:W-:Y:S02]  /*25a30*/  IADD3 R65, R65, c[0x0][0x198], RZ ;  /* 0x0000660041417a10 */ /* 0x000fe40007ffe0ff */
[----:B------:R1:W-:Y:S01]  /*25a40*/  @P5 STG.E [R36.64], R17 ;  /* 0x0000001124005986 */ /* 0x0003e2000c101908 */
[----:B------:R-:W-:Y:S02]  /*25a50*/  ISETP.LT.AND P5, PT, R205, c[0x0][0x178], !P0 ;  /* 0x00005e00cd007a0c */ /* 0x000fe400047a1270 */
[----:B------:R-:W-:Y:S01]  /*25a60*/  ISETP.LT.AND P0, PT, R207, c[0x0][0x178], !P0 ;  /* 0x00005e00cf007a0c */ /* 0x000fe20004701270 */
[----:B------:R4:W-:Y:S04]  /*25a70*/  @P2 STG.E [R38.64], R101 ;  /* 0x0000006526002986 */ /* 0x0009e8000c101908 */
[----:B------:R-:W-:Y:S01]  /*25a80*/  @P6 STG.E [R44.64], R28 ;  /* 0x0000001c2c006986 */ /* 0x000fe2000c101908 */
[----:B------:R-:W-:-:S02]  /*25a90*/  ISETP.LT.AND P6, PT, R205, c[0x0][0x178], !P1 ;  /* 0x00005e00cd007a0c */ /* 0x000fc40004fc1270 */
[C---:B------:R-:W-:Y:S01]  /*25aa0*/  IADD3 R67, R65.reuse, c[0x0][0x198], RZ ;  /* 0x0000660041437a10 */ /* 0x040fe20007ffe0ff */
[----:B-1----:R-:W-:Y:S01]  /*25ab0*/  IMAD.WIDE R8, R65, 0x4, R6 ;  /* 0x0000000441087825 */ /* 0x002fe200078e0206 */
[----:B------:R-:W-:-:S03]  /*25ac0*/  ISETP.GE.AND P3, PT, R142, c[0x0][0x17c], PT ;  /* 0x00005f008e007a0c */ /* 0x000fc60003f66270 */
[----:B------:R-:W-:Y:S01]  /*25ad0*/  IMAD.WIDE R16, R65, 0x4, R10 ;  /* 0x0000000441107825 */ /* 0x000fe200078e020a */
[----:B------:R-:W-:Y:S01]  /*25ae0*/  ISETP.GE.AND P2, PT, R141, c[0x0][0x17c], PT ;  /* 0x00005f008d007a0c */ /* 0x000fe20003f46270 */
[----:B----4-:R1:W-:Y:S02]  /*25af0*/  @P4 STG.E [R46.64], R76 ;  /* 0x0000004c2e004986 */ /* 0x0103e4000c101908 */
[----:B------:R-:W-:Y:S01]  /*25b00*/  IMAD.WIDE R36, R67, 0x4, R6 ;  /* 0x0000000443247825 */ /* 0x000fe200078e0206 */
[----:B------:R-:W-:Y:S01]  /*25b10*/  ISETP.LT.AND P1, PT, R207, c[0x0][0x178], !P1 ;  /* 0x00005e00cf007a0c */ /* 0x000fe20004f21270 */
[----:B------:R4:W-:Y:S01]  /*25b20*/  @P5 STG.E [R8.64], R29 ;  /* 0x0000001d08005986 */ /* 0x0009e2000c101908 */
[----:B------:R-:W-:Y:S01]  /*25b30*/  ISETP.LT.AND P5, PT, R205, c[0x0][0x178], !P3 ;  /* 0x00005e00cd007a0c */ /* 0x000fe20005fa1270 */
[C---:B------:R-:W-:Y:S01]  /*25b40*/  IMAD.WIDE R38, R67.reuse, 0x4, R10 ;  /* 0x0000000443267825 */ /* 0x040fe200078e020a */
[----:B------:R-:W-:Y:S01]  /*25b50*/  IADD3 R67, R67, c[0x0][0x198], RZ ;  /* 0x0000660043437a10 */ /* 0x000fe20007ffe0ff */
[----:B------:R4:W-:Y:S01]  /*25b60*/  @P0 STG.E [R16.64], R77 ;  /* 0x0000004d10000986 */ /* 0x0009e2000c101908 */
[----:B------:R-:W-:-:S03]  /*25b70*/  ISETP.LT.AND P3, PT, R207, c[0x0][0x178], !P3 ;  /* 0x00005e00cf007a0c */ /* 0x000fc60005f61270 */
[----:B------:R-:W-:Y:S01]  /*25b80*/  @P6 STG.E [R36.64], R24 ;  /* 0x0000001824006986 */ /* 0x000fe2000c101908 */
[----:B------:R-:W-:Y:S02]  /*25b90*/  ISETP.LT.AND P6, PT, R205, c[0x0][0x178], !P2 ;  /* 0x00005e00cd007a0c */ /* 0x000fe400057c1270 */
[----:B------:R-:W-:Y:S01]  /*25ba0*/  ISETP.LT.AND P2, PT, R207, c[0x0][0x178], !P2 ;  /* 0x00005e00cf007a0c */ /* 0x000fe20005741270 */
[----:B-1----:R-:W3:Y:S01]  /*25bb0*/  LDL.LU R46, [R1+0xdb4] ;  /* 0x000db400012e7983 */ /* 0x002ee20000300800 */
[C---:B------:R-:W-:Y:S01]  /*25bc0*/  IADD3 R47, R67.reuse, c[0x0][0x198], RZ ;  /* 0x00006600432f7a10 */ /* 0x040fe20007ffe0ff */
[----:B------:R-:W-:-:S04]  /*25bd0*/  IMAD.WIDE R44, R67, 0x4, R6 ;  /* 0x00000004432c7825 */ /* 0x000fc800078e0206 */
[----:B----4-:R-:W-:Y:S01]  /*25be0*/  IMAD.WIDE R8, R67, 0x4, R10 ;  /* 0x0000000443087825 */ /* 0x010fe200078e020a */
[----:B------:R1:W-:Y:S03]  /*25bf0*/  @P1 STG.E [R38.64], R40 ;  /* 0x0000002826001986 */ /* 0x0003e6000c101908 */
[C---:B------:R-:W-:Y:S01]  /*25c00*/  IMAD.WIDE R16, R47.reuse, 0x4, R6 ;  /* 0x000000042f107825 */ /* 0x040fe200078e0206 */
[----:B------:R4:W-:Y:S03]  /*25c10*/  @P5 STG.E [R44.64], R25 ;  /* 0x000000192c005986 */ /* 0x0009e6000c101908 */
[----:B------:R-:W-:Y:S01]  /*25c20*/  IMAD.WIDE R28, R47, 0x4, R10 ;  /* 0x000000042f1c7825 */ /* 0x000fe200078e020a */
[----:B------:R2:W-:Y:S04]  /*25c30*/  @P3 STG.E [R8.64], R41 ;  /* 0x0000002908003986 */ /* 0x0005e8000c101908 */
[----:B------:R-:W-:Y:S04]  /*25c40*/  @P6 STG.E [R16.64], R20 ;  /* 0x0000001410006986 */ /* 0x000fe8000c101908 */
[----:B-1----:R-:W3:Y:S04]  /*25c50*/  LDL.LU R40, [R1+0xdb0] ;  /* 0x000db00001287983 */ /* 0x002ee80000300800 */
[----:B------:R1:W-:Y:S04]  /*25c60*/  @P2 STG.E [R28.64], R32 ;  /* 0x000000201c002986 */ /* 0x0003e8000c101908 */
[----:B------:R-:W3:Y:S01]  /*25c70*/  LDL.LU R38, [R1+0xdac] ;  /* 0x000dac0001267983 */ /* 0x000ee20000300800 */
[----:B--2---:R-:W-:-:S03]  /*25c80*/  ISETP.GE.AND P2, PT, R0, c[0x0][0x17c], PT ;  /* 0x00005f0000007a0c */ /* 0x004fc60003f46270 */
[----:B------:R-:W2:Y:S01]  /*25c90*/  LDL.LU R0, [R1+0xda8] ;  /* 0x000da80001007983 */ /* 0x000ea20000300800 */
[----:B------:R-:W-:Y:S02]  /*25ca0*/  ISETP.GE.AND P4, PT, R140, c[0x0][0x17c], PT ;  /* 0x00005f008c007a0c */ /* 0x000fe40003f86270 */
[----:B---3--:R-:W-:Y:S02]  /*25cb0*/  ISETP.GE.AND P0, PT, R72, c[0x0][0x17c], PT ;  /* 0x00005f0048007a0c */ /* 0x008fe40003f06270 */
[----:B------:R-:W-:Y:S02]  /*25cc0*/  IADD3 R47, R47, c[0x0][0x198], RZ ;  /* 0x000066002f2f7a10 */ /* 0x000fe40007ffe0ff */
[----:B------:R-:W-:Y:S02]  /*25cd0*/  ISETP.LT.AND P5, PT, R205, c[0x0][0x178], !P4 ;  /* 0x00005e00cd007a0c */ /* 0x000fe400067a1270 */
[----:B------:R-:W-:Y:S02]  /*25ce0*/  ISETP.LT.AND P4, PT, R207, c[0x0][0x178], !P4 ;  /* 0x00005e00cf007a0c */ /* 0x000fe40006781270 */
[----:B------:R-:W-:Y:S01]  /*25cf0*/  ISETP.LT.AND P6, PT, R205, c[0x0][0x178], !P0 ;  /* 0x00005e00cd007a0c */ /* 0x000fe200047c1270 */
[----:B----4-:R-:W-:-:S04]  /*25d00*/  IMAD.WIDE R24, R47, 0x4, R6 ;  /* 0x000000042f187825 */ /* 0x010fc800078e0206 */
[C---:B------:R-:W-:Y:S01]  /*25d10*/  IMAD.WIDE R36, R47.reuse, 0x4, R10 ;  /* 0x000000042f247825 */ /* 0x040fe200078e020a */
[----:B------:R-:W-:Y:S02]  /*25d20*/  IADD3 R47, R47, c[0x0][0x198], RZ ;  /* 0x000066002f2f7a10 */ /* 0x000fe40007ffe0ff */
[----:B------:R-:W-:-:S03]  /*25d30*/  ISETP.GE.AND P1, PT, R66, c[0x0][0x17c], PT ;  /* 0x00005f0042007a0c */ /* 0x000fc60003f26270 */
[--C-:B------:R-:W-:Y:S01]  /*25d40*/  IMAD.WIDE R8, R47, 0x4, R6.reuse ;  /* 0x000000042f087825 */ /* 0x100fe200078e0206 */
[----:B------:R-:W-:Y:S01]  /*25d50*/  ISETP.GE.AND P3, PT, R64, c[0x0][0x17c], PT ;  /* 0x00005f0040007a0c */ /* 0x000fe20003f66270 */
[----:B------:R3:W-:Y:S01]  /*25d60*/  @P5 STG.E [R24.64], R21 ;  /* 0x0000001518005986 */ /* 0x0007e2000c101908 */
[----:B------:R-:W-:Y:S02]  /*25d70*/  ISETP.LT.AND P0, PT, R207, c[0x0][0x178], !P0 ;  /* 0x00005e00cf007a0c */ /* 0x000fe40004701270 */
[----:B------:R-:W-:Y:S01]  /*25d80*/  IADD3 R39, R47, c[0x0][0x198], RZ ;  /* 0x000066002f277a10 */ /* 0x000fe20007ffe0ff */
[----:B------:R4:W-:Y:S01]  /*25d90*/  @P4 STG.E [R36.64], R33 ;  /* 0x0000002124004986 */ /* 0x0009e2000c101908 */
[----:B------:R-:W-:Y:S02]  /*25da0*/  ISETP.LT.AND P5, PT, R205, c[0x0][0x178], !P1 ;  /* 0x00005e00cd007a0c */ /* 0x000fe40004fa1270 */
[----:B------:R-:W-:Y:S01]  /*25db0*/  ISETP.LT.AND P1, PT, R207, c[0x0][0x178], !P1 ;  /* 0x00005e00cf007a0c */ /* 0x000fe20004f21270 */
[----:B------:R3:W-:Y:S01]  /*25dc0*/  @P6 STG.E [R8.64], R18 ;  /* 0x0000001208006986 */ /* 0x0007e2000c101908 */
[----:B------:R-:W-:Y:S01]  /*25dd0*/  ISETP.LT.AND P6, PT, R205, c[0x0][0x178], !P3 ;  /* 0x00005e00cd007a0c */ /* 0x000fe20005fc1270 */
[----:B-1----:R-:W-:Y:S01]  /*25de0*/  IMAD.WIDE R28, R39, 0x4, R6 ;  /* 0x00000004271c7825 */ /* 0x002fe200078e0206 */
[----:B------:R-:W-:-:S03]  /*25df0*/  ISETP.LT.AND P3, PT, R207, c[0x0][0x178], !P3 ;  /* 0x00005e00cf007a0c */ /* 0x000fc60005f61270 */
[C-C-:B---3--:R-:W-:Y:S01]  /*25e00*/  IMAD.WIDE R20, R39.reuse, 0x4, R10.reuse ;  /* 0x0000000427147825 */ /* 0x148fe200078e020a */
[----:B------:R-:W-:Y:S01]  /*25e10*/  IADD3 R39, R39, c[0x0][0x198], RZ ;  /* 0x0000660027277a10 */ /* 0x000fe20007ffe0ff */
[----:B----4-:R-:W3:Y:S02]  /*25e20*/  LDL.LU R37, [R1+0xda4] ;  /* 0x000da40001257983 */ /* 0x010ee40000300800 */
[----:B------:R-:W-:Y:S02]  /*25e30*/  IMAD.WIDE R16, R47, 0x4, R10 ;  /* 0x000000042f107825 */ /* 0x000fe400078e020a */
[----:B------:R-:W4:Y:S02]  /*25e40*/  LDL.LU R36, [R1+0xda0] ;  /* 0x000da00001247983 */ /* 0x000f240000300800 */
[C---:B------:R-:W-:Y:S02]  /*25e50*/  IMAD.WIDE R24, R39.reuse, 0x4, R6 ;  /* 0x0000000427187825 */ /* 0x040fe400078e0206 */
[----:B------:R-:W-:Y:S02]  /*25e60*/  @P0 STG.E [R16.64], R102 ;  /* 0x0000006610000986 */ /* 0x000fe4000c101908 */
[----:B------:R-:W-:-:S02]  /*25e70*/  IMAD.WIDE R8, R39, 0x4, R10 ;  /* 0x0000000427087825 */ /* 0x000fc400078e020a */
[----:B------:R1:W-:Y:S04]  /*25e80*/  @P5 STG.E [R28.64], R19 ;  /* 0x000000131c005986 */ /* 0x0003e8000c101908 */
[----:B------:R1:W-:Y:S04]  /*25e90*/  @P1 STG.E [R20.64], R103 ;  /* 0x0000006714001986 */ /* 0x0003e8000c101908 */
[----:B------:R1:W-:Y:S04]  /*25ea0*/  @P6 STG.E [R24.64], R30 ;  /* 0x0000001e18006986 */ /* 0x0003e8000c101908 */
[----:B------:R1:W-:Y:S04]  /*25eb0*/  @P3 STG.E [R8.64], R78 ;  /* 0x0000004e08003986 */ /* 0x0003e8000c101908 */
[----:B------:R-:W3:Y:S01]  /*25ec0*/  LDL.LU R32, [R1+0xd9c] ;  /* 0x000d9c0001207983 */ /* 0x000ee20000300800 */
[----:B--2---:R-:W-:-:S03]  /*25ed0*/  ISETP.GE.AND P3, PT, R0, c[0x0][0x17c], PT ;  /* 0x00005f0000007a0c */ /* 0x004fc60003f66270 */
[----:B------:R-:W2:Y:S01]  /*25ee0*/  LDL.LU R0, [R1+0xd98] ;  /* 0x000d980001007983 */ /* 0x000ea20000300800 */
[----:B------:R-:W-:Y:S02]  /*25ef0*/  ISETP.GE.AND P4, PT, R46, c[0x0][0x17c], PT ;  /* 0x00005f002e007a0c */ /* 0x000fe40003f86270 */
[----:B------:R-:W-:Y:S01]  /*25f00*/  IADD3 R33, R39, c[0x0][0x198], RZ ;  /* 0x0000660027217a10 */ /* 0x000fe20007ffe0ff */
[----:B-1----:R-:W4:Y:S01]  /*25f10*/  LDL.LU R28, [R1+0xd94] ;  /* 0x000d9400011c7983 */ /* 0x002f220000300800 */
[----:B------:R-:W-:Y:S02]  /*25f20*/  ISETP.LT.AND P5, PT, R205, c[0x0][0x178], !P2 ;  /* 0x00005e00cd007a0c */ /* 0x000fe400057a1270 */
[----:B------:R-:W-:Y:S02]  /*25f30*/  ISETP.LT.AND P2, PT, R207, c[0x0][0x178], !P2 ;  /* 0x00005e00cf007a0c */ /* 0x000fe40005741270 */
[----:B------:R-:W-:Y:S01]  /*25f40*/  ISETP.LT.AND P6, PT, R205, c[0x0][0x178], !P4 ;  /* 0x00005e00cd007a0c */ /* 0x000fe200067c1270 */
[----:B------:R-:W-:-:S04]  /*25f50*/  IMAD.WIDE R16, R33, 0x4, R6 ;  /* 0x0000000421107825 */ /* 0x000fc800078e0206 */
[C---:B------:R-:W-:Y:S01]  /*25f60*/  IMAD.WIDE R18, R33.reuse, 0x4, R10 ;  /* 0x0000000421127825 */ /* 0x040fe200078e020a */
[----:B------:R-:W-:Y:S02]  /*25f70*/  IADD3 R33, R33, c[0x0][0x198], RZ ;  /* 0x0000660021217a10 */ /* 0x000fe40007ffe0ff */
[----:B------:R-:W-:-:S03]  /*25f80*/  ISETP.GE.AND P0, PT, R40, c[0x0][0x17c], PT ;  /* 0x00005f0028007a0c */ /* 0x000fc60003f06270 */
[----:B------:R-:W-:Y:S01]  /*25f90*/  IMAD.WIDE R20, R33, 0x4, R6 ;  /* 0x0000000421147825 */ /* 0x000fe200078e0206 */
[----:B------:R-:W-:Y:S01]  /*25fa0*/  ISETP.GE.AND P1, PT, R38, c[0x0][0x17c], PT ;  /* 0x00005f0026007a0c */ /* 0x000fe20003f26270 */
[----:B------:R1:W-:Y:S01]  /*25fb0*/  @P5 STG.E [R16.64], R31 ;  /* 0x0000001f10005986 */ /* 0x0003e2000c101908 */
[----:B------:R-:W-:Y:S01]  /*25fc0*/  ISETP.LT.AND P4, PT, R207, c[0x0][0x178], !P4 ;  /* 0x00005e00cf007a0c */ /* 0x000fe20006781270 */
[----:B------:R-:W-:Y:S01]  /*25fd0*/  IMAD.WIDE R24, R33, 0x4, R10 ;  /* 0x0000000421187825 */ /* 0x000fe200078e020a */
[----:B------:R-:W-:Y:S01]  /*25fe0*/  ISETP.LT.AND P5, PT, R205, c[0x0][0x178], !P0 ;  /* 0x00005e00cd007a0c */ /* 0x000fe200047a1270 */
[----:B------:R1:W-:Y:S01]  /*25ff0*/  @P2 STG.E [R18.64], R79 ;  /* 0x0000004f12002986 */ /* 0x0003e2000c101908 */
[----:B------:R-:W-:Y:S02]  /*26000*/  ISETP.LT.AND P0, PT, R207, c[0x0][0x178], !P0 ;  /* 0x00005e00cf007a0c */ /* 0x000fe40004701270 */
[----:B------:R-:W-:Y:S01]  /*26010*/  IADD3 R33, R33, c[0x0][0x198], RZ ;  /* 0x0000660021217a10 */ /* 0x000fe20007ffe0ff */
[----:B------:R1:W-:Y:S01]  /*26020*/  @P6 STG.E [R20.64], R26 ;  /* 0x0000001a14006986 */ /* 0x0003e2000c101908 */
[----:B------:R-:W-:-:S02]  /*26030*/  ISETP.LT.AND P6, PT, R205, c[0x0][0x178], !P1 ;  /* 0x00005e00cd007a0c */ /* 0x000fc40004fc1270 */
[----:B------:R-:W-:Y:S02]  /*26040*/  ISETP.LT.AND P1, PT, R207, c[0x0][0x178], !P1 ;  /* 0x00005e00cf007a0c */ /* 0x000fe40004f21270 */
[C---:B------:R-:W-:Y:S01]  /*26050*/  IADD3 R29, R33.reuse, c[0x0][0x198], RZ ;  /* 0x00006600211d7a10 */ /* 0x040fe20007ffe0ff */
[C---:B------:R-:W-:Y:S01]  /*26060*/  IMAD.WIDE R8, R33.reuse, 0x4, R6 ;  /* 0x0000000421087825 */ /* 0x040fe200078e0206 */
[----:B------:R-:W-:Y:S03]  /*26070*/  @P4 STG.E [R24.64], R42 ;  /* 0x0000002a18004986 */ /* 0x000fe6000c101908 */
[----:B-1----:R-:W-:Y:S01]  /*26080*/  IMAD.WIDE R16, R33, 0x4, R10 ;  /* 0x0000000421107825 */ /* 0x002fe200078e020a */
[----:B------:R1:W-:Y:S03]  /*26090*/  @P5 STG.E [R8.64], R27 ;  /* 0x0000001b08005986 */ /* 0x0003e6000c101908 */
[C---:B------:R-:W-:Y:S01]  /*260a0*/  IMAD.WIDE R18, R29.reuse, 0x4, R6 ;  /* 0x000000041d127825 */ /* 0x040fe200078e0206 */
[----:B------:R1:W-:Y:S03]  /*260b0*/  @P0 STG.E [R16.64], R43 ;  /* 0x0000002b10000986 */ /* 0x0003e6000c101908 */
[----:B------:R-:W-:Y:S01]  /*260c0*/  IMAD.WIDE R20, R29, 0x4, R10 ;  /* 0x000000041d147825 */ /* 0x000fe200078e020a */
[----:B------:R1:W-:Y:S04]  /*260d0*/  @P6 STG.E [R18.64], R22 ;  /* 0x0000001612006986 */ /* 0x0003e8000c101908 */
[----:B------:R-:W4:Y:S04]  /*260e0*/  LDL.LU R26, [R1+0xd90] ;  /* 0x000d9000011a7983 */ /* 0x000f280000300800 */
[----:B------:R1:W-:Y:S04]  /*260f0*/  @P1 STG.E [R20.64], R34 ;  /* 0x0000002214001986 */ /* 0x0003e8000c101908 */
[----:B------:R-:W4:Y:S01]  /*26100*/  LDL.LU R30, [R1+0xd8c] ;  /* 0x000d8c00011e7983 */ /* 0x000f220000300800 */
[----:B--2---:R-:W-:-:S03]  /*26110*/  ISETP.GE.AND P1, PT, R0, c[0x0][0x17c], PT ;  /* 0x00005f0000007a0c */ /* 0x004fc60003f26270 */
[----:B------:R-:W2:Y:S01]  /*26120*/  LDL.LU R0, [R1+0xd88] ;  /* 0x000d880001007983 */ /* 0x000ea20000300800 */
[----:B---3--:R-:W-:Y:S02]  /*26130*/  ISETP.GE.AND P2, PT, R37, c[0x0][0x17c], PT ;  /* 0x00005f0025007a0c */ /* 0x008fe40003f46270 */
[----:B------:R-:W-:Y:S02]  /*26140*/  ISETP.LT.AND P5, PT, R205, c[0x0][0x178], !P3 ;  /* 0x00005e00cd007a0c */ /* 0x000fe40005fa1270 */
[----:B------:R-:W-:Y:S02]  /*26150*/  IADD3 R29, R29, c[0x0][0x198], RZ ;  /* 0x000066001d1d7a10 */ /* 0x000fe40007ffe0ff */
[----:B------:R-:W-:Y:S02]  /*26160*/  ISETP.LT.AND P3, PT, R207, c[0x0][0x178], !P3 ;  /* 0x00005e00cf007a0c */ /* 0x000fe40005f61270 */
[----:B------:R-:W-:Y:S02]  /*26170*/  ISETP.LT.AND P6, PT, R205, c[0x0][0x178], !P2 ;  /* 0x00005e00cd007a0c */ /* 0x000fe400057c1270 */
[C---:B-1----:R-:W-:Y:S01]  /*26180*/  IADD3 R27, R29.reuse, c[0x0][0x198], RZ ;  /* 0x000066001d1b7a10 */ /* 0x042fe20007ffe0ff */
[----:B------:R-:W-:Y:S01]  /*26190*/  IMAD.WIDE R24, R29, 0x4, R6 ;  /* 0x000000041d187825 */ /* 0x000fe200078e0206 */
[----:B----4-:R-:W-:-:S03]  /*261a0*/  ISETP.GE.AND P4, PT, R36, c[0x0][0x17c], PT ;  /* 0x00005f0024007a0c */ /* 0x010fc60003f86270 */
[----:B------:R-:W-:Y:S01]  /*261b0*/  IMAD.WIDE R8, R29, 0x4, R10 ;  /* 0x000000041d087825 */ /* 0x000fe200078e020a */
[----:B------:R-:W-:-:S03]  /*261c0*/  ISETP.GE.AND P0, PT, R32, c[0x0][0x17c], PT ;  /* 0x00005f0020007a0c */ /* 0x000fc60003f06270 */
[----:B------:R-:W-:Y:S01]  /*261d0*/  IMAD.WIDE R16, R27, 0x4, R6 ;  /* 0x000000041b107825 */ /* 0x000fe200078e0206 */
[----:B------:R-:W-:Y:S01]  /*261e0*/  ISETP.LT.AND P2, PT, R207, c[0x0][0x178], !P2 ;  /* 0x00005e00cf007a0c */ /* 0x000fe20005741270 */
[----:B------:R1:W-:Y:S02]  /*261f0*/  @P5 STG.E [R24.64], R23 ;  /* 0x0000001718005986 */ /* 0x0003e4000c101908 */
[C---:B------:R-:W-:Y:S01]  /*26200*/  IMAD.WIDE R18, R27.reuse, 0x4, R10 ;  /* 0x000000041b127825 */ /* 0x040fe200078e020a */
[----:B------:R-:W-:Y:S01]  /*26210*/  IADD3 R27, R27, c[0x0][0x198], RZ ;  /* 0x000066001b1b7a10 */ /* 0x000fe20007ffe0ff */
[----:B------:R3:W-:Y:S01]  /*26220*/  @P3 STG.E [R8.64], R35 ;  /* 0x0000002308003986 */ /* 0x0007e2000c101908 */
[----:B------:R-:W-:Y:S02]  /*26230*/  ISETP.LT.AND P5, PT, R205, c[0x0][0x178], !P4 ;  /* 0x00005e00cd007a0c */ /* 0x000fe400067a1270 */
[----:B------:R-:W-:Y:S01]  /*26240*/  ISETP.LT.AND P4, PT, R207, c[0x0][0x178], !P4 ;  /* 0x00005e00cf007a0c */ /* 0x000fe20006781270 */
[----:B------:R4:W-:Y:S01]  /*26250*/  @P6 STG.E [R16.64], R96 ;  /* 0x0000006010006986 */ /* 0x0009e2000c101908 */
[----:B------:R-:W-:Y:S01]  /*26260*/  ISETP.LT.AND P6, PT, R205, c[0x0][0x178], !P0 ;  /* 0x00005e00cd007a0c */ /* 0x000fe200047c1270 */
[----:B------:R-:W-:Y:S01]  /*26270*/  IMAD.WIDE R20, R27, 0x4, R6 ;  /* 0x000000041b147825 */ /* 0x000fe200078e0206 */
[----:B------:R-:W-:-:S03]  /*26280*/  ISETP.LT.AND P0, PT, R207, c[0x0][0x178], !P0 ;  /* 0x00005e00cf007a0c */ /* 0x000fc60004701270 */
[C---:B-1----:R-:W-:Y:S01]  /*26290*/  IMAD.WIDE R22, R27.reuse, 0x4, R10 ;  /* 0x000000041b167825 */ /* 0x042fe200078e020a */
[----:B------:R-:W-:Y:S02]  /*262a0*/  IADD3 R27, R27, c[0x0][0x198], RZ ;  /* 0x000066001b1b7a10 */ /* 0x000fe40007ffe0ff */
[----:B------:R-:W-:Y:S02]  /*262b0*/  ISETP.GE.AND P3, PT, R28, c[0x0][0x17c], PT ;  /* 0x00005f001c007a0c */ /* 0x000fe40003f66270 */
[----:B------:R-:W2:Y:S01]  /*262c0*/  LDL.LU R28, [R1+0xd84] ;  /* 0x000d8400011c7983 */ /* 0x000ea20000300800 */
[----:B---3--:R-:W-:-:S03]  /*262d0*/  IMAD.WIDE R8, R27, 0x4, R6 ;  /* 0x000000041b087825 */ /* 0x008fc600078e0206 */
[----:B------:R1:W-:Y:S01]  /*262e0*/  @P2 STG.E [R18.64], R120 ;  /* 0x0000007812002986 */ /* 0x0003e2000c101908 */
[----:B----4-:R-:W-:-:S03]  /*262f0*/  IMAD.WIDE R16, R27, 0x4, R10 ;  /* 0x000000041b107825 */ /* 0x010fc600078e020a */
[----:B------:R3:W-:Y:S01]  /*26300*/  @P5 STG.E [R20.64], R97 ;  /* 0x0000006114005986 */ /* 0x0007e2000c101908 */
[----:B------:R-:W-:-:S03]  /*26310*/  ISETP.GE.AND P2, PT, R26, c[0x0][0x17c], PT ;  /* 0x00005f001a007a0c */ /* 0x000fc60003f46270 */
[----:B------:R4:W-:Y:S04]  /*26320*/  @P4 STG.E [R22.64], R121 ;  /* 0x0000007916004986 */ /* 0x0009e8000c101908 */
[----:B------:R-:W-:Y:S04]  /*26330*/  @P6 STG.E [R8.64], R56 ;  /* 0x0000003808006986 */ /* 0x000fe8000c101908 */
[----:B------:R-:W2:Y:S04]  /*26340*/  LDL.LU R26, [R1+0xd80] ;  /* 0x000d8000011a7983 */ /* 0x000ea80000300800 */
[----:B------:R1:W-:Y:S04]  /*26350*/  @P0 STG.E [R16.64], R116 ;  /* 0x0000007410000986 */ /* 0x0003e8000c101908 */
[----:B------:R-:W2:Y:S02]  /*26360*/  LDL.LU R24, [R1+0xd7c] ;  /* 0x000d7c0001187983 */ /* 0x000ea40000300800 */
[----:B--2---:R-:W-:-:S02]  /*26370*/  ISETP.GE.AND P0, PT, R0, c[0x0][0x17c], PT ;  /* 0x00005f0000007a0c */ /* 0x004fc40003f06270 */
[----:B------:R-:W2:Y:S01]  /*26380*/  LDL.LU R0, [R1+0xd78] ;  /* 0x000d780001007983 */ /* 0x000ea20000300800 */
[----:B------:R-:W-:Y:S02]  /*26390*/  IADD3 R25, R27, c[0x0][0x198], RZ ;  /* 0x000066001b197a10 */ /* 0x000fe40007ffe0ff */
[----:B------:R-:W-:Y:S02]  /*263a0*/  ISETP.LT.AND P5, PT, R205, c[0x0][0x178], !P1 ;  /* 0x00005e00cd007a0c */ /* 0x000fe40004fa1270 */
[----:B------:R-:W-:Y:S02]  /*263b0*/  ISETP.LT.AND P1, PT, R207, c[0x0][0x178], !P1 ;  /* 0x00005e00cf007a0c */ /* 0x000fe40004f21270 */
[----:B------:R-:W-:Y:S01]  /*263c0*/  ISETP.LT.AND P6, PT, R205, c[0x0][0x178], !P3 ;  /* 0x00005e00cd007a0c */ /* 0x000fe20005fc1270 */
[----:B-1----:R-:W-:-:S04]  /*263d0*/  IMAD.WIDE R18, R25, 0x4, R6 ;  /* 0x0000000419127825 */ /* 0x002fc800078e0206 */
[C---:B---3--:R-:W-:Y:S01]  /*263e0*/  IMAD.WIDE R20, R25.reuse, 0x4, R10 ;  /* 0x0000000419147825 */ /* 0x048fe200078e020a */
[----:B------:R-:W-:Y:S02]  /*263f0*/  IADD3 R25, R25, c[0x0][0x198], RZ ;  /* 0x0000660019197a10 */ /* 0x000fe40007ffe0ff */
[----:B------:R-:W-:-:S03]  /*26400*/  ISETP.GE.AND P4, PT, R30, c[0x0][0x17c], PT ;  /* 0x00005f001e007a0c */ /* 0x000fc60003f86270 */
[--C-:B----4-:R-:W-:Y:S01]  /*26410*/  IMAD.WIDE R22, R25, 0x4, R6.reuse ;  /* 0x0000000419167825 */ /* 0x110fe200078e0206 */
        /* <DEDUP_REMOVED lines=11> */
[----:B------:R-:W-:-:S03]  /*264d0*/  IADD3 R27, R27, c[0x0][0x198], RZ ;  /* 0x000066001b1b7a10 */ /* 0x000fc60007ffe0ff */
[----:B------:R-:W-:Y:S01]  /*264e0*/  IMAD.WIDE R8, R25, 0x4, R10 ;  /* 0x0000000419087825 */ /* 0x000fe200078e020a */
[----:B------:R-:W-:Y:S02]  /*264f0*/  ISETP.GE.AND P1, PT, R28, c[0x0][0x17c], PT ;  /* 0x00005f001c007a0c */ /* 0x000fe40003f26270 */
[----:B------:R-:W2:Y:S01]  /*26500*/  LDL.LU R28, [R1+0xd74] ;  /* 0x000d7400011c7983 */ /* 0x000ea20000300800 */
[----:B---3--:R-:W-:-:S03]  /*26510*/  IMAD.WIDE R20, R27, 0x4, R6 ;  /* 0x000000041b147825 */ /* 0x008fc600078e0206 */
[----:B------:R1:W-:Y:S01]  /*26520*/  @P3 STG.E [R8.64], R92 ;  /* 0x0000005c08003986 */ /* 0x0003e2000c101908 */
[----:B----4-:R-:W-:-:S03]  /*26530*/  IMAD.WIDE R22, R27, 0x4, R10 ;  /* 0x000000041b167825 */ /* 0x010fc600078e020a */
[----:B------:R3:W-:Y:S04]  /*26540*/  @P5 STG.E [R16.64], R53 ;  /* 0x0000003510005986 */ /* 0x0007e8000c101908 */
[----:B------:R4:W-:Y:S04]  /*26550*/  @P2 STG.E [R18.64], R93 ;  /* 0x0000005d12002986 */ /* 0x0009e8000c101908 */
[----:B------:R1:W-:Y:S01]  /*26560*/  @P6 STG.E [R20.64], R48 ;  /* 0x0000003014006986 */ /* 0x0003e2000c101908 */
[----:B------:R-:W-:-:S03]  /*26570*/  ISETP.GE.AND P3, PT, R26, c[0x0][0x17c], PT ;  /* 0x00005f001a007a0c */ /* 0x000fc60003f66270 */
[----:B------:R-:W2:Y:S04]  /*26580*/  LDL.LU R26, [R1+0xd70] ;  /* 0x000d7000011a7983 */ /* 0x000ea80000300800 */
[----:B------:R1:W-:Y:S01]  /*26590*/  @P4 STG.E [R22.64], R80 ;  /* 0x0000005016004986 */ /* 0x0003e2000c101908 */
[----:B------:R-:W-:-:S03]  /*265a0*/  ISETP.GE.AND P2, PT, R24, c[0x0][0x17c], PT ;  /* 0x00005f0018007a0c */ /* 0x000fc60003f46270 */
[----:B------:R-:W2:Y:S02]  /*265b0*/  LDL.LU R24, [R1+0xd6c] ;  /* 0x000d6c0001187983 */ /* 0x000ea40000300800 */
[----:B--2---:R-:W-:Y:S02]  /*265c0*/  ISETP.GE.AND P4, PT, R0, c[0x0][0x17c], PT ;  /* 0x00005f0000007a0c */ /* 0x004fe40003f86270 */
[----:B------:R-:W2:Y:S01]  /*265d0*/  LDL.LU R0, [R1+0xd68] ;  /* 0x000d680001007983 */ /* 0x000ea20000300800 */
[----:B------:R-:W-:Y:S02]  /*265e0*/  ISETP.LT.AND P5, PT, R205, c[0x0][0x178], !P0 ;  /* 0x00005e00cd007a0c */ /* 0x000fe400047a1270 */
[----:B------:R-:W-:Y:S02]  /*265f0*/  ISETP.LT.AND P0, PT, R207, c[0x0][0x178], !P0 ;  /* 0x00005e00cf007a0c */ /* 0x000fe40004701270 */
[----:B------:R-:W-:Y:S02]  /*26600*/  IADD3 R27, R27, c[0x0][0x198], RZ ;  /* 0x000066001b1b7a10 */ /* 0x000fe40007ffe0ff */
[----:B------:R-:W-:-:S02]  /*26610*/  ISETP.LT.AND P6, PT, R205, c[0x0][0x178], !P1 ;  /* 0x00005e00cd007a0c */ /* 0x000fc40004fc1270 */
[C---:B------:R-:W-:Y:S01]  /*26620*/  IADD3 R25, R27.reuse, c[0x0][0x198], RZ ;  /* 0x000066001b197a10 */ /* 0x040fe20007ffe0ff */
[----:B-1----:R-:W-:-:S04]  /*26630*/  IMAD.WIDE R8, R27, 0x4, R6 ;  /* 0x000000041b087825 */ /* 0x002fc800078e0206 */
[----:B---3--:R-:W-:Y:S01]  /*26640*/  IMAD.WIDE R16, R27, 0x4, R10 ;  /* 0x000000041b107825 */ /* 0x008fe200078e020a */
[----:B------:R-:W-:-:S03]  /*26650*/  ISETP.LT.AND P1, PT, R207, c[0x0][0x178], !P1 ;  /* 0x00005e00cf007a0c */ /* 0x000fc60004f21270 */
[----:B----4-:R-:W-:Y:S01]  /*26660*/  IMAD.WIDE R18, R25, 0x4, R6 ;  /* 0x0000000419127825 */ /* 0x010fe200078e0206 */
[----:B------:R1:W-:Y:S01]  /*26670*/  @P5 STG.E [R8.64], R49 ;  /* 0x0000003108005986 */ /* 0x0003e2000c101908 */
[----:B------:R-:W-:Y:S02]  /*26680*/  ISETP.LT.AND P5, PT, R205, c[0x0][0x178], !P3 ;  /* 0x00005e00cd007a0c */ /* 0x000fe40005fa1270 */
[C---:B------:R-:W-:Y:S01]  /*26690*/  IMAD.WIDE R20, R25.reuse, 0x4, R10 ;  /* 0x0000000419147825 */ /* 0x040fe200078e020a */
[----:B------:R3:W-:Y:S01]  /*266a0*/  @P0 STG.E [R16.64], R81 ;  /* 0x0000005110000986 */ /* 0x0007e2000c101908 */
[----:B------:R-:W-:Y:S02]  /*266b0*/  IADD3 R25, R25, c[0x0][0x198], RZ ;  /* 0x0000660019197a10 */ /* 0x000fe40007ffe0ff */
[----:B------:R-:W-:Y:S01]  /*266c0*/  ISETP.LT.AND P3, PT, R207, c[0x0][0x178], !P3 ;  /* 0x00005e00cf007a0c */ /* 0x000fe20005f61270 */
[----:B------:R4:W-:Y:S01]  /*266d0*/  @P6 STG.E [R18.64], R98 ;  /* 0x0000006212006986 */ /* 0x0009e2000c101908 */
[----:B------:R-:W-:-:S02]  /*266e0*/  ISETP.LT.AND P6, PT, R205, c[0x0][0x178], !P2 ;  /* 0x00005e00cd007a0c */ /* 0x000fc400057c1270 */
[----:B------:R-:W-:Y:S02]  /*266f0*/  ISETP.LT.AND P2, PT, R207, c[0x0][0x178], !P2 ;  /* 0x00005e00cf007a0c */ /* 0x000fe40005741270 */
[C---:B------:R-:W-:Y:S01]  /*26700*/  IADD3 R27, R25.reuse, c[0x0][0x198], RZ ;  /* 0x00006600191b7a10 */ /* 0x040fe20007ffe0ff */
[C---:B------:R-:W-:Y:S01]  /*26710*/  IMAD.WIDE R22, R25.reuse, 0x4, R6 ;  /* 0x0000000419167825 */ /* 0x040fe200078e0206 */
[----:B------:R2:W-:Y:S03]  /*26720*/  @P1 STG.E [R20.64], R122 ;  /* 0x0000007a14001986 */ /* 0x0005e6000c101908 */
[----:B-1----:R-:W-:Y:S01]  /*26730*/  IMAD.WIDE R8, R25, 0x4, R10 ;  /* 0x0000000419087825 */ /* 0x002fe200078e020a */
[----:B------:R-:W-:Y:S02]  /*26740*/  ISETP.GE.AND P0, PT, R28, c[0x0][0x17c], PT ;  /* 0x00005f001c007a0c */ /* 0x000fe40003f06270 */
[----:B------:R-:W2:Y:S01]  /*26750*/  LDL.LU R28, [R1+0xd64] ;  /* 0x000d6400011c7983 */ /* 0x000ea20000300800 */
[----:B---3--:R-:W-:-:S04]  /*26760*/  IMAD.WIDE R16, R27, 0x4, R6 ;  /* 0x000000041b107825 */ /* 0x008fc800078e0206 */
[----:B----4-:R-:W-:Y:S01]  /*26770*/  IMAD.WIDE R18, R27, 0x4, R10 ;  /* 0x000000041b127825 */ /* 0x010fe200078e020a */
[----:B------:R1:W-:Y:S04]  /*26780*/  @P5 STG.E [R22.64], R99 ;  /* 0x0000006316005986 */ /* 0x0003e8000c101908 */
[----:B------:R3:W-:Y:S04]  /*26790*/  @P3 STG.E [R8.64], R123 ;  /* 0x0000007b08003986 */ /* 0x0007e8000c101908 */
[----:B------:R-:W-:Y:S01]  /*267a0*/  @P6 STG.E [R16.64], R58 ;  /* 0x0000003a10006986 */ /* 0x000fe2000c101908 */
[----:B------:R-:W-:-:S03]  /*267b0*/  ISETP.GE.AND P1, PT, R26, c[0x0][0x17c], PT ;  /* 0x00005f001a007a0c */ /* 0x000fc60003f26270 */
[----:B------:R4:W-:Y:S04]  /*267c0*/  @P2 STG.E [R18.64], R118 ;  /* 0x0000007612002986 */ /* 0x0009e8000c101908 */
[----:B------:R-:W2:Y:S01]  /*267d0*/  LDL.LU R26, [R1+0xd60] ;  /* 0x000d6000011a7983 */ /* 0x000ea20000300800 */
[----:B------:R-:W-:-:S03]  /*267e0*/  ISETP.GE.AND P3, PT, R24, c[0x0][0x17c], PT ;  /* 0x00005f0018007a0c */ /* 0x000fc60003f66270 */
[----:B------:R-:W2:Y:S02]  /*267f0*/  LDL.LU R24, [R1+0xd5c] ;  /* 0x000d5c0001187983 */ /* 0x000ea40000300800 */
[----:B--2---:R-:W-:Y:S02]  /*26800*/  ISETP.GE.AND P2, PT, R0, c[0x0][0x17c], PT ;  /* 0x00005f0000007a0c */ /* 0x004fe40003f46270 */
[----:B------:R-:W2:Y:S01]  /*26810*/  LDL.LU R0, [R1+0xd58] ;  /* 0x000d580001007983 */ /* 0x000ea20000300800 */
[----:B------:R-:W-:Y:S02]  /*26820*/  IADD3 R27, R27, c[0x0][0x198], RZ ;  /* 0x000066001b1b7a10 */ /* 0x000fe40007ffe0ff */
[----:B------:R-:W-:Y:S02]  /*26830*/  ISETP.LT.AND P5, PT, R205, c[0x0][0x178], !P4 ;  /* 0x00005e00cd007a0c */ /* 0x000fe400067a1270 */
[----:B------:R-:W-:Y:S02]  /*26840*/  ISETP.LT.AND P4, PT, R207, c[0x0][0x178], !P4 ;  /* 0x00005e00cf007a0c */ /* 0x000fe40006781270 */
[----:B------:R-:W-:Y:S01]  /*26850*/  ISETP.LT.AND P6, PT, R205, c[0x0][0x178], !P0 ;  /* 0x00005e00cd007a0c */ /* 0x000fe200047c1270 */
[----:B------:R-:W-:-:S04]  /*26860*/  IMAD.WIDE R20, R27, 0x4, R6 ;  /* 0x000000041b147825 */ /* 0x000fc800078e0206 */
[C---:B-1----:R-:W-:Y:S01]  /*26870*/  IMAD.WIDE R22, R27.reuse, 0x4, R10 ;  /* 0x000000041b167825 */ /* 0x042fe200078e020a */
[----:B------:R-:W-:Y:S02]  /*26880*/  IADD3 R27, R27, c[0x0][0x198], RZ ;  /* 0x000066001b1b7a10 */ /* 0x000fe40007ffe0ff */
[----:B------:R-:W-:-:S03]  /*26890*/  ISETP.LT.AND P0, PT, R207, c[0x0][0x178], !P0 ;  /* 0x00005e00cf007a0c */ /* 0x000fc60004701270 */
[C---:B---3--:R-:W-:Y:S01]  /*268a0*/  IMAD.WIDE R8, R27.reuse, 0x4, R6 ;  /* 0x000000041b087825 */ /* 0x048fe200078e0206 */
[----:B------:R1:W-:Y:S01]  /*268b0*/  @P5 STG.E [R20.64], R59 ;  /* 0x0000003b14005986 */ /* 0x0003e2000c101908 */
[----:B------:R-:W-:Y:S02]  /*268c0*/  IADD3 R25, R27, c[0x0][0x198], RZ ;  /* 0x000066001b197a10 */ /* 0x000fe40007ffe0ff */
[----:B------:R-:W-:Y:S01]  /*268d0*/  ISETP.LT.AND P5, PT, R205, c[0x0][0x178], !P1 ;  /* 0x00005e00cd007a0c */ /* 0x000fe20004fa1270 */
[----:B------:R3:W-:Y:S01]  /*268e0*/  @P4 STG.E [R22.64], R119 ;  /* 0x0000007716004986 */ /* 0x0007e2000c101908 */
[----:B------:R-:W-:-:S03]  /*268f0*/  ISETP.LT.AND P1, PT, R207, c[0x0][0x178], !P1 ;  /* 0x00005e00cf007a0c */ /* 0x000fc60004f21270 */
[----:B------:R3:W-:Y:S01]  /*26900*/  @P6 STG.E [R8.64], R54 ;  /* 0x0000003608006986 */ /* 0x0007e2000c101908 */
[----:B------:R-:W-:Y:S01]  /*26910*/  ISETP.LT.AND P6, PT, R205, c[0x0][0x178], !P3 ;  /* 0x00005e00cd007a0c */ /* 0x000fe20005fc1270 */
[----:B----4-:R-:W-:Y:S01]  /*26920*/  IMAD.WIDE R18, R25, 0x4, R6 ;  /* 0x0000000419127825 */ /* 0x010fe200078e0206 */
[----:B------:R-:W-:-:S03]  /*26930*/  ISETP.LT.AND P3, PT, R207, c[0x0][0x178], !P3 ;  /* 0x00005e00cf007a0c */ /* 0x000fc60005f61270 */
[C---:B-1----:R-:W-:Y:S01]  /*26940*/  IMAD.WIDE R20, R25.reuse, 0x4, R10 ;  /* 0x0000000419147825 */ /* 0x042fe200078e020a */
[----:B------:R-:W-:-:S03]  /*26950*/  IADD3 R25, R25, c[0x0][0x198], RZ ;  /* 0x0000660019197a10 */ /* 0x000fc60007ffe0ff */
[----:B------:R-:W-:Y:S01]  /*26960*/  IMAD.WIDE R16, R27, 0x4, R10 ;  /* 0x000000041b107825 */ /* 0x000fe200078e020a */
[----:B------:R-:W-:Y:S02]  /*26970*/  ISETP.GE.AND P4, PT, R28, c[0x0][0x17c], PT ;  /* 0x00005f001c007a0c */ /* 0x000fe40003f86270 */
[----:B------:R-:W4:Y:S01]  /*26980*/  LDL.LU R28, [R1+0xd54] ;  /* 0x000d5400011c7983 */ /* 0x000f220000300800 */
[----:B---3--:R-:W-:-:S03]  /*26990*/  IMAD.WIDE R22, R25, 0x4, R6 ;  /* 0x0000000419167825 */ /* 0x008fc600078e0206 */
[----:B------:R1:W-:Y:S01]  /*269a0*/  @P0 STG.E [R16.64], R94 ;  /* 0x0000005e10000986 */ /* 0x0003e2000c101908 */
[----:B------:R-:W-:-:S03]  /*269b0*/  IMAD.WIDE R8, R25, 0x4, R10 ;  /* 0x0000000419087825 */ /* 0x000fc600078e020a */
[----:B------:R3:W-:Y:S04]  /*269c0*/  @P5 STG.E [R18.64], R55 ;  /* 0x0000003712005986 */ /* 0x0007e8000c101908 */
[----:B------:R1:W-:Y:S04]  /*269d0*/  @P1 STG.E [R20.64], R95 ;  /* 0x0000005f14001986 */ /* 0x0003e8000c101908 */
[----:B------:R1:W-:Y:S04]  /*269e0*/  @P6 STG.E [R22.64], R50 ;  /* 0x0000003216006986 */ /* 0x0003e8000c101908 */
[----:B------:R1:W-:Y:S01]  /*269f0*/  @P3 STG.E [R8.64], R82 ;  /* 0x0000005208003986 */ /* 0x0003e2000c101908 */
[----:B------:R-:W-:-:S03]  /*26a00*/  ISETP.GE.AND P0, PT, R26, c[0x0][0x17c], PT ;  /* 0x00005f001a007a0c */ /* 0x000fc60003f06270 */
[----:B------:R-:W4:Y:S01]  /*26a10*/  LDL.LU R26, [R1+0xd50] ;  /* 0x000d5000011a7983 */ /* 0x000f220000300800 */
[----:B------:R-:W-:-:S03]  /*26a20*/  ISETP.GE.AND P1, PT, R24, c[0x0][0x17c], PT ;  /* 0x00005f0018007a0c */ /* 0x000fc60003f26270 */
[----:B------:R-:W4:Y:S01]  /*26a30*/  LDL.LU R24, [R1+0xd4c] ;  /* 0x000d4c0001187983 */ /* 0x000f220000300800 */
[----:B--2---:R-:W-:-:S03]  /*26a40*/  ISETP.GE.AND P3, PT, R0, c[0x0][0x17c], PT ;  /* 0x00005f0000007a0c */ /* 0x004fc60003f66270 */
[----:B------:R-:W2:Y:S01]  /*26a50*/  LDL.LU R0, [R1+0xd48] ;  /* 0x000d480001007983 */ /* 0x000ea20000300800 */
[----:B------:R-:W-:Y:S02]  /*26a60*/  IADD3 R27, R25, c[0x0][0x198], RZ ;  /* 0x00006600191b7a10 */ /* 0x000fe40007ffe0ff */
[----:B------:R-:W-:Y:S02]  /*26a70*/  ISETP.LT.AND P5, PT, R205, c[0x0][0x178], !P2 ;  /* 0x00005e00cd007a0c */ /* 0x000fe400057a1270 */
[----:B------:R-:W-:Y:S02]  /*26a80*/  ISETP.LT.AND P2, PT, R207, c[0x0][0x178], !P2 ;  /* 0x00005e00cf007a0c */ /* 0x000fe40005741270 */
[----:B------:R-:W-:Y:S01]  /*26a90*/  ISETP.LT.AND P6, PT, R205, c[0x0][0x178], !P4 ;  /* 0x00005e00cd007a0c */ /* 0x000fe200067c1270 */
[----:B-1----:R-:W-:Y:S01]  /*26aa0*/  IMAD.WIDE R16, R27, 0x4, R6 ;  /* 0x000000041b107825 */ /* 0x002fe200078e0206 */
[----:B------:R-:W-:-:S03]  /*26ab0*/  ISETP.LT.AND P4, PT, R207, c[0x0][0x178], !P4 ;  /* 0x00005e00cf007a0c */ /* 0x000fc60006781270 */
[C---:B---3--:R-:W-:Y:S01]  /*26ac0*/  IMAD.WIDE R18, R27.reuse, 0x4, R10 ;  /* 0x000000041b127825 */ /* 0x048fe200078e020a */
[----:B------:R-:W-:-:S05]  /*26ad0*/  IADD3 R27, R27, c[0x0][0x198], RZ ;  /* 0x000066001b1b7a10 */ /* 0x000fca0007ffe0ff */
[C---:B------:R-:W-:Y:S01]  /*26ae0*/  IMAD.WIDE R20, R27.reuse, 0x4, R6 ;  /* 0x000000041b147825 */ /* 0x040fe200078e0206 */
[----:B------:R1:W-:Y:S03]  /*26af0*/  @P5 STG.E [R16.64], R51 ;  /* 0x0000003310005986 */ /* 0x0003e6000c101908 */
[----:B------:R-:W-:Y:S01]  /*26b00*/  IMAD.WIDE R22, R27, 0x4, R10 ;  /* 0x000000041b167825 */ /* 0x000fe200078e020a */
[----:B------:R3:W-:Y:S01]  /*26b10*/  @P2 STG.E [R18.64], R83 ;  /* 0x0000005312002986 */ /* 0x0007e2000c101908 */
[----:B------:R-:W-:Y:S02]  /*26b20*/  ISETP.LT.AND P2, PT, R205, c[0x0][0x178], !P0 ;  /* 0x00005e00cd007a0c */ /* 0x000fe40004741270 */
[----:B------:R-:W-:Y:S01]  /*26b30*/  ISETP.LT.AND P0, PT, R207, c[0x0][0x178], !P0 ;  /* 0x00005e00cf007a0c */ /* 0x000fe20004701270 */
[----:B------:R1:W-:Y:S01]  /*26b40*/  @P6 STG.E [R20.64], R124 ;  /* 0x0000007c14006986 */ /* 0x0003e2000c101908 */
[----:B------:R-:W-:-:S03]  /*26b50*/  IADD3 R27, R27, c[0x0][0x198], RZ ;  /* 0x000066001b1b7a10 */ /* 0x000fc60007ffe0ff */
[----:B------:R2:W-:Y:S01]  /*26b60*/  @P4 STG.E [R22.64], R128 ;  /* 0x0000008016004986 */ /* 0x0005e2000c101908 */
[----:B------:R-:W-:Y:S02]  /*26b70*/  ISETP.LT.AND P4, PT, R205, c[0x0][0x178], !P1 ;  /* 0x00005e00cd007a0c */ /* 0x000fe40004f81270 */
[----:B------:R-:W-:Y:S02]  /*26b80*/  ISETP.LT.AND P1, PT, R207, c[0x0][0x178], !P1 ;  /* 0x00005e00cf007a0c */ /* 0x000fe40004f21270 */
[C---:B------:R-:W-:Y:S01]  /*26b90*/  IADD3 R25, R27.reuse, c[0x0][0x198], RZ ;  /* 0x000066001b197a10 */ /* 0x040fe20007ffe0ff */
[----:B------:R-:W-:Y:S01]  /*26ba0*/  IMAD.WIDE R8, R27, 0x4, R6 ;  /* 0x000000041b087825 */ /* 0x000fe200078e0206 */
[----:B----4-:R-:W-:-:S03]  /*26bb0*/  ISETP.GE.AND P5, PT, R28, c[0x0][0x17c], PT ;  /* 0x00005f001c007a0c */ /* 0x010fc60003fa6270 */
[----:B-1----:R-:W-:Y:S01]  /*26bc0*/  IMAD.WIDE R16, R27, 0x4, R10 ;  /* 0x000000041b107825 */ /* 0x002fe200078e020a */
[----:B------:R-:W4:Y:S03]  /*26bd0*/  LDL.LU R28, [R1+0xd44] ;  /* 0x000d4400011c7983 */ /* 0x000f260000300800 */
[C---:B---3--:R-:W-:Y:S01]  /*26be0*/  IMAD.WIDE R18, R25.reuse, 0x4, R6 ;  /* 0x0000000419127825 */ /* 0x048fe200078e0206 */
[----:B------:R1:W-:Y:S03]  /*26bf0*/  @P2 STG.E [R8.64], R125 ;  /* 0x0000007d08002986 */ /* 0x0003e6000c101908 */
[----:B------:R-:W-:Y:S01]  /*26c00*/  IMAD.WIDE R20, R25, 0x4, R10 ;  /* 0x0000000419147825 */ /* 0x000fe200078e020a */
        /* <DEDUP_REMOVED lines=9> */
[----:B------:R-:W-:Y:S02]  /*26ca0*/  ISETP.LT.AND P2, PT, R205, c[0x0][0x178], !P3 ;  /* 0x00005e00cd007a0c */ /* 0x000fe40005f41270 */
[----:B------:R-:W-:Y:S02]  /*26cb0*/  IADD3 R25, R25, c[0x0][0x198], RZ ;  /* 0x0000660019197a10 */ /* 0x000fe40007ffe0ff */
[----:B------:R-:W-:Y:S02]  /*26cc0*/  ISETP.LT.AND P3, PT, R207, c[0x0][0x178], !P3 ;  /* 0x00005e00cf007a0c */ /* 0x000fe40005f61270 */
[----:B------:R-:W-:Y:S02]  /*26cd0*/  ISETP.LT.AND P4, PT, R205, c[0x0][0x178], !P5 ;  /* 0x00005e00cd007a0c */ /* 0x000fe40006f81270 */
[C---:B------:R-:W-:Y:S01]  /*26ce0*/  IADD3 R27, R25.reuse, c[0x0][0x198], RZ ;  /* 0x00006600191b7a10 */ /* 0x040fe20007ffe0ff */
[----:B------:R-:W-:-:S04]  /*26cf0*/  IMAD.WIDE R22, R25, 0x4, R6 ;  /* 0x0000000419167825 */ /* 0x000fc800078e0206 */
[----:B-1----:R-:W-:Y:S01]  /*26d00*/  IMAD.WIDE R8, R25, 0x4, R10 ;  /* 0x0000000419087825 */ /* 0x002fe200078e020a */
[----:B------:R-:W-:-:S03]  /*26d10*/  ISETP.LT.AND P5, PT, R207, c[0x0][0x178], !P5 ;  /* 0x00005e00cf007a0c */ /* 0x000fc60006fa1270 */
[----:B---3--:R-:W-:Y:S01]  /*26d20*/  IMAD.WIDE R16, R27, 0x4, R6 ;  /* 0x000000041b107825 */ /* 0x008fe200078e0206 */
[----:B------:R1:W-:Y:S01]  /*26d30*/  @P2 STG.E [R22.64], R89 ;  /* 0x0000005916002986 */ /* 0x0003e2000c101908 */
[----:B------:R-:W-:Y:S02]  /*26d40*/  ISETP.LT.AND P2, PT, R205, c[0x0][0x178], !P6 ;  /* 0x00005e00cd007a0c */ /* 0x000fe40007741270 */
[C---:B------:R-:W-:Y:S01]  /*26d50*/  IMAD.WIDE R18, R27.reuse, 0x4, R10 ;  /* 0x000000041b127825 */ /* 0x040fe200078e020a */
[----:B------:R-:W-:Y:S01]  /*26d60*/  IADD3 R27, R27, c[0x0][0x198], RZ ;  /* 0x000066001b1b7a10 */ /* 0x000fe20007ffe0ff */
[----:B------:R3:W-:Y:S01]  /*26d70*/  @P3 STG.E [R8.64], R113 ;  /* 0x0000007108003986 */ /* 0x0007e2000c101908 */
[----:B------:R-:W-:-:S03]  /*26d80*/  ISETP.LT.AND P6, PT, R207, c[0x0][0x178], !P6 ;  /* 0x00005e00cf007a0c */ /* 0x000fc600077c1270 */
[----:B------:R3:W-:Y:S01]  /*26d90*/  @P4 STG.E [R16.64], R68 ;  /* 0x0000004410004986 */ /* 0x0007e2000c101908 */
[----:B------:R-:W-:Y:S01]  /*26da0*/  ISETP.LT.AND P4, PT, R205, c[0x0][0x178], !P0 ;  /* 0x00005e00cd007a0c */ /* 0x000fe20004781270 */
[----:B------:R-:W-:Y:S01]  /*26db0*/  IMAD.WIDE R20, R27, 0x4, R6 ;  /* 0x000000041b147825 */ /* 0x000fe200078e0206 */
[----:B------:R-:W-:-:S03]  /*26dc0*/  ISETP.LT.AND P0, PT, R207, c[0x0][0x178], !P0 ;  /* 0x00005e00cf007a0c */ /* 0x000fc60004701270 */
[C---:B-1----:R-:W-:Y:S01]  /*26dd0*/  IMAD.WIDE R22, R27.reuse, 0x4, R10 ;  /* 0x000000041b167825 */ /* 0x042fe200078e020a */
[----:B------:R-:W-:Y:S01]  /*26de0*/  IADD3 R27, R27, c[0x0][0x198], RZ ;  /* 0x000066001b1b7a10 */ /* 0x000fe20007ffe0ff */
[----:B------:R1:W-:Y:S01]  /*26df0*/  @P5 STG.E [R18.64], R108 ;  /* 0x0000006c12005986 */ /* 0x0003e2000c101908 */
[----:B----4-:R-:W-:-:S03]  /*26e00*/  ISETP.GE.AND P3, PT, R28, c[0x0][0x17c], PT ;  /* 0x00005f001c007a0c */ /* 0x010fc60003f66270 */
[C---:B---3--:R-:W-:Y:S01]  /*26e10*/  IMAD.WIDE R8, R27.reuse, 0x4, R6 ;  /* 0x000000041b087825 */ /* 0x048fe200078e0206 */
[----:B------:R-:W3:Y:S03]  /*26e20*/  LDL.LU R28, [R1+0xd28] ;  /* 0x000d2800011c7983 */ /* 0x000ee60000300800 */
[----:B------:R-:W-:Y:S01]  /*26e30*/  IMAD.WIDE R16, R27, 0x4, R10 ;  /* 0x000000041b107825 */ /* 0x000fe200078e020a */
[----:B------:R4:W-:Y:S04]  /*26e40*/  @P2 STG.E [R20.64], R69 ;  /* 0x0000004514002986 */ /* 0x0009e8000c101908 */
[----:B------:R1:W-:Y:S04]  /*26e50*/  @P6 STG.E [R22.64], R109 ;  /* 0x0000006d16006986 */ /* 0x0003e8000c101908 */
[----:B------:R-:W-:Y:S04]  /*26e60*/  @P4 STG.E [R8.64], R60 ;  /* 0x0000003c08004986 */ /* 0x000fe8000c101908 */
[----:B------:R1:W-:Y:S01]  /*26e70*/  @P0 STG.E [R16.64], R84 ;  /* 0x0000005410000986 */ /* 0x0003e2000c101908 */
[----:B------:R-:W-:-:S03]  /*26e80*/  ISETP.GE.AND P5, PT, R26, c[0x0][0x17c], PT ;  /* 0x00005f001a007a0c */ /* 0x000fc60003fa6270 */
[----:B------:R-:W3:Y:S01]  /*26e90*/  LDL.LU R26, [R1+0xd24] ;  /* 0x000d2400011a7983 */ /* 0x000ee20000300800 */
[----:B------:R-:W-:-:S03]  /*26ea0*/  ISETP.GE.AND P6, PT, R24, c[0x0][0x17c], PT ;  /* 0x00005f0018007a0c */ /* 0x000fc60003fc6270 */
[----:B------:R-:W3:Y:S01]  /*26eb0*/  LDL.LU R24, [R1+0xd20] ;  /* 0x000d200001187983 */ /* 0x000ee20000300800 */
[----:B--2---:R-:W-:-:S03]  /*26ec0*/  ISETP.GE.AND P0, PT, R0, c[0x0][0x17c], PT ;  /* 0x00005f0000007a0c */ /* 0x004fc60003f06270 */
[----:B------:R-:W2:Y:S01]  /*26ed0*/  LDL.LU R0, [R1+0xd1c] ;  /* 0x000d1c0001007983 */ /* 0x000ea20000300800 */
[----:B------:R-:W-:Y:S02]  /*26ee0*/  IADD3 R25, R27, c[0x0][0x198], RZ ;  /* 0x000066001b197a10 */ /* 0x000fe40007ffe0ff */
[----:B------:R-:W-:Y:S02]  /*26ef0*/  ISETP.LT.AND P2, PT, R205, c[0x0][0x178], !P1 ;  /* 0x00005e00cd007a0c */ /* 0x000fe40004f41270 */
[----:B------:R-:W-:Y:S02]  /*26f00*/  ISETP.LT.AND P1, PT, R207, c[0x0][0x178], !P1 ;  /* 0x00005e00cf007a0c */ /* 0x000fe40004f21270 */
[----:B------:R-:W-:Y:S01]  /*26f10*/  ISETP.LT.AND P4, PT, R205, c[0x0][0x178], !P3 ;  /* 0x00005e00cd007a0c */ /* 0x000fe20005f81270 */
[----:B-1----:R-:W-:-:S04]  /*26f20*/  IMAD.WIDE R18, R25, 0x4, R6 ;  /* 0x0000000419127825 */ /* 0x002fc800078e0206 */
[C---:B----4-:R-:W-:Y:S01]  /*26f30*/  IMAD.WIDE R20, R25.reuse, 0x4, R10 ;  /* 0x0000000419147825 */ /* 0x050fe200078e020a */
[----:B------:R-:W-:Y:S02]  /*26f40*/  IADD3 R25, R25, c[0x0][0x198], RZ ;  /* 0x0000660019197a10 */ /* 0x000fe40007ffe0ff */
[----:B------:R-:W-:-:S03]  /*26f50*/  ISETP.LT.AND P3, PT, R207, c[0x0][0x178], !P3 ;  /* 0x00005e00cf007a0c */ /* 0x000fc60005f61270 */
[C---:B------:R-:W-:Y:S01]  /*26f60*/  IMAD.WIDE R22, R25.reuse, 0x4, R6 ;  /* 0x0000000419167825 */ /* 0x040fe200078e0206 */
[----:B------:R1:W-:Y:S01]  /*26f70*/  @P2 STG.E [R18.64], R61 ;  /* 0x0000003d12002986 */ /* 0x0003e2000c101908 */
[----:B------:R-:W-:Y:S02]  /*26f80*/  IADD3 R27, R25, c[0x0][0x198], RZ ;  /* 0x00006600191b7a10 */ /* 0x000fe40007ffe0ff */
[----:B------:R-:W-:Y:S01]  /*26f90*/  ISETP.LT.AND P2, PT, R205, c[0x0][0x178], !P5 ;  /* 0x00005e00cd007a0c */ /* 0x000fe20006f41270 */
[----:B------:R4:W-:Y:S01]  /*26fa0*/  @P1 STG.E [R20.64], R85 ;  /* 0x0000005514001986 */ /* 0x0009e2000c101908 */
[----:B------:R-:W-:-:S03]  /*26fb0*/  ISETP.LT.AND P5, PT, R207, c[0x0][0x178], !P5 ;  /* 0x00005e00cf007a0c */ /* 0x000fc60006fa1270 */
[----:B------:R3:W-:Y:S01]  /*26fc0*/  @P4 STG.E [R22.64], R126 ;  /* 0x0000007e16004986 */ /* 0x0007e2000c101908 */
[----:B------:R-:W-:Y:S01]  /*26fd0*/  ISETP.LT.AND P4, PT, R205, c[0x0][0x178], !P6 ;  /* 0x00005e00cd007a0c */ /* 0x000fe20007781270 */
[----:B------:R-:W-:-:S04]  /*26fe0*/  IMAD.WIDE R16, R27, 0x4, R6 ;  /* 0x000000041b107825 */ /* 0x000fc800078e0206 */
[C---:B-1----:R-:W-:Y:S01]  /*26ff0*/  IMAD.WIDE R18, R27.reuse, 0x4, R10 ;  /* 0x000000041b127825 */ /* 0x042fe200078e020a */
[----:B------:R-:W-:-:S03]  /*27000*/  IADD3 R27, R27, c[0x0][0x198], RZ ;  /* 0x000066001b1b7a10 */ /* 0x000fc60007ffe0ff */
[----:B------:R-:W-:Y:S01]  /*27010*/  IMAD.WIDE R8, R25, 0x4, R10 ;  /* 0x0000000419087825 */ /* 0x000fe200078e020a */
[----:B---3--:R-:W-:-:S03]  /*27020*/  ISETP.GE.AND P1, PT, R28, c[0x0][0x17c], PT ;  /* 0x00005f001c007a0c */ /* 0x008fc60003f26270 */
[----:B----4-:R-:W-:Y:S01]  /*27030*/  IMAD.WIDE R20, R27, 0x4, R6 ;  /* 0x000000041b147825 */ /* 0x010fe200078e0206 */
[----:B------:R-:W3:Y:S04]  /*27040*/  LDL.LU R28, [R1+0xd18] ;  /* 0x000d1800011c7983 */ /* 0x000ee80000300800 */
[----:B------:R1:W-:Y:S04]  /*27050*/  @P3 STG.E [R8.64], R130 ;  /* 0x0000008208003986 */ /* 0x0003e8000c101908 */
[----:B------:R-:W-:Y:S04]  /*27060*/  @P2 STG.E [R16.64], R127 ;  /* 0x0000007f10002986 */ /* 0x000fe8000c101908 */
[----:B------:R-:W-:Y:S04]  /*27070*/  @P5 STG.E [R18.64], R131 ;  /* 0x0000008312005986 */ /* 0x000fe8000c101908 */
[----:B------:R-:W4:Y:S04]  /*27080*/  LDL.LU R32, [R1+0xd14] ;  /* 0x000d140001207983 */ /* 0x000f280000300800 */
[----:B------:R1:W-:Y:S04]  /*27090*/  @P4 STG.E [R20.64], R90 ;  /* 0x0000005a14004986 */ /* 0x0003e8000c101908 */
[----:B------:R-:W4:Y:S01]  /*270a0*/  LDL.LU R30, [R1+0xd10] ;  /* 0x000d1000011e7983 */ /* 0x000f220000300800 */
[----:B------:R-:W-:Y:S01]  /*270b0*/  ISETP.LT.AND P6, PT, R207, c[0x0][0x178], !P6 ;  /* 0x00005e00cf007a0c */ /* 0x000fe200077c1270 */
[----:B------:R-:W-:Y:S01]  /*270c0*/  IMAD.WIDE R22, R27, 0x4, R10 ;  /* 0x000000041b167825 */ /* 0x000fe200078e020a */
[----:B------:R-:W-:Y:S01]  /*270d0*/  ISETP.LT.AND P2, PT, R205, c[0x0][0x178], !P0 ;  /* 0x00005e00cd007a0c */ /* 0x000fe20004741270 */
[----:B------:R1:W1:Y:S01]  /*270e0*/  LDS.128 R16, [R2] ;  /* 0x0000000002107984 */ /* 0x0002620000000c00 */
[----:B--2---:R-:W-:-:S03]  /*270f0*/  ISETP.GE.AND P4, PT, R0, c[0x0][0x17c], PT ;  /* 0x00005f0000007a0c */ /* 0x004fc60003f86270 */
[----:B------:R-:W2:Y:S01]  /*27100*/  LDL.LU R0, [R1+0xd0c] ;  /* 0x000d0c0001007983 */ /* 0x000ea20000300800 */
[----:B------:R-:W-:Y:S02]  /*27110*/  IADD3 R27, R27, c[0x0][0x198], RZ ;  /* 0x000066001b1b7a10 */ /* 0x000fe40007ffe0ff */
[----:B------:R-:W-:-:S03]  /*27120*/  ISETP.LT.AND P0, PT, R207, c[0x0][0x178], !P0 ;  /* 0x00005e00cf007a0c */ /* 0x000fc60004701270 */
[----:B------:R1:W-:Y:S01]  /*27130*/  @P6 STG.E [R22.64], R114 ;  /* 0x0000007216006986 */ /* 0x0003e2000c101908 */
[----:B------:R-:W-:Y:S01]  /*27140*/  ISETP.LT.AND P6, PT, R205, c[0x0][0x178], !P1 ;  /* 0x00005e00cd007a0c */ /* 0x000fe20004fc1270 */
[C---:B-1----:R-:W-:Y:S01]  /*27150*/  IMAD.WIDE R8, R27.reuse, 0x4, R6 ;  /* 0x000000041b087825 */ /* 0x042fe200078e0206 */
[----:B------:R-:W-:Y:S01]  /*27160*/  ISETP.GE.AND P5, PT, R24, c[0x0][0x17c], PT ;  /* 0x00005f0018007a0c */ /* 0x000fe20003fa6270 */
[----:B------:R-:W4:Y:S02]  /*27170*/  LDL.LU R34, [R1+0xd08] ;  /* 0x000d080001227983 */ /* 0x000f240000300800 */
[C---:B------:R-:W-:Y:S01]  /*27180*/  IMAD.WIDE R24, R27.reuse, 0x4, R10 ;  /* 0x000000041b187825 */ /* 0x040fe200078e020a */
[----:B------:R-:W-:Y:S02]  /*27190*/  IADD3 R27, R27, c[0x0][0x198], RZ ;  /* 0x000066001b1b7a10 */ /* 0x000fe40007ffe0ff */
[----:B------:R-:W-:Y:S01]  /*271a0*/  ISETP.GE.AND P3, PT, R26, c[0x0][0x17c], PT ;  /* 0x00005f001a007a0c */ /* 0x000fe20003f66270 */
[----:B------:R1:W-:Y:S02]  /*271b0*/  @P2 STG.E [R8.64], R91 ;  /* 0x0000005b08002986 */ /* 0x0003e4000c101908 */
[----:B------:R-:W-:Y:S01]  /*271c0*/  IMAD.WIDE R20, R27, 0x4, R6 ;  /* 0x000000041b147825 */ /* 0x000fe200078e0206 */
[----:B------:R-:W-:Y:S01]  /*271d0*/  ISETP.LT.AND P1, PT, R207, c[0x0][0x178], !P1 ;  /* 0x00005e00cf007a0c */ /* 0x000fe20004f21270 */
[----:B------:R-:W-:Y:S01]  /*271e0*/  @P0 STG.E [R24.64], R115 ;  /* 0x0000007318000986 */ /* 0x000fe2000c101908 */
[----:B------:R-:W-:-:S02]  /*271f0*/  ISETP.LT.AND P2, PT, R205, c[0x0][0x178], !P3 ;  /* 0x00005e00cd007a0c */ /* 0x000fc40005f41270 */
[----:B------:R-:W-:Y:S01]  /*27200*/  IADD3 R29, R27, c[0x0][0x198], RZ ;  /* 0x000066001b1d7a10 */ /* 0x000fe20007ffe0ff */
[----:B------:R1:W-:Y:S01]  /*27210*/  @P6 STG.E [R20.64], R70 ;  /* 0x0000004614006986 */ /* 0x0003e2000c101908 */
[----:B------:R-:W-:Y:S02]  /*27220*/  ISETP.LT.AND P3, PT, R207, c[0x0][0x178], !P3 ;  /* 0x00005e00cf007a0c */ /* 0x000fe40005f61270 */
[----:B------:R-:W-:Y:S01]  /*27230*/  ISETP.LT.AND P6, PT, R205, c[0x0][0x178], !P5 ;  /* 0x00005e00cd007a0c */ /* 0x000fe20006fc1270 */
[----:B------:R-:W4:Y:S01]  /*27240*/  LDL.LU R2, [R1+0xd04] ;  /* 0x000d040001027983 */ /* 0x000f220000300800 */
[----:B------:R-:W-:Y:S01]  /*27250*/  IADD3 R31, R29, c[0x0][0x198], RZ ;  /* 0x000066001d1f7a10 */ /* 0x000fe20007ffe0ff */
[----:B------:R-:W-:-:S04]  /*27260*/  IMAD.WIDE R22, R27, 0x4, R10 ;  /* 0x000000041b167825 */ /* 0x000fc800078e020a */
[C---:B------:R-:W-:Y:S01]  /*27270*/  IMAD.WIDE R26, R29.reuse, 0x4, R6 ;  /* 0x000000041d1a7825 */ /* 0x040fe200078e0206 */
[----:B------:R-:W-:Y:S03]  /*27280*/  @P1 STG.E [R22.64], R110 ;  /* 0x0000006e16001986 */ /* 0x000fe6000c101908 */
[----:B-1----:R-:W-:Y:S01]  /*27290*/  IMAD.WIDE R8, R29, 0x4, R10 ;  /* 0x000000041d087825 */ /* 0x002fe200078e020a */
[----:B---3--:R-:W-:-:S03]  /*272a0*/  ISETP.GE.AND P0, PT, R28, c[0x0][0x17c], PT ;  /* 0x00005f001c007a0c */ /* 0x008fc60003f06270 */
[----:B------:R-:W-:Y:S01]  /*272b0*/  IMAD.WIDE R28, R31, 0x4, R6 ;  /* 0x000000041f1c7825 */ /* 0x000fe200078e0206 */
[----:B------:R-:W-:Y:S01]  /*272c0*/  @P2 STG.E [R26.64], R71 ;  /* 0x000000471a002986 */ /* 0x000fe2000c101908 */
[----:B------:R-:W-:-:S03]  /*272d0*/  ISETP.LT.AND P2, PT, R205, c[0x0][0x178], !P4 ;  /* 0x00005e00cd007a0c */ /* 0x000fc60006741270 */
[----:B------:R1:W-:Y:S04]  /*272e0*/  @P3 STG.E [R8.64], R111 ;  /* 0x0000006f08003986 */ /* 0x0003e8000c101908 */
[----:B------:R3:W-:Y:S01]  /*272f0*/  @P6 STG.E [R28.64], R62 ;  /* 0x0000003e1c006986 */ /* 0x0007e2000c101908 */
[C---:B------:R-:W-:Y:S02]  /*27300*/  ISETP.LT.AND P6, PT, R207.reuse, c[0x0][0x178], !P4 ;  /* 0x00005e00cf007a0c */ /* 0x040fe400067c1270 */
[----:B------:R-:W-:Y:S01]  /*27310*/  ISETP.LT.AND P5, PT, R207, c[0x0][0x178], !P5 ;  /* 0x00005e00cf007a0c */ /* 0x000fe20006fa1270 */
[----:B------:R-:W1:Y:S01]  /*27320*/  LDS.128 R24, [R4] ;  /* 0x0000000004187984 */ /* 0x000e620000000c00 */
[----:B--2---:R-:W-:-:S03]  /*27330*/  ISETP.GE.AND P4, PT, R0, c[0x0][0x17c], PT ;  /* 0x00005f0000007a0c */ /* 0x004fc60003f86270 */
[----:B------:R-:W2:Y:S01]  /*27340*/  LDL.LU R0, [R1+0xd00] ;  /* 0x000d000001007983 */ /* 0x000ea20000300800 */
[C---:B------:R-:W-:Y:S02]  /*27350*/  IADD3 R21, R31.reuse, c[0x0][0x198], RZ ;  /* 0x000066001f157a10 */ /* 0x040fe40007ffe0ff */
[----:B----4-:R-:W-:Y:S01]  /*27360*/  ISETP.GE.AND P3, PT, R30, c[0x0][0x17c], PT ;  /* 0x00005f001e007a0c */ /* 0x010fe20003f66270 */
[----:B------:R-:W-:Y:S01]  /*27370*/  IMAD.WIDE R30, R31, 0x4, R10 ;  /* 0x000000041f1e7825 */ /* 0x000fe200078e020a */
[----:B------:R-:W-:Y:S01]  /*27380*/  ISETP.GE.AND P1, PT, R32, c[0x0][0x17c], PT ;  /* 0x00005f0020007a0c */ /* 0x000fe20003f26270 */
[----:B------:R-:W4:Y:S04]  /*27390*/  LDL.LU R40, [R1+0xcfc] ;  /* 0x000cfc0001287983 */ /* 0x000f280000300800 */
[----:B------:R-:W-:Y:S01]  /*273a0*/  @P5 STG.E [R30.64], R86 ;  /* 0x000000561e005986 */ /* 0x000fe2000c101908 */
[----:B------:R-:W-:-:S02]  /*273b0*/  ISETP.LT.AND P5, PT, R205, c[0x0][0x178], !P0 ;  /* 0x00005e00cd007a0c */ /* 0x000fc400047a1270 */
[----:B------:R-:W-:Y:S01]  /*273c0*/  ISETP.LT.AND P0, PT, R207, c[0x0][0x178], !P0 ;  /* 0x00005e00cf007a0c */ /* 0x000fe20004701270 */
[C---:B------:R-:W-:Y:S01]  /*273d0*/  IMAD.WIDE R32, R21.reuse, 0x4, R6 ;  /* 0x0000000415207825 */ /* 0x040fe200078e0206 */
[----:B------:R-:W-:-:S03]  /*273e0*/  IADD3 R35, R21, c[0x0][0x198], RZ ;  /* 0x0000660015237a10 */ /* 0x000fc60007ffe0ff */
[----:B-1----:R-:W-:Y:S01]  /*273f0*/  IMAD.WIDE R8, R21, 0x4, R10 ;  /* 0x0000000415087825 */ /* 0x002fe200078e020a */
[----:B------:R1:W-:Y:S03]  /*27400*/  @P2 STG.E [R32.64], R63 ;  /* 0x0000003f20002986 */ /* 0x0003e6000c101908 */
[----:B---3--:R-:W-:Y:S01]  /*27410*/  IMAD.WIDE R28, R35, 0x4, R6 ;  /* 0x00000004231c7825 */ /* 0x008fe200078e0206 */
[----:B------:R-:W-:Y:S01]  /*27420*/  @P6 STG.E [R8.64], R87 ;  /* 0x0000005708006986 */ /* 0x000fe2000c101908 */
[----:B------:R-:W-:-:S03]  /*27430*/  ISETP.LT.AND P2, PT, R205, c[0x0][0x178], !P1 ;  /* 0x00005e00cd007a0c */ /* 0x000fc60004f41270 */
[----:B------:R-:W-:Y:S01]  /*27440*/  @P5 STG.E [R28.64], R12 ;  /* 0x0000000c1c005986 */ /* 0x000fe2000c101908 */
[----:B-1----:R-:W-:Y:S01]  /*27450*/  IMAD.WIDE R32, R35, 0x4, R10 ;  /* 0x0000000423207825 */ /* 0x002fe200078e020a */
[----:B------:R-:W-:Y:S02]  /*27460*/  ISETP.LT.AND P1, PT, R207, c[0x0][0x178], !P1 ;  /* 0x00005e00cf007a0c */ /* 0x000fe40004f21270 */
[----:B------:R-:W1:Y:S01]  /*27470*/  LDS.128 R20, [R5] ;  /* 0x0000000005147984 */ /* 0x000e620000000c00 */
[----:B------:R-:W-:-:S03]  /*27480*/  IADD3 R31, R35, c[0x0][0x198], RZ ;  /* 0x00006600231f7a10 */ /* 0x000fc60007ffe0ff */
[----:B------:R3:W-:Y:S01]  /*27490*/  @P0 STG.E [R32.64], R16 ;  /* 0x0000001020000986 */ /* 0x0007e2000c101908 */
[----:B------:R-:W-:Y:S02]  /*274a0*/  ISETP.LT.AND P5, PT, R205, c[0x0][0x178], !P3 ;  /* 0x00005e00cd007a0c */ /* 0x000fe40005fa1270 */
[C---:B------:R-:W-:Y:S01]  /*274b0*/  IADD3 R39, R31.reuse, c[0x0][0x198], RZ ;  /* 0x000066001f277a10 */ /* 0x040fe20007ffe0ff */
[----:B---3--:R-:W3:Y:S01]  /*274c0*/  LDL.LU R32, [R1+0xcf8] ;  /* 0x000cf80001207983 */ /* 0x008ee20000300800 */
[----:B------:R-:W-:Y:S01]  /*274d0*/  ISETP.GE.AND P6, PT, R34, c[0x0][0x17c], PT ;  /* 0x00005f0022007a0c */ /* 0x000fe20003fc6270 */
[C---:B------:R-:W-:Y:S02]  /*274e0*/  IMAD.WIDE R34, R31.reuse, 0x4, R6 ;  /* 0x000000041f227825 */ /* 0x040fe400078e0206 */
[----:B------:R-:W4:Y:S02]  /*274f0*/  LDL.LU R38, [R1+0xcf4] ;  /* 0x000cf40001267983 */ /* 0x000f240000300800 */
[----:B------:R-:W-:-:S04]  /*27500*/  IMAD.WIDE R36, R31, 0x4, R10 ;  /* 0x000000041f247825 */ /* 0x000fc800078e020a */
[----:B------:R-:W-:Y:S01]  /*27510*/  IMAD.WIDE R4, R39, 0x4, R6 ;  /* 0x0000000427047825 */ /* 0x000fe200078e0206 */
[----:B------:R1:W-:Y:S04]  /*27520*/  @P2 STG.E [R34.64], R13 ;  /* 0x0000000d22002986 */ /* 0x0003e8000c101908 */
[----:B------:R1:W-:Y:S04]  /*27530*/  @P1 STG.E [R36.64], R17 ;  /* 0x0000001124001986 */ /* 0x0003e8000c101908 */
[----:B------:R-:W-:Y:S01]  /*27540*/  @P5 STG.E [R4.64], R104 ;  /* 0x0000006804005986 */ /* 0x000fe2000c101908 */
[----:B------:R-:W-:-:S02]  /*27550*/  ISETP.LT.AND P3, PT, R207, c[0x0][0x178], !P3 ;  /* 0x00005e00cf007a0c */ /* 0x000fc40005f61270 */
[C---:B------:R-:W-:Y:S01]  /*27560*/  IADD3 R41, R39.reuse, c[0x0][0x198], RZ ;  /* 0x0000660027297a10 */ /* 0x040fe20007ffe0ff */
[----:B------:R-:W-:Y:S01]  /*27570*/  IMAD.WIDE R8, R39, 0x4, R10 ;  /* 0x0000000427087825 */ /* 0x000fe200078e020a */
[----:B------:R-:W-:Y:S01]  /*27580*/  ISETP.GE.AND P0, PT, R2, c[0x0][0x17c], PT ;  /* 0x00005f0002007a0c */ /* 0x000fe20003f06270 */
[----:B------:R1:W1:Y:S01]  /*27590*/  LDS.128 R28, [R3] ;  /* 0x00000000031c7984 */ /* 0x0002620000000c00 */
[----:B--2---:R-:W-:-:S03]  /*275a0*/  ISETP.GE.AND P5, PT, R0, c[0x0][0x17c], PT ;  /* 0x00005f0000007a0c */ /* 0x004fc60003fa6270 */
[----:B------:R-:W2:Y:S01]  /*275b0*/  LDL.LU R0, [R1+0xcf0] ;  /* 0x000cf00001007983 */ /* 0x000ea20000300800 */
[----:B------:R-:W-:Y:S02]  /*275c0*/  ISETP.LT.AND P1, PT, R205, c[0x0][0x178], !P4 ;  /* 0x00005e00cd007a0c */ /* 0x000fe40006721270 */
[----:B------:R-:W-:Y:S02]  /*275d0*/  ISETP.LT.AND P4, PT, R207, c[0x0][0x178], !P4 ;  /* 0x00005e00cf007a0c */ /* 0x000fe40006781270 */
[----:B------:R-:W-:Y:S02]  /*275e0*/  ISETP.LT.AND P2, PT, R205, c[0x0][0x178], !P6 ;  /* 0x00005e00cd007a0c */ /* 0x000fe40007741270 */
[C---:B------:R-:W-:Y:S01]  /*275f0*/  IADD3 R33, R41.reuse, c[0x0][0x198], RZ ;  /* 0x0000660029217a10 */ /* 0x040fe20007ffe0ff */
[C---:B-1----:R-:W-:Y:S01]  /*27600*/  IMAD.WIDE R12, R41.reuse, 0x4, R6 ;  /* 0x00000004290c7825 */ /* 0x042fe200078e0206 */
[----:B------:R1:W-:Y:S03]  /*27610*/  @P3 STG.E [R8.64], R24 ;  /* 0x0000001808003986 */ /* 0x0003e6000c101908 */
[----:B------:R-:W-:Y:S01]  /*27620*/  IMAD.WIDE R16, R41, 0x4, R10 ;  /* 0x0000000429107825 */ /* 0x000fe200078e020a */
[----:B------:R-:W4:Y:S03]  /*27630*/  LDL.LU R34, [R1+0xcec] ;  /* 0x000cec0001227983 */ /* 0x000f260000300800 */
[----:B------:R-:W-:Y:S01]  /*27640*/  IMAD.WIDE R2, R33, 0x4, R6 ;  /* 0x0000000421027825 */ /* 0x000fe200078e0206 */
[----:B------:R-:W-:Y:S01]  /*27650*/  @P1 STG.E [R12.64], R105 ;  /* 0x000000690c001986 */ /* 0x000fe2000c101908 */
[----:B------:R-:W-:-:S03]  /*27660*/  ISETP.LT.AND P1, PT, R207, c[0x0][0x178], !P0 ;  /* 0x00005e00cf007a0c */ /* 0x000fc60004721270 */
[----:B------:R-:W-:Y:S04]  /*27670*/  @P4 STG.E [R16.64], R25 ;  /* 0x0000001910004986 */ /* 0x000fe8000c101908 */
[----:B------:R3:W-:Y:S01]  /*27680*/  @P2 STG.E [R2.64], R132 ;  /* 0x0000008402002986 */ /* 0x0007e2000c101908 */
[----:B------:R-:W-:Y:S02]  /*27690*/  ISETP.LT.AND P2, PT, R205, c[0x0][0x178], !P0 ;  /* 0x00005e00cd007a0c */ /* 0x000fe40004741270 */
[----:B------:R-:W-:Y:S01]  /*276a0*/  ISETP.LT.AND P6, PT, R207, c[0x0][0x178], !P6 ;  /* 0x00005e00cf007a0c */ /* 0x000fe200077c1270 */
[C---:B------:R-:W-:Y:S01]  /*276b0*/  IMAD.WIDE R4, R33.reuse, 0x4, R10 ;  /* 0x0000000421047825 */ /* 0x040fe200078e020a */
[----:B------:R-:W-:-:S05]  /*276c0*/  IADD3 R33, R33, c[0x0][0x198], RZ ;  /* 0x0000660021217a10 */ /* 0x000fca0007ffe0ff */
[C---:B-1----:R-:W-:Y:S01]  /*276d0*/  IMAD.WIDE R8, R33.reuse, 0x4, R6 ;  /* 0x0000000421087825 */ /* 0x042fe200078e0206 */
[----:B---3--:R-:W-:Y:S02]  /*276e0*/  ISETP.GE.AND P0, PT, R32, c[0x0][0x17c], PT ;  /* 0x00005f0020007a0c */ /* 0x008fe40003f06270 */
[----:B------:R-:W3:Y:S01]  /*276f0*/  LDL.LU R32, [R1+0xce8] ;  /* 0x000ce80001207983 */ /* 0x000ee20000300800 */
[----:B------:R-:W-:-:S03]  /*27700*/  IMAD.WIDE R2, R33, 0x4, R10 ;  /* 0x0000000421027825 */ /* 0x000fc600078e020a */
[----:B------:R1:W-:Y:S04]  /*27710*/  @P6 STG.E [R4.64], R20 ;  /* 0x0000001404006986 */ /* 0x0003e8000c101908 */
[----:B------:R-:W3:Y:S04]  /*27720*/  LDL.LU R24, [R1+0xce4] ;  /* 0x000ce40001187983 */ /* 0x000ee80000300800 */
[----:B------:R-:W-:Y:S04]  /*27730*/  @P2 STG.E [R8.64], R133 ;  /* 0x0000008508002986 */ /* 0x000fe8000c101908 */
[----:B------:R2:W-:Y:S04]  /*27740*/  @P1 STG.E [R2.64], R21 ;  /* 0x0000001502001986 */ /* 0x0005e8000c101908 */
[----:B-1----:R-:W3:Y:S01]  /*27750*/  LDL.LU R20, [R1+0xce0] ;  /* 0x000ce00001147983 */ /* 0x002ee20000300800 */
[----:B--2---:R-:W-:-:S03]  /*27760*/  ISETP.GE.AND P1, PT, R0, c[0x0][0x17c], PT ;  /* 0x00005f0000007a0c */ /* 0x004fc60003f26270 */
[----:B------:R-:W2:Y:S01]  /*27770*/  LDL.LU R0, [R1+0xcdc] ;  /* 0x000cdc0001007983 */ /* 0x000ea20000300800 */
[----:B----4-:R-:W-:Y:S02]  /*27780*/  ISETP.GE.AND P3, PT, R40, c[0x0][0x17c], PT ;  /* 0x00005f0028007a0c */ /* 0x010fe40003f66270 */
[----:B------:R-:W-:Y:S02]  /*27790*/  ISETP.LT.AND P4, PT, R205, c[0x0][0x178], !P5 ;  /* 0x00005e00cd007a0c */ /* 0x000fe40006f81270 */
[----:B------:R-:W-:Y:S02]  /*277a0*/  ISETP.LT.AND P5, PT, R207, c[0x0][0x178], !P5 ;  /* 0x00005e00cf007a0c */ /* 0x000fe40006fa1270 */
[----:B------:R-:W-:Y:S02]  /*277b0*/  IADD3 R35, R33, c[0x0][0x198], RZ ;  /* 0x0000660021237a10 */ /* 0x000fe40007ffe0ff */
[----:B------:R-:W-:Y:S02]  /*277c0*/  ISETP.LT.AND P6, PT, R205, c[0x0][0x178], !P3 ;  /* 0x00005e00cd007a0c */ /* 0x000fe40005fc1270 */
[C---:B------:R-:W-:Y:S01]  /*277d0*/  IADD3 R25, R35.reuse, c[0x0][0x198], RZ ;  /* 0x0000660023197a10 */ /* 0x040fe20007ffe0ff */
[----:B------:R-:W-:Y:S01]  /*277e0*/  IMAD.WIDE R12, R35, 0x4, R6 ;  /* 0x00000004230c7825 */ /* 0x000fe200078e0206 */
[----:B------:R-:W-:-:S03]  /*277f0*/  ISETP.GE.AND P2, PT, R38, c[0x0][0x17c], PT ;  /* 0x00005f0026007a0c */ /* 0x000fc60003f46270 */
[----:B------:R-:W-:Y:S01]  /*27800*/  IMAD.WIDE R4, R35, 0x4, R10 ;  /* 0x0000000423047825 */ /* 0x000fe200078e020a */
[----:B------:R-:W-:Y:S01]  /*27810*/  @P4 STG.E [R12.64], R136 ;  /* 0x000000880c004986 */ /* 0x000fe2000c101908 */
[----:B------:R-:W-:Y:S02]  /*27820*/  ISETP.LT.AND P3, PT, R207, c[0x0][0x178], !P3 ;  /* 0x00005e00cf007a0c */ /* 0x000fe40005f61270 */
[----:B------:R-:W-:Y:S01]  /*27830*/  IMAD.WIDE R16, R25, 0x4, R6 ;  /* 0x0000000419107825 */ /* 0x000fe200078e0206 */
[----:B------:R-:W-:Y:S01]  /*27840*/  ISETP.LT.AND P4, PT, R205, c[0x0][0x178], !P0 ;  /* 0x00005e00cd007a0c */ /* 0x000fe20004781270 */
[----:B------:R1:W-:Y:S01]  /*27850*/  @P5 STG.E [R4.64], R28 ;  /* 0x0000001c04005986 */ /* 0x0003e2000c101908 */
[----:B------:R-:W-:Y:S02]  /*27860*/  IADD3 R33, R25, c[0x0][0x198], RZ ;  /* 0x0000660019217a10 */ /* 0x000fe40007ffe0ff */
[----:B------:R-:W-:Y:S01]  /*27870*/  ISETP.LT.AND P0, PT, R207, c[0x0][0x178], !P0 ;  /* 0x00005e00cf007a0c */ /* 0x000fe20004701270 */
[----:B------:R4:W-:Y:S01]  /*27880*/  @P6 STG.E [R16.64], R137 ;  /* 0x0000008910006986 */ /* 0x0009e2000c101908 */
[----:B------:R-:W-:-:S02]  /*27890*/  ISETP.LT.AND P5, PT, R205, c[0x0][0x178], !P2 ;  /* 0x00005e00cd007a0c */ /* 0x000fc400057a1270 */
[----:B------:R-:W-:Y:S02]  /*278a0*/  ISETP.LT.AND P6, PT, R207, c[0x0][0x178], !P2 ;  /* 0x00005e00cf007a0c */ /* 0x000fe400057c1270 */
[----:B------:R-:W-:Y:S01]  /*278b0*/  IADD3 R21, R33, c[0x0][0x198], RZ ;  /* 0x0000660021157a10 */ /* 0x000fe20007ffe0ff */
[----:B------:R-:W-:-:S04]  /*278c0*/  IMAD.WIDE R2, R25, 0x4, R10 ;  /* 0x0000000419027825 */ /* 0x000fc800078e020a */
[----:B------:R-:W-:Y:S01]  /*278d0*/  IMAD.WIDE R8, R33, 0x4, R6 ;  /* 0x0000000421087825 */ /* 0x000fe200078e0206 */
[----:B------:R-:W-:-:S03]  /*278e0*/  ISETP.GE.AND P2, PT, R34, c[0x0][0x17c], PT ;  /* 0x00005f0022007a0c */ /* 0x000fc60003f46270 */
[----:B-1----:R-:W-:Y:S01]  /*278f0*/  IMAD.WIDE R4, R33, 0x4, R10 ;  /* 0x0000000421047825 */ /* 0x002fe200078e020a */
[----:B------:R1:W-:Y:S03]  /*27900*/  @P3 STG.E [R2.64], R29 ;  /* 0x0000001d02003986 */ /* 0x0003e6000c101908 */
[----:B------:R-:W-:Y:S01]  /*27910*/  IMAD.WIDE R12, R21, 0x4, R6 ;  /* 0x00000004150c7825 */ /* 0x000fe200078e0206 */
[----:B------:R-:W-:Y:S01]  /*27920*/  @P4 STG.E [R8.64], R14 ;  /* 0x0000000e08004986 */ /* 0x000fe2000c101908 */
[----:B------:R-:W-:Y:S02]  /*27930*/  ISETP.LT.AND P4, PT, R205, c[0x0][0x178], !P1 ;  /* 0x00005e00cd007a0c */ /* 0x000fe40004f81270 */
[C---:B----4-:R-:W-:Y:S01]  /*27940*/  IMAD.WIDE R16, R21.reuse, 0x4, R10 ;  /* 0x0000000415107825 */ /* 0x050fe200078e020a */
[----:B------:R-:W-:Y:S01]  /*27950*/  IADD3 R21, R21, c[0x0][0x198], RZ ;  /* 0x0000660015157a10 */ /* 0x000fe20007ffe0ff */
[----:B------:R4:W-:Y:S01]  /*27960*/  @P0 STG.E [R4.64], R18 ;  /* 0x0000001204000986 */ /* 0x0009e2000c101908 */
[----:B---3--:R-:W-:-:S02]  /*27970*/  ISETP.GE.AND P3, PT, R32, c[0x0][0x17c], PT ;  /* 0x00005f0020007a0c */ /* 0x008fc40003f66270 */
[----:B------:R-:W-:Y:S01]  /*27980*/  ISETP.LT.AND P1, PT, R207, c[0x0][0x178], !P1 ;  /* 0x00005e00cf007a0c */ /* 0x000fe20004f21270 */
[----:B------:R3:W-:Y:S01]  /*27990*/  @P5 STG.E [R12.64], R15 ;  /* 0x0000000f0c005986 */ /* 0x0007e2000c101908 */
[----:B------:R-:W-:Y:S02]  /*279a0*/  ISETP.LT.AND P5, PT, R205, c[0x0][0x178], !P2 ;  /* 0x00005e00cd007a0c */ /* 0x000fe400057a1270 */
[----:B------:R-:W-:Y:S01]  /*279b0*/  ISETP.LT.AND P2, PT, R207, c[0x0][0x178], !P2 ;  /* 0x00005e00cf007a0c */ /* 0x000fe20005741270 */
[----:B------:R3:W-:Y:S01]  /*279c0*/  @P6 STG.E [R16.64], R19 ;  /* 0x0000001310006986 */ /* 0x0007e2000c101908 */
[----:B------:R-:W-:Y:S02]  /*279d0*/  IADD3 R25, R21, c[0x0][0x198], RZ ;  /* 0x0000660015197a10 */ /* 0x000fe40007ffe0ff */
[----:B------:R-:W-:Y:S01]  /*279e0*/  ISETP.LT.AND P6, PT, R205, c[0x0][0x178], !P3 ;  /* 0x00005e00cd007a0c */ /* 0x000fe20005fc1270 */
[----:B-1----:R-:W-:Y:S01]  /*279f0*/  IMAD.WIDE R2, R21, 0x4, R6 ;  /* 0x0000000415027825 */ /* 0x002fe200078e0206 */
[----:B------:R-:W-:-:S03]  /*27a00*/  IADD3 R29, R25, c[0x0][0x198], RZ ;  /* 0x00006600191d7a10 */ /* 0x000fc60007ffe0ff */
[----:B----4-:R-:W-:Y:S01]  /*27a10*/  IMAD.WIDE R4, R21, 0x4, R10 ;  /* 0x0000000415047825 */ /* 0x010fe200078e020a */
[----:B------:R1:W-:Y:S03]  /*27a20*/  @P4 STG.E [R2.64], R106 ;  /* 0x0000006a02004986 */ /* 0x0003e6000c101908 */
[----:B------:R-:W-:Y:S01]  /*27a30*/  IMAD.WIDE R8, R25, 0x4, R6 ;  /* 0x0000000419087825 */ /* 0x000fe200078e0206 */
[----:B------:R-:W-:-:S03]  /*27a40*/  ISETP.GE.AND P0, PT, R24, c[0x0][0x17c], PT ;  /* 0x00005f0018007a0c */ /* 0x000fc60003f06270 */
[----:B---3--:R-:W-:Y:S01]  /*27a50*/  IMAD.WIDE R12, R25, 0x4, R10 ;  /* 0x00000004190c7825 */ /* 0x008fe200078e020a */
[----:B------:R3:W-:Y:S03]  /*27a60*/  @P1 STG.E [R4.64], R26 ;  /* 0x0000001a04001986 */ /* 0x0007e6000c101908 */
[C---:B------:R-:W-:Y:S01]  /*27a70*/  IMAD.WIDE R14, R29.reuse, 0x4, R6 ;  /* 0x000000041d0e7825 */ /* 0x040fe200078e0206 */
[----:B------:R4:W-:Y:S01]  /*27a80*/  @P5 STG.E [R8.64], R107 ;  /* 0x0000006b08005986 */ /* 0x0009e2000c101908 */
[----:B------:R-:W-:Y:S02]  /*27a90*/  ISETP.GE.AND P4, PT, R20, c[0x0][0x17c], PT ;  /* 0x00005f0014007a0c */ /* 0x000fe40003f86270 */
[----:B------:R-:W-:Y:S01]  /*27aa0*/  IADD3 R17, R29, c[0x0][0x198], RZ ;  /* 0x000066001d117a10 */ /* 0x000fe20007ffe0ff */
[----:B------:R1:W-:Y:S01]  /*27ab0*/  @P2 STG.E [R12.64], R27 ;  /* 0x0000001b0c002986 */ /* 0x0003e2000c101908 */
[----:B------:R-:W-:-:S03]  /*27ac0*/  ISETP.LT.AND P3, PT, R207, c[0x0][0x178], !P3 ;  /* 0x00005e00cf007a0c */ /* 0x000fc60005f61270 */
[----:B------:R3:W-:Y:S01]  /*27ad0*/  @P6 STG.E [R14.64], R134 ;  /* 0x000000860e006986 */ /* 0x0007e2000c101908 */
[----:B------:R-:W-:Y:S02]  /*27ae0*/  ISETP.LT.AND P6, PT, R205, c[0x0][0x178], !P0 ;  /* 0x00005e00cd007a0c */ /* 0x000fe400047c1270 */
[----:B------:R-:W-:Y:S02]  /*27af0*/  ISETP.LT.AND P0, PT, R207, c[0x0][0x178], !P0 ;  /* 0x00005e00cf007a0c */ /* 0x000fe40004701270 */
[----:B------:R-:W-:Y:S02]  /*27b00*/  ISETP.LT.AND P5, PT, R205, c[0x0][0x178], !P4 ;  /* 0x00005e00cd007a0c */ /* 0x000fe400067a1270 */
[----:B------:R-:W-:Y:S02]  /*27b10*/  IADD3 R19, R17, c[0x0][0x198], RZ ;  /* 0x0000660011137a10 */ /* 0x000fe40007ffe0ff */
[----:B------:R-:W-:Y:S01]  /*27b20*/  ISETP.LT.AND P4, PT, R207, c[0x0][0x178], !P4 ;  /* 0x00005e00cf007a0c */ /* 0x000fe20006781270 */
[----:B-1----:R-:W-:Y:S01]  /*27b30*/  IMAD.WIDE R2, R29, 0x4, R10 ;  /* 0x000000041d027825 */ /* 0x002fe200078e020a */
[----:B------:R-:W-:-:S03]  /*27b40*/  IADD3 R21, R19, c[0x0][0x198], RZ ;  /* 0x0000660013157a10 */ /* 0x000fc60007ffe0ff */
[C---:B---3--:R-:W-:Y:S01]  /*27b50*/  IMAD.WIDE R4, R17.reuse, 0x4, R6 ;  /* 0x0000000411047825 */ /* 0x048fe200078e0206 */
[----:B------:R1:W-:Y:S03]  /*27b60*/  @P3 STG.E [R2.64], R22 ;  /* 0x0000001602003986 */ /* 0x0003e6000c101908 */
[----:B----4-:R-:W-:Y:S01]  /*27b70*/  IMAD.WIDE R8, R17, 0x4, R10 ;  /* 0x0000000411087825 */ /* 0x010fe200078e020a */
[----:B------:R1:W-:Y:S03]  /*27b80*/  @P6 STG.E [R4.64], R135 ;  /* 0x0000008704006986 */ /* 0x0003e6000c101908 */
[C---:B------:R-:W-:Y:S01]  /*27b90*/  IMAD.WIDE R12, R19.reuse, 0x4, R6 ;  /* 0x00000004130c7825 */ /* 0x040fe200078e0206 */
[----:B------:R1:W-:Y:S03]  /*27ba0*/  @P0 STG.E [R8.64], R23 ;  /* 0x0000001708000986 */ /* 0x0003e6000c101908 */
[----:B------:R-:W-:Y:S01]  /*27bb0*/  IMAD.WIDE R14, R19, 0x4, R10 ;  /* 0x00000004130e7825 */ /* 0x000fe200078e020a */
[----:B------:R1:W-:Y:S03]  /*27bc0*/  @P5 STG.E [R12.64], R138 ;  /* 0x0000008a0c005986 */ /* 0x0003e6000c101908 */
[C---:B------:R-:W-:Y:S01]  /*27bd0*/  IMAD.WIDE R6, R21.reuse, 0x4, R6 ;  /* 0x0000000415067825 */ /* 0x040fe200078e0206 */
[----:B------:R1:W-:Y:S03]  /*27be0*/  @P4 STG.E [R14.64], R30 ;  /* 0x0000001e0e004986 */ /* 0x0003e6000c101908 */
[----:B------:R-:W-:Y:S01]  /*27bf0*/  IMAD.WIDE R10, R21, 0x4, R10 ;  /* 0x00000004150a7825 */ /* 0x000fe200078e020a */
[----:B--2---:R-:W-:-:S04]  /*27c00*/  ISETP.GE.AND P1, PT, R0, c[0x0][0x17c], PT ;  /* 0x00005f0000007a0c */ /* 0x004fc80003f26270 */
[----:B------:R-:W-:Y:S02]  /*27c10*/  ISETP.LT.AND P2, PT, R205, c[0x0][0x178], !P1 ;  /* 0x00005e00cd007a0c */ /* 0x000fe40004f41270 */
[----:B------:R-:W-:-:S11]  /*27c20*/  ISETP.LT.AND P1, PT, R207, c[0x0][0x178], !P1 ;  /* 0x00005e00cf007a0c */ /* 0x000fd60004f21270 */
[----:B------:R1:W-:Y:S02]  /*27c30*/  @P2 STG.E [R6.64], R139 ;  /* 0x0000008b06002986 */ /* 0x0003e4000c101908 */
[----:B------:R-:W-:Y:S05]  /*27c40*/  @!P1 EXIT ;  /* 0x000000000000994d */ /* 0x000fea0003800000 */
[----:B------:R-:W-:Y:S01]  /*27c50*/  STG.E [R10.64], R31 ;  /* 0x0000001f0a007986 */ /* 0x000fe2000c101908 */
[----:B------:R-:W-:Y:S05]  /*27c60*/  EXIT ;  /* 0x000000000000794d */ /* 0x000fea0003800000 */
.L_x_2:
[----:B------:R-:W-:-:S00]  /*27c70*/  BRA `(.L_x_2) ;  /* 0xfffffff000007947 */ /* 0x000fc0000383ffff */
[----:B------:R-:W-:-:S00]  /*27c80*/  NOP ;  /* 0x0000000000007918 */ /* 0x000fc00000000000 */
[----:B------:R-:W-:-:S00]  /*27c90*/  NOP ;  /* 0x0000000000007918 */ /* 0x000fc00000000000 */
[----:B------:R-:W-:-:S00]  /*27ca0*/  NOP ;  /* 0x0000000000007918 */ /* 0x000fc00000000000 */
[----:B------:R-:W-:-:S00]  /*27cb0*/  NOP ;  /* 0x0000000000007918 */ /* 0x000fc00000000000 */
[----:B------:R-:W-:-:S00]  /*27cc0*/  NOP ;  /* 0x0000000000007918 */ /* 0x000fc00000000000 */
[----:B------:R-:W-:-:S00]  /*27cd0*/  NOP ;  /* 0x0000000000007918 */ /* 0x000fc00000000000 */
[----:B------:R-:W-:-:S00]  /*27ce0*/  NOP ;  /* 0x0000000000007918 */ /* 0x000fc00000000000 */
[----:B------:R-:W-:-:S00]  /*27cf0*/  NOP ;  /* 0x0000000000007918 */ /* 0x000fc00000000000 */
.L_x_3:


//--------------------- .nv.shared.matmul_kernel  --------------------------
	.section	.nv.shared.matmul_kernel,"aw",@nobits
	.sectionflags	@""
	.align	16
